	.target	sm_80

	.elftype	@"ET_EXEC"


//--------------------- .note.nv.tkinfo           --------------------------
	.section	.note.nv.tkinfo,"",@"SHT_NOTE"
	.sectionflags	@"SHF_NOTE_NV_TKINFO"
	.tkinfo
        /*0018*/ 	.word	0x00000002
        /*0030*/ 	.string	""
        /*0030*/ 	.string	"ptxas"
        /*0030*/ 	.string	"Cuda compilation tools, release 13.0, V13.0.88"
        /*0030*/ 	.string	"Build cuda_13.0.r13.0/compiler.36424714_0"
        /*0030*/ 	.string	"-v  -suppress-debug-info  -lineinfo  -arch sm_80 "



//--------------------- .note.nv.cuinfo           --------------------------
	.section	.note.nv.cuinfo,"",@"SHT_NOTE"
	.sectionflags	@"SHF_NOTE_NV_CUINFO"
        /*0018*/ 	.short	0x0002
        /*001a*/ 	.short	0x0050
        /*001c*/ 	.short	0x0082
	.zero		2


//--------------------- .nv.info                  --------------------------
	.section	.nv.info,"",@"SHT_CUDA_INFO"
	.align	4


	//----- nvinfo : EIATTR_REGCOUNT
	.align		4
        /*0000*/ 	.byte	0x04, 0x2f
        /*0002*/ 	.short	(.L_1 - .L_0)
	.align		4
.L_0:
        /*0004*/ 	.word	index@(matmul_kernel)
        /*0008*/ 	.word	0x00000020


	//----- nvinfo : EIATTR_FRAME_SIZE
	.align		4
.L_1:
        /*000c*/ 	.byte	0x04, 0x11
        /*000e*/ 	.short	(.L_3 - .L_2)
	.align		4
.L_2:
        /*0010*/ 	.word	index@(matmul_kernel)
        /*0014*/ 	.word	0x000010a8


	//----- nvinfo : EIATTR_MIN_STACK_SIZE
	.align		4
.L_3:
        /*0018*/ 	.byte	0x04, 0x12
        /*001a*/ 	.short	(.L_5 - .L_4)
	.align		4
.L_4:
        /*001c*/ 	.word	index@(matmul_kernel)
        /*0020*/ 	.word	0x000010a8
.L_5:


//--------------------- .nv.info.matmul_kernel    --------------------------
	.section	.nv.info.matmul_kernel,"",@"SHT_CUDA_INFO"
	.sectionflags	@""
	.align	4


	//----- nvinfo : EIATTR_CUDA_API_VERSION
	.align		4
        /*0000*/ 	.byte	0x04, 0x37
        /*0002*/ 	.short	(.L_7 - .L_6)
.L_6:
        /*0004*/ 	.word	0x00000082


	//----- nvinfo : EIATTR_SW2861232_WAR
	.align		4
.L_7:
        /*0008*/ 	.byte	0x01, 0x35
	.zero		2


	//----- nvinfo : EIATTR_PARAM_CBANK
	.align		4
        /*000c*/ 	.byte	0x04, 0x0a
        /*000e*/ 	.short	(.L_9 - .L_8)
	.align		4
.L_8:
        /*0010*/ 	.word	index@(.nv.constant0.matmul_kernel)
        /*0014*/ 	.short	0x0160
        /*0016*/ 	.short	0x0050


	//----- nvinfo : EIATTR_CBANK_PARAM_SIZE
	.align		4
.L_9:
        /*0018*/ 	.byte	0x03, 0x19
        /*001a*/ 	.short	0x0050


	//----- nvinfo : EIATTR_KPARAM_INFO
	.align		4
        /*001c*/ 	.byte	0x04, 0x17
        /*001e*/ 	.short	(.L_11 - .L_10)
.L_10:
        /*0020*/ 	.word	0x00000000
        /*0024*/ 	.short	0x000d
        /*0026*/ 	.short	0x0048
        /*0028*/ 	.byte	0x00, 0xf4, 0x21, 0x00


	//----- nvinfo : EIATTR_KPARAM_INFO
	.align		4
.L_11:
        /*002c*/ 	.byte	0x04, 0x17
        /*002e*/ 	.short	(.L_13 - .L_12)
.L_12:
        /*0030*/ 	.word	0x00000000
        /*0034*/ 	.short	0x000c
        /*0036*/ 	.short	0x0040
        /*0038*/ 	.byte	0x00, 0xf4, 0x21, 0x00


	//----- nvinfo : EIATTR_KPARAM_INFO
	.align		4
.L_13:
        /*003c*/ 	.byte	0x04, 0x17
        /*003e*/ 	.short	(.L_15 - .L_14)
.L_14:
        /*0040*/ 	.word	0x00000000
        /*0044*/ 	.short	0x000b
        /*0046*/ 	.short	0x0038
        /*0048*/ 	.byte	0x00, 0xf0, 0x11, 0x00


	//----- nvinfo : EIATTR_KPARAM_INFO
	.align		4
.L_15:
        /*004c*/ 	.byte	0x04, 0x17
        /*004e*/ 	.short	(.L_17 - .L_16)
.L_16:
        /*0050*/ 	.word	0x00000000
        /*0054*/ 	.short	0x000a
        /*0056*/ 	.short	0x0034
        /*0058*/ 	.byte	0x00, 0xf0, 0x11, 0x00


	//----- nvinfo : EIATTR_KPARAM_INFO
	.align		4
.L_17:
        /*005c*/ 	.byte	0x04, 0x17
        /*005e*/ 	.short	(.L_19 - .L_18)
.L_18:
        /*0060*/ 	.word	0x00000000
        /*0064*/ 	.short	0x0009
        /*0066*/ 	.short	0x0030
        /*0068*/ 	.byte	0x00, 0xf0, 0x11, 0x00


	//----- nvinfo : EIATTR_KPARAM_INFO
	.align		4
.L_19:
        /*006c*/ 	.byte	0x04, 0x17
        /*006e*/ 	.short	(.L_21 - .L_20)
.L_20:
        /*0070*/ 	.word	0x00000000
        /*0074*/ 	.short	0x0008
        /*0076*/ 	.short	0x002c
        /*0078*/ 	.byte	0x00, 0xf0, 0x11, 0x00


	//----- nvinfo : EIATTR_KPARAM_INFO
	.align		4
.L_21:
        /*007c*/ 	.byte	0x04, 0x17
        /*007e*/ 	.short	(.L_23 - .L_22)
.L_22:
        /*0080*/ 	.word	0x00000000
        /*0084*/ 	.short	0x0007
        /*0086*/ 	.short	0x0028
        /*0088*/ 	.byte	0x00, 0xf0, 0x11, 0x00


	//----- nvinfo : EIATTR_KPARAM_INFO
	.align		4
.L_23:
        /*008c*/ 	.byte	0x04, 0x17
        /*008e*/ 	.short	(.L_25 - .L_24)
.L_24:
        /*0090*/ 	.word	0x00000000
        /*0094*/ 	.short	0x0006
        /*0096*/ 	.short	0x0024
        /*0098*/ 	.byte	0x00, 0xf0, 0x11, 0x00


	//----- nvinfo : EIATTR_KPARAM_INFO
	.align		4
.L_25:
        /*009c*/ 	.byte	0x04, 0x17
        /*009e*/ 	.short	(.L_27 - .L_26)
.L_26:
        /*00a0*/ 	.word	0x00000000
        /*00a4*/ 	.short	0x0005
        /*00a6*/ 	.short	0x0020
        /*00a8*/ 	.byte	0x00, 0xf0, 0x11, 0x00


	//----- nvinfo : EIATTR_KPARAM_INFO
	.align		4
.L_27:
        /*00ac*/ 	.byte	0x04, 0x17
        /*00ae*/ 	.short	(.L_29 - .L_28)
.L_28:
        /*00b0*/ 	.word	0x00000000
        /*00b4*/ 	.short	0x0004
        /*00b6*/ 	.short	0x001c
        /*00b8*/ 	.byte	0x00, 0xf0, 0x11, 0x00


	//----- nvinfo : EIATTR_KPARAM_INFO
	.align		4
.L_29:
        /*00bc*/ 	.byte	0x04, 0x17
        /*00be*/ 	.short	(.L_31 - .L_30)
.L_30:
        /*00c0*/ 	.word	0x00000000
        /*00c4*/ 	.short	0x0003
        /*00c6*/ 	.short	0x0018
        /*00c8*/ 	.byte	0x00, 0xf0, 0x11, 0x00


	//----- nvinfo : EIATTR_KPARAM_INFO
	.align		4
.L_31:
        /*00cc*/ 	.byte	0x04, 0x17
        /*00ce*/ 	.short	(.L_33 - .L_32)
.L_32:
        /*00d0*/ 	.word	0x00000000
        /*00d4*/ 	.short	0x0002
        /*00d6*/ 	.short	0x0010
        /*00d8*/ 	.byte	0x00, 0xf4, 0x21, 0x00


	//----- nvinfo : EIATTR_KPARAM_INFO
	.align		4
.L_33:
        /*00dc*/ 	.byte	0x04, 0x17
        /*00de*/ 	.short	(.L_35 - .L_34)
.L_34:
        /*00e0*/ 	.word	0x00000000
        /*00e4*/ 	.short	0x0001
        /*00e6*/ 	.short	0x0008
        /*00e8*/ 	.byte	0x00, 0xf4, 0x21, 0x00


	//----- nvinfo : EIATTR_KPARAM_INFO
	.align		4
.L_35:
        /*00ec*/ 	.byte	0x04, 0x17
        /*00ee*/ 	.short	(.L_37 - .L_36)
.L_36:
        /*00f0*/ 	.word	0x00000000
        /*00f4*/ 	.short	0x0000
        /*00f6*/ 	.short	0x0000
        /*00f8*/ 	.byte	0x00, 0xf4, 0x21, 0x00


	//----- nvinfo : EIATTR_MAXREG_COUNT
	.align		4
.L_37:
        /*00fc*/ 	.byte	0x03, 0x1b
        /*00fe*/ 	.short	0x00ff


	//----- nvinfo : EIATTR_NUM_BARRIERS
	.align		4
        /*0100*/ 	.byte	0x02, 0x4c
        /*0102*/ 	.byte	0x01
	.zero		1


	//----- nvinfo : EIATTR_ANNOTATIONS
	.align		4
        /*0104*/ 	.byte	0x04, 0x55
        /*0106*/ 	.short	(.L_39 - .L_38)


	//   ....[0]....
.L_38:
        /*0108*/ 	.word	0x00000001
        /*010c*/ 	.byte	0xe0, 0x04, 0x00, 0x00, 0x01, 0x00, 0x00, 0x00, 0x10, 0x05, 0x00, 0x00, 0x01, 0x00, 0x00, 0x00
        /* <DEDUP_REMOVED lines=1624> */
        /*669c*/ 	.byte	0xc0, 0xaf, 0x01, 0x00, 0x01, 0x00, 0x00, 0x00, 0x80, 0xb4, 0x01, 0x00


	//----- nvinfo : EIATTR_MERCURY_ISA_VERSION
	.align		4
.L_39:
        /*66a8*/ 	.byte	0x03, 0x5f
        /*66aa*/ 	.short	0x0000


	//----- nvinfo : EIATTR_EXIT_INSTR_OFFSETS
	.align		4
        /*66ac*/ 	.byte	0x04, 0x1c
        /*66ae*/ 	.short	(.L_41 - .L_40)


	//   ....[0]....
.L_40:
        /*66b0*/ 	.word	0x0001b5c0


	//   ....[1]....
        /*66b4*/ 	.word	0x0001b5f0


	//----- nvinfo : EIATTR_REQNTID
	.align		4
.L_41:
        /*66b8*/ 	.byte	0x04, 0x10
        /*66ba*/ 	.short	(.L_43 - .L_42)
.L_42:
        /*66bc*/ 	.word	0x00000080
        /*66c0*/ 	.word	0x00000001
        /*66c4*/ 	.word	0x00000001
.L_43:


//--------------------- .nv.callgraph             --------------------------
	.section	.nv.callgraph,"",@"SHT_CUDA_CALLGRAPH"
	.align	4
	.sectionentsize	8
	.align		4
        /*0000*/ 	.word	0x00000000
	.align		4
        /*0004*/ 	.word	0xffffffff
	.align		4
        /*0008*/ 	.word	0x00000000
	.align		4
        /*000c*/ 	.word	0xfffffffe
	.align		4
        /*0010*/ 	.word	0x00000000
	.align		4
        /*0014*/ 	.word	0xfffffffd
	.align		4
        /*0018*/ 	.word	0x00000000
	.align		4
        /*001c*/ 	.word	0xfffffffc


//--------------------- .nv.rel.action            --------------------------
	.section	.nv.rel.action,"",@"SHT_CUDA_RELOCINFO"
	.align	8
	.sectionentsize	8
        /*0000*/ 	.byte	0x73, 0x00, 0x00, 0x00, 0x00, 0x00, 0x00, 0x00, 0x00, 0x00, 0x00, 0x11, 0x25, 0x00, 0x05, 0x36


//--------------------- .nv.constant0.matmul_kernel --------------------------
	.section	.nv.constant0.matmul_kernel,"a",@progbits
	.sectionflags	@""
	.align	4
.nv.constant0.matmul_kernel:
	.zero		432


//--------------------- .text.matmul_kernel       --------------------------
	.section	.text.matmul_kernel,"ax",@progbits
	.sectioninfo	@"SHI_REGISTERS=32"
	.align	128
        .global         matmul_kernel
        .type           matmul_kernel,@function
        .size           matmul_kernel,(.L_x_5 - matmul_kernel)
        .other          matmul_kernel,@"STO_CUDA_ENTRY STV_DEFAULT"
matmul_kernel:
.text.matmul_kernel:
[----:B------:R-:W-:-:S03]  /*0000*/  IMAD.MOV.U32 R1, RZ, RZ, c[0x0][0x28] ;  /* 0x00000a00ff017624 */ /* 0x000fc600078e00ff */
[----:B------:R-:W-:Y:S01]  /*0010*/  IMAD.MOV.U32 R7, RZ, RZ, 0x7f ;  /* 0x0000007fff077424 */ /* 0x000fe200078e00ff */
[----:B------:R-:W0:Y:S01]  /*0020*/  S2R R12, SR_TID.X ;  /* 0x00000000000c7919 */ /* 0x000e220000002100 */
[----:B------:R-:W-:Y:S01]  /*0030*/  IADD3 R1, R1, -0x10a8, RZ ;  /* 0xffffef5801017810 */ /* 0x000fe20007ffe0ff */
[----:B------:R-:W-:Y:S02]  /*0040*/  ULDC.64 UR4, c[0x0][0x118] ;  /* 0x0000460000047ab9 */ /* 0x000fe40000000a00 */
[----:B------:R-:W-:-:S04]  /*0050*/  IADD3 R0, R7, c[0x0][0x17c], RZ ;  /* 0x00005f0007007a10 */ /* 0x000fc80007ffe0ff */
[----:B------:R-:W-:-:S04]  /*0060*/  SHF.R.S32.HI R3, RZ, 0x1f, R0 ;  /* 0x0000001fff037819 */ /* 0x000fc80000011400 */
[----:B------:R-:W-:-:S04]  /*0070*/  LEA.HI R3, R3, R0, RZ, 0x7 ;  /* 0x0000000003037211 */ /* 0x000fc800078f38ff */
[----:B------:R-:W-:Y:S02]  /*0080*/  SHF.R.S32.HI R0, RZ, 0x7, R3 ;  /* 0x00000007ff007819 */ /* 0x000fe40000011403 */
[----:B------:R-:W1:Y:S03]  /*0090*/  S2R R3, SR_CTAID.X ;  /* 0x0000000000037919 */ /* 0x000e660000002500 */
[----:B------:R-:W-:Y:S01]  /*00a0*/  IMAD.SHL.U32 R0, R0, 0x4, RZ ;  /* 0x0000000400007824 */ /* 0x000fe200078e00ff */
[----:B0-----:R-:W-:-:S04]  /*00b0*/  LOP3.LUT R13, R12, 0x7f, RZ, 0xc0, !PT ;  /* 0x0000007f0c0d7812 */ /* 0x001fc800078ec0ff */
[-C--:B------:R-:W-:Y:S02]  /*00c0*/  IABS R9, R0.reuse ;  /* 0x0000000000097213 */ /* 0x080fe40000000000 */
[----:B------:R-:W-:Y:S02]  /*00d0*/  IABS R10, R0 ;  /* 0x00000000000a7213 */ /* 0x000fe40000000000 */
[----:B------:R-:W0:Y:S01]  /*00e0*/  I2F.RP R2, R9 ;  /* 0x0000000900027306 */ /* 0x000e220000209400 */
[----:B-1----:R-:W-:-:S07]  /*00f0*/  IABS R8, R3 ;  /* 0x0000000300087213 */ /* 0x002fce0000000000 */
[----:B0-----:R-:W0:Y:S02]  /*0100*/  MUFU.RCP R2, R2 ;  /* 0x0000000200027308 */ /* 0x001e240000001000 */
[----:B0-----:R-:W-:Y:S01]  /*0110*/  IADD3 R4, R2, 0xffffffe, RZ ;  /* 0x0ffffffe02047810 */ /* 0x001fe20007ffe0ff */
[----:B------:R-:W-:-:S05]  /*0120*/  IMAD.MOV R2, RZ, RZ, -R10 ;  /* 0x000000ffff027224 */ /* 0x000fca00078e0a0a */
[----:B------:R0:W1:Y:S02]  /*0130*/  F2I.FTZ.U32.TRUNC.NTZ R5, R4 ;  /* 0x0000000400057305 */ /* 0x000064000021f000 */
[----:B0-----:R-:W-:Y:S02]  /*0140*/  IMAD.MOV.U32 R4, RZ, RZ, RZ ;  /* 0x000000ffff047224 */ /* 0x001fe400078e00ff */
[----:B-1----:R-:W-:-:S04]  /*0150*/  IMAD.MOV R6, RZ, RZ, -R5 ;  /* 0x000000ffff067224 */ /* 0x002fc800078e0a05 */
[----:B------:R-:W-:Y:S02]  /*0160*/  IMAD R11, R6, R9, RZ ;  /* 0x00000009060b7224 */ /* 0x000fe400078e02ff */
[----:B------:R-:W-:Y:S02]  /*0170*/  IMAD.MOV.U32 R6, RZ, RZ, R8 ;  /* 0x000000ffff067224 */ /* 0x000fe400078e0008 */
[----:B------:R-:W-:-:S06]  /*0180*/  IMAD.HI.U32 R5, R5, R11, R4 ;  /* 0x0000000b05057227 */ /* 0x000fcc00078e0004 */
[----:B------:R-:W-:-:S04]  /*0190*/  IMAD.HI.U32 R5, R5, R6, RZ ;  /* 0x0000000605057227 */ /* 0x000fc800078e00ff */
[----:B------:R-:W-:-:S05]  /*01a0*/  IMAD R2, R5, R2, R6 ;  /* 0x0000000205027224 */ /* 0x000fca00078e0206 */
[----:B------:R-:W-:-:S13]  /*01b0*/  ISETP.GT.U32.AND P1, PT, R9, R2, PT ;  /* 0x000000020900720c */ /* 0x000fda0003f24070 */
[----:B------:R-:W-:Y:S01]  /*01c0*/  @!P1 IMAD.IADD R2, R2, 0x1, -R9 ;  /* 0x0000000102029824 */ /* 0x000fe200078e0a09 */
[----:B------:R-:W-:Y:S02]  /*01d0*/  @!P1 IADD3 R5, R5, 0x1, RZ ;  /* 0x0000000105059810 */ /* 0x000fe40007ffe0ff */
[----:B------:R-:W-:Y:S02]  /*01e0*/  ISETP.NE.AND P1, PT, R0, RZ, PT ;  /* 0x000000ff0000720c */ /* 0x000fe40003f25270 */
[----:B------:R-:W-:Y:S02]  /*01f0*/  ISETP.GE.U32.AND P0, PT, R2, R9, PT ;  /* 0x000000090200720c */ /* 0x000fe40003f06070 */
[----:B------:R-:W-:-:S04]  /*0200*/  LOP3.LUT R2, R3, R0, RZ, 0x3c, !PT ;  /* 0x0000000003027212 */ /* 0x000fc800078e3cff */
[----:B------:R-:W-:Y:S02]  /*0210*/  ISETP.GE.AND P2, PT, R2, RZ, PT ;  /* 0x000000ff0200720c */ /* 0x000fe40003f46270 */
[----:B------:R-:W-:-:S05]  /*0220*/  IADD3 R2, R7, c[0x0][0x178], RZ ;  /* 0x00005e0007027a10 */ /* 0x000fca0007ffe0ff */
[----:B------:R-:W-:-:S05]  /*0230*/  @P0 IADD3 R5, R5, 0x1, RZ ;  /* 0x0000000105050810 */ /* 0x000fca0007ffe0ff */
[----:B------:R-:W-:Y:S01]  /*0240*/  IMAD.MOV.U32 R6, RZ, RZ, R5 ;  /* 0x000000ffff067224 */ /* 0x000fe200078e0005 */
[----:B------:R-:W-:-:S03]  /*0250*/  SHF.R.S32.HI R5, RZ, 0x1f, R2 ;  /* 0x0000001fff057819 */ /* 0x000fc60000011402 */
[----:B------:R-:W-:Y:S01]  /*0260*/  @!P2 IMAD.MOV R6, RZ, RZ, -R6 ;  /* 0x000000ffff06a224 */ /* 0x000fe200078e0a06 */
[----:B------:R-:W-:Y:S02]  /*0270*/  @!P1 LOP3.LUT R6, RZ, R0, RZ, 0x33, !PT ;  /* 0x00000000ff069212 */ /* 0x000fe400078e33ff */
[----:B------:R-:W-:-:S03]  /*0280*/  LEA.HI R5, R5, R2, RZ, 0x7 ;  /* 0x0000000205057211 */ /* 0x000fc600078f38ff */
[----:B------:R-:W-:Y:S02]  /*0290*/  IMAD.SHL.U32 R4, R6, 0x4, RZ ;  /* 0x0000000406047824 */ /* 0x000fe400078e00ff */
[----:B------:R-:W-:-:S03]  /*02a0*/  IMAD.MOV R6, RZ, RZ, -R6 ;  /* 0x000000ffff067224 */ /* 0x000fc600078e0a06 */
[----:B------:R-:W-:Y:S01]  /*02b0*/  LEA.HI.SX32 R5, R5, -R4, 0x19 ;  /* 0x8000000405057211 */ /* 0x000fe200078fcaff */
[----:B------:R-:W-:Y:S02]  /*02c0*/  IMAD R8, R0, R6, R3 ;  /* 0x0000000600087224 */ /* 0x000fe400078e0203 */
[----:B------:R-:W-:Y:S01]  /*02d0*/  IMAD.MOV.U32 R6, RZ, RZ, RZ ;  /* 0x000000ffff067224 */ /* 0x000fe200078e00ff */
[----:B------:R-:W-:Y:S02]  /*02e0*/  IMNMX R5, R5, 0x4, PT ;  /* 0x0000000405057817 */ /* 0x000fe40003800200 */
[----:B------:R-:W-:Y:S02]  /*02f0*/  IABS R11, R8 ;  /* 0x00000008000b7213 */ /* 0x000fe40000000000 */
[----:B------:R-:W-:-:S04]  /*0300*/  IABS R9, R5 ;  /* 0x0000000500097213 */ /* 0x000fc80000000000 */
[----:B------:R-:W0:Y:S08]  /*0310*/  I2F.RP R2, R9 ;  /* 0x0000000900027306 */ /* 0x000e300000209400 */
[----:B0-----:R-:W0:Y:S02]  /*0320*/  MUFU.RCP R2, R2 ;  /* 0x0000000200027308 */ /* 0x001e240000001000 */
[----:B0-----:R-:W-:Y:S01]  /*0330*/  IADD3 R7, R2, 0xffffffe, RZ ;  /* 0x0ffffffe02077810 */ /* 0x001fe20007ffe0ff */
[----:B------:R-:W-:-:S05]  /*0340*/  IMAD.MOV.U32 R2, RZ, RZ, c[0x0][0x180] ;  /* 0x00006000ff027624 */ /* 0x000fca00078e00ff */
[----:B------:R-:W0:Y:S01]  /*0350*/  F2I.FTZ.U32.TRUNC.NTZ R7, R7 ;  /* 0x0000000700077305 */ /* 0x000e22000021f000 */
[----:B------:R-:W-:Y:S01]  /*0360*/  IADD3 R2, R2, 0x3f, RZ ;  /* 0x0000003f02027810 */ /* 0x000fe20007ffe0ff */
[----:B0-----:R-:W-:-:S04]  /*0370*/  IMAD.MOV R10, RZ, RZ, -R7 ;  /* 0x000000ffff0a7224 */ /* 0x001fc800078e0a07 */
[----:B------:R-:W-:-:S04]  /*0380*/  IMAD.MOV.U32 R0, RZ, RZ, R10 ;  /* 0x000000ffff007224 */ /* 0x000fc800078e000a */
[----:B------:R-:W-:Y:S01]  /*0390*/  IMAD R3, R0, R9, RZ ;  /* 0x0000000900037224 */ /* 0x000fe200078e02ff */
[----:B------:R-:W-:-:S03]  /*03a0*/  IABS R0, R5 ;  /* 0x0000000500007213 */ /* 0x000fc60000000000 */
[----:B------:R-:W-:-:S04]  /*03b0*/  IMAD.HI.U32 R6, R7, R3, R6 ;  /* 0x0000000307067227 */ /* 0x000fc800078e0006 */
[----:B------:R-:W-:Y:S02]  /*03c0*/  IMAD.MOV R0, RZ, RZ, -R0 ;  /* 0x000000ffff007224 */ /* 0x000fe400078e0a00 */
        /* <DEDUP_REMOVED lines=8> */
[----:B------:R-:W-:-:S07]  /*0450*/  ISETP.GE.AND P2, PT, R0, RZ, PT ;  /* 0x000000ff0000720c */ /* 0x000fce0003f46270 */
[----:B------:R-:W-:Y:S02]  /*0460*/  @P0 IADD3 R6, R6, 0x1, RZ ;  /* 0x0000000106060810 */ /* 0x000fe40007ffe0ff */
[----:B------:R-:W-:-:S04]  /*0470*/  ISETP.GT.AND P0, PT, R2, 0x3f, PT ;  /* 0x0000003f0200780c */ /* 0x000fc80003f04270 */
[----:B------:R-:W-:Y:S01]  /*0480*/  @!P2 IMAD.MOV R6, RZ, RZ, -R6 ;  /* 0x000000ffff06a224 */ /* 0x000fe200078e0a06 */
[----:B------:R-:W-:-:S05]  /*0490*/  @!P1 LOP3.LUT R6, RZ, R5, RZ, 0x33, !PT ;  /* 0x00000005ff069212 */ /* 0x000fca00078e33ff */
[----:B------:R-:W-:Y:S02]  /*04a0*/  IMAD.MOV R0, RZ, RZ, -R6 ;  /* 0x000000ffff007224 */ /* 0x000fe400078e0a06 */
[----:B------:R-:W-:Y:S02]  /*04b0*/  IMAD.SHL.U32 R28, R6, 0x80, RZ ;  /* 0x00000080061c7824 */ /* 0x000fe400078e00ff */
[----:B------:R-:W-:Y:S02]  /*04c0*/  IMAD R5, R5, R0, R8 ;  /* 0x0000000005057224 */ /* 0x000fe400078e0208 */
[----:B------:R-:W-:Y:S01]  /*04d0*/  IMAD.MOV.U32 R0, RZ, RZ, c[0x0][0x180] ;  /* 0x00006000ff007624 */ /* 0x000fe200078e00ff */
[----:B------:R0:W-:Y:S01]  /*04e0*/  STL [R1+0x3a4], R28 ;  /* 0x0003a41c01007387 */ /* 0x0001e20000100800 */
[----:B------:R-:W-:-:S04]  /*04f0*/  IMAD.IADD R5, R4, 0x1, R5 ;  /* 0x0000000104057824 */ /* 0x000fc800078e0205 */
[----:B------:R-:W-:-:S05]  /*0500*/  IMAD R3, R5, 0x80, R13 ;  /* 0x0000008005037824 */ /* 0x000fca00078e020d */
[----:B------:R0:W-:Y:S01]  /*0510*/  STL [R1+0x5dc], R3 ;  /* 0x0005dc0301007387 */ /* 0x0001e20000100800 */
[----:B------:R-:W-:Y:S05]  /*0520*/  @P0 BRA `(.L_x_0) ;  /* 0x0000037000000947 */ /* 0x000fea0003800000 */
[----:B------:R-:W-:Y:S01]  /*0530*/  IMAD.SHL.U32 R0, R12, 0x20, RZ ;  /* 0x000000200c007824 */ /* 0x000fe200078e00ff */
[----:B------:R-:W-:Y:S01]  /*0540*/  CS2R R24, SRZ ;  /* 0x0000000000187805 */ /* 0x000fe2000001ff00 */
[----:B------:R-:W-:Y:S01]  /*0550*/  CS2R R26, SRZ ;  /* 0x00000000001a7805 */ /* 0x000fe2000001ff00 */
[----:B------:R-:W-:Y:S01]  /*0560*/  CS2R R20, SRZ ;  /* 0x0000000000147805 */ /* 0x000fe2000001ff00 */
[----:B------:R-:W-:Y:S01]  /*0570*/  CS2R R22, SRZ ;  /* 0x0000000000167805 */ /* 0x000fe2000001ff00 */
[----:B------:R1:W-:Y:S01]  /*0580*/  STL [R1+0x5e0], R0 ;  /* 0x0005e00001007387 */ /* 0x0003e20000100800 */
[----:B------:R-:W-:Y:S01]  /*0590*/  CS2R R16, SRZ ;  /* 0x0000000000107805 */ /* 0x000fe2000001ff00 */
[----:B------:R-:W-:Y:S01]  /*05a0*/  CS2R R18, SRZ ;  /* 0x0000000000127805 */ /* 0x000fe2000001ff00 */
[----:B------:R-:W-:Y:S01]  /*05b0*/  CS2R R12, SRZ ;  /* 0x00000000000c7805 */ /* 0x000fe2000001ff00 */
[----:B------:R1:W-:Y:S01]  /*05c0*/  STL [R1], RZ ;  /* 0x000000ff01007387 */ /* 0x0003e20000100800 */
[----:B------:R-:W-:Y:S01]  /*05d0*/  CS2R R14, SRZ ;  /* 0x00000000000e7805 */ /* 0x000fe2000001ff00 */
[----:B------:R-:W-:Y:S01]  /*05e0*/  CS2R R8, SRZ ;  /* 0x0000000000087805 */ /* 0x000fe2000001ff00 */
[----:B------:R-:W-:Y:S01]  /*05f0*/  CS2R R10, SRZ ;  /* 0x00000000000a7805 */ /* 0x000fe2000001ff00 */
[----:B------:R1:W-:Y:S01]  /*0600*/  STL [R1+0x4], RZ ;  /* 0x000004ff01007387 */ /* 0x0003e20000100800 */
[----:B------:R-:W-:Y:S01]  /*0610*/  CS2R R4, SRZ ;  /* 0x0000000000047805 */ /* 0x000fe2000001ff00 */
[----:B------:R-:W-:-:S02]  /*0620*/  CS2R R6, SRZ ;  /* 0x0000000000067805 */ /* 0x000fc4000001ff00 */
[----:B------:R1:W-:Y:S04]  /*0630*/  STL [R1+0x8], RZ ;  /* 0x000008ff01007387 */ /* 0x0003e80000100800 */
        /* <DEDUP_REMOVED lines=36> */
[----:B------:R1:W-:Y:S01]  /*0880*/  STL [R1+0x9c], RZ ;  /* 0x00009cff01007387 */ /* 0x0003e20000100800 */
[----:B------:R-:W-:Y:S05]  /*0890*/  BRA `(.L_x_1) ;  /* 0x00016cb000007947 */ /* 0x000fea0003800000 */
.L_x_0:
[----:B------:R-:W-:Y:S01]  /*08a0*/  IABS R21, c[0x0][0x17c] ;  /* 0x00005f0000157a13 */ /* 0x000fe20000000000 */
[----:B------:R1:W-:Y:S03]  /*08b0*/  STL [R1+0x5e4], R0 ;  /* 0x0005e40001007387 */ /* 0x0003e60000100800 */
[----:B------:R-:W2:Y:S01]  /*08c0*/  I2F.RP R5, R21 ;  /* 0x0000001500057306 */ /* 0x000ea20000209400 */
[----:B-1----:R-:W1:Y:S07]  /*08d0*/  S2R R0, SR_TID.X ;  /* 0x0000000000007919 */ /* 0x002e6e0000002100 */
[----:B--2---:R-:W2:Y:S01]  /*08e0*/  MUFU.RCP R5, R5 ;  /* 0x0000000500057308 */ /* 0x004ea20000001000 */
[----:B-1----:R-:W-:Y:S01]  /*08f0*/  SHF.R.U32.HI R22, RZ, 0x6, R0 ;  /* 0x00000006ff167819 */ /* 0x002fe20000011600 */
[----:B------:R-:W-:Y:S01]  /*0900*/  IMAD.SHL.U32 R9, R0, 0x2, RZ ;  /* 0x0000000200097824 */ /* 0x000fe200078e00ff */
[----:B--2---:R-:W-:-:S02]  /*0910*/  IADD3 R6, R5, 0xffffffe, RZ ;  /* 0x0ffffffe05067810 */ /* 0x004fc40007ffe0ff */
[----:B------:R-:W-:-:S03]  /*0920*/  SGXT.U32 R22, R22, 0x1 ;  /* 0x000000011616781a */ /* 0x000fc60000000000 */
[----:B------:R1:W2:Y:S01]  /*0930*/  F2I.FTZ.U32.TRUNC.NTZ R7, R6 ;  /* 0x0000000600077305 */ /* 0x0002a2000021f000 */
[----:B------:R-:W-:Y:S02]  /*0940*/  SHF.R.S32.HI R5, RZ, 0x1f, R2 ;  /* 0x0000001fff057819 */ /* 0x000fe40000011402 */
[----:B------:R-:W-:Y:S02]  /*0950*/  LOP3.LUT R22, R28, R22, RZ, 0xfc, !PT ;  /* 0x000000161c167212 */ /* 0x000fe400078efcff */
[----:B------:R-:W-:Y:S02]  /*0960*/  LEA.HI R5, R5, R2, RZ, 0x6 ;  /* 0x0000000205057211 */ /* 0x000fe400078f30ff */
[C---:B------:R-:W-:Y:S01]  /*0970*/  LOP3.LUT R4, R22.reuse, 0x7e, RZ, 0xfc, !PT ;  /* 0x0000007e16047812 */ /* 0x040fe200078efcff */
[----:B-1----:R-:W-:Y:S01]  /*0980*/  IMAD.MOV.U32 R6, RZ, RZ, RZ ;  /* 0x000000ffff067224 */ /* 0x002fe200078e00ff */
[----:B0-----:R-:W-:Y:S01]  /*0990*/  LOP3.LUT R3, R22, 0x7c, RZ, 0xfc, !PT ;  /* 0x0000007c16037812 */ /* 0x001fe200078efcff */
[----:B------:R0:W-:Y:S01]  /*09a0*/  STL [R1+0xe4], R5 ;  /* 0x0000e40501007387 */ /* 0x0001e20000100800 */
[----:B------:R-:W-:-:S02]  /*09b0*/  LOP3.LUT R14, R0, 0x7, RZ, 0xc0, !PT ;  /* 0x00000007000e7812 */ /* 0x000fc400078ec0ff */
[----:B------:R-:W-:Y:S01]  /*09c0*/  IABS R10, R3 ;  /* 0x00000003000a7213 */ /* 0x000fe20000000000 */
[--C-:B--2---:R-:W-:Y:S01]  /*09d0*/  IMAD.MOV R8, RZ, RZ, -R7.reuse ;  /* 0x000000ffff087224 */ /* 0x104fe200078e0a07 */
[----:B------:R-:W-:Y:S01]  /*09e0*/  LOP3.LUT R12, R9, 0x10, RZ, 0xc0, !PT ;  /* 0x00000010090c7812 */ /* 0x000fe200078ec0ff */
[----:B------:R-:W-:Y:S01]  /*09f0*/  IMAD R14, R14, 0x90, RZ ;  /* 0x000000900e0e7824 */ /* 0x000fe200078e02ff */
[----:B------:R-:W-:Y:S01]  /*0a00*/  LOP3.LUT R13, R22, 0x7a, RZ, 0xfc, !PT ;  /* 0x0000007a160d7812 */ /* 0x000fe200078efcff */
[----:B------:R-:W-:Y:S01]  /*0a10*/  IMAD R23, R8, R21, RZ ;  /* 0x0000001508177224 */ /* 0x000fe200078e02ff */
[----:B------:R-:W-:Y:S02]  /*0a20*/  IABS R8, R4 ;  /* 0x0000000400087213 */ /* 0x000fe40000000000 */
[C---:B0-----:R-:W-:Y:S01]  /*0a30*/  LOP3.LUT R5, R0.reuse, 0x40, RZ, 0xc0, !PT ;  /* 0x0000004000057812 */ /* 0x041fe200078ec0ff */
[----:B------:R-:W-:Y:S01]  /*0a40*/  IMAD.HI.U32 R23, R7, R23, R6 ;  /* 0x0000001707177227 */ /* 0x000fe200078e0006 */
[----:B------:R-:W-:-:S02]  /*0a50*/  LOP3.LUT R15, R0, 0x3f, RZ, 0xc0, !PT ;  /* 0x0000003f000f7812 */ /* 0x000fc400078ec0ff */
[----:B------:R-:W-:Y:S02]  /*0a60*/  LEA.HI R16, R5, R12, RZ, 0x1f ;  /* 0x0000000c05107211 */ /* 0x000fe400078ff8ff */
[----:B------:R-:W-:Y:S01]  /*0a70*/  LOP3.LUT R5, R14, 0x30, R9, 0x78, !PT ;  /* 0x000000300e057812 */ /* 0x000fe200078e7809 */
[----:B------:R-:W-:Y:S01]  /*0a80*/  IMAD.HI.U32 R6, R23, R8, RZ ;  /* 0x0000000817067227 */ /* 0x000fe200078e00ff */
[----:B------:R-:W-:Y:S01]  /*0a90*/  LOP3.LUT R11, R22, 0x78, RZ, 0xfc, !PT ;  /* 0x00000078160b7812 */ /* 0x000fe200078efcff */
[----:B------:R-:W-:Y:S01]  /*0aa0*/  STL [R1+0xe0], R16 ;  /* 0x0000e01001007387 */ /* 0x000fe20000100800 */
[----:B------:R-:W-:Y:S01]  /*0ab0*/  ISETP.GE.AND P2, PT, R4, RZ, PT ;  /* 0x000000ff0400720c */ /* 0x000fe20003f46270 */
[----:B------:R-:W-:Y:S01]  /*0ac0*/  IMAD.MOV R6, RZ, RZ, -R6 ;  /* 0x000000ffff067224 */ /* 0x000fe200078e0a06 */
[----:B------:R-:W-:Y:S01]  /*0ad0*/  ISETP.GE.AND P6, PT, R3, RZ, PT ;  /* 0x000000ff0300720c */ /* 0x000fe20003fc6270 */
[----:B------:R-:W-:Y:S01]  /*0ae0*/  IMAD.HI.U32 R7, R23, R10, RZ ;  /* 0x0000000a17077227 */ /* 0x000fe200078e00ff */
[----:B------:R0:W-:Y:S01]  /*0af0*/  STL [R1+0xe8], R5 ;  /* 0x0000e80501007387 */ /* 0x0001e20000100800 */
[----:B------:R-:W-:-:S02]  /*0b00*/  LOP3.LUT R3, R22, 0x76, RZ, 0xfc, !PT ;  /* 0x0000007616037812 */ /* 0x000fc400078efcff */
[----:B------:R-:W-:Y:S01]  /*0b10*/  IMAD R6, R21, R6, R8 ;  /* 0x0000000615067224 */ /* 0x000fe200078e0208 */
[----:B------:R-:W-:Y:S01]  /*0b20*/  LOP3.LUT R9, R22, 0x72, RZ, 0xfc, !PT ;  /* 0x0000007216097812 */ /* 0x000fe200078efcff */
[----:B------:R-:W-:Y:S01]  /*0b30*/  IMAD.MOV R7, RZ, RZ, -R7 ;  /* 0x000000ffff077224 */ /* 0x000fe200078e0a07 */
[----:B------:R-:W-:Y:S01]  /*0b40*/  ISETP.GE.AND P5, PT, R11, RZ, PT ;  /* 0x000000ff0b00720c */ /* 0x000fe20003fa6270 */
[----:B------:R-:W-:Y:S01]  /*0b50*/  IMAD.SHL.U32 R8, R15, 0x2, RZ ;  /* 0x000000020f087824 */ /* 0x000fe200078e00ff */
[C---:B------:R-:W-:Y:S01]  /*0b60*/  ISETP.GT.U32.AND P0, PT, R21.reuse, R6, PT ;  /* 0x000000061500720c */ /* 0x040fe20003f04070 */
[C---:B------:R-:W-:Y:S01]  /*0b70*/  IMAD R2, R21.reuse, R7, R10 ;  /* 0x0000000715027224 */ /* 0x040fe200078e020a */
[----:B------:R-:W-:Y:S02]  /*0b80*/  IABS R10, R13 ;  /* 0x0000000d000a7213 */ /* 0x000fe40000000000 */
[----:B------:R-:W-:Y:S02]  /*0b90*/  IABS R15, R11 ;  /* 0x0000000b000f7213 */ /* 0x000fe40000000000 */
[----:B------:R-:W-:Y:S01]  /*0ba0*/  ISETP.GT.U32.AND P1, PT, R21, R2, PT ;  /* 0x000000021500720c */ /* 0x000fe20003f24070 */
[----:B0-----:R-:W-:Y:S01]  /*0bb0*/  IMAD.HI.U32 R5, R23, R10, RZ ;  /* 0x0000000a17057227 */ /* 0x001fe200078e00ff */
[----:B------:R-:W-:-:S02]  /*0bc0*/  SHF.R.S32.HI R7, RZ, 0x6, R0 ;  /* 0x00000006ff077819 */ /* 0x000fc40000011400 */
[----:B------:R-:W-:Y:S01]  /*0bd0*/  LOP3.LUT R20, R22, 0x22, RZ, 0xfc, !PT ;  /* 0x0000002216147812 */ /* 0x000fe200078efcff */
[----:B------:R-:W-:Y:S01]  /*0be0*/  IMAD.MOV R5, RZ, RZ, -R5 ;  /* 0x000000ffff057224 */ /* 0x000fe200078e0a05 */
[----:B------:R-:W-:Y:S01]  /*0bf0*/  SGXT R7, R7, 0x1 ;  /* 0x000000010707781a */ /* 0x000fe20000000200 */
[----:B------:R-:W-:Y:S01]  /*0c00*/  @!P0 IMAD.IADD R6, R6, 0x1, -R21 ;  /* 0x0000000106068824 */ /* 0x000fe200078e0a15 */
[----:B------:R-:W-:Y:S01]  /*0c10*/  LOP3.LUT R24, R22, 0x1c, RZ, 0xfc, !PT ;  /* 0x0000001c16187812 */ /* 0x000fe200078efcff */
[C---:B------:R-:W-:Y:S01]  /*0c20*/  IMAD R10, R21.reuse, R5, R10 ;  /* 0x00000005150a7224 */ /* 0x040fe200078e020a */
[----:B------:R-:W-:Y:S01]  /*0c30*/  LOP3.LUT R7, R8, 0x90, R7, 0x78, !PT ;  /* 0x0000009008077812 */ /* 0x000fe200078e7807 */
[----:B------:R-:W-:Y:S01]  /*0c40*/  IMAD.MOV.U32 R12, RZ, RZ, R15 ;  /* 0x000000ffff0c7224 */ /* 0x000fe200078e000f */
[C---:B------:R-:W-:Y:S01]  /*0c50*/  ISETP.GT.U32.AND P0, PT, R21.reuse, R6, PT ;  /* 0x000000061500720c */ /* 0x040fe20003f04070 */
[----:B------:R-:W-:Y:S01]  /*0c60*/  @!P1 IMAD.IADD R2, R2, 0x1, -R21 ;  /* 0x0000000102029824 */ /* 0x000fe200078e0a15 */
[----:B------:R-:W-:Y:S01]  /*0c70*/  ISETP.GT.U32.AND P3, PT, R21, R10, PT ;  /* 0x0000000a1500720c */ /* 0x000fe20003f64070 */
[----:B------:R-:W-:Y:S01]  /*0c80*/  IMAD.HI.U32 R4, R23, R12, RZ ;  /* 0x0000000c17047227 */ /* 0x000fe200078e00ff */
[----:B------:R-:W-:Y:S01]  /*0c90*/  IABS R8, R3 ;  /* 0x0000000300087213 */ /* 0x000fe20000000000 */
[----:B------:R0:W-:Y:S01]  /*0ca0*/  STL [R1+0x350], R7 ;  /* 0x0003500701007387 */ /* 0x0001e20000100800 */
[----:B------:R-:W-:Y:S01]  /*0cb0*/  ISETP.GT.U32.AND P4, PT, R21, R2, PT ;  /* 0x000000021500720c */ /* 0x000fe20003f84070 */
[----:B------:R-:W-:Y:S01]  /*0cc0*/  IMAD.MOV R4, RZ, RZ, -R4 ;  /* 0x000000ffff047224 */ /* 0x000fe200078e0a04 */
[----:B------:R-:W-:-:S02]  /*0cd0*/  ISETP.GE.AND P1, PT, R13, RZ, PT ;  /* 0x000000ff0d00720c */ /* 0x000fc40003f26270 */
[C---:B------:R-:W-:Y:S01]  /*0ce0*/  LOP3.LUT R5, R22.reuse, 0x74, RZ, 0xfc, !PT ;  /* 0x0000007416057812 */ /* 0x040fe200078efcff */
[----:B------:R-:W-:Y:S01]  /*0cf0*/  IMAD R13, R21, R4, R12 ;  /* 0x00000004150d7224 */ /* 0x000fe200078e020c */
[----:B------:R-:W-:Y:S01]  /*0d00*/  LOP3.LUT R12, R22, 0x6e, RZ, 0xfc, !PT ;  /* 0x0000006e160c7812 */ /* 0x000fe200078efcff */
[--C-:B------:R-:W-:Y:S01]  /*0d10*/  @!P0 IMAD.IADD R6, R6, 0x1, -R21.reuse ;  /* 0x0000000106068824 */ /* 0x100fe200078e0a15 */
[----:B------:R-:W-:Y:S01]  /*0d20*/  ISETP.GE.AND P0, PT, R3, RZ, PT ;  /* 0x000000ff0300720c */ /* 0x000fe20003f06270 */
[--C-:B------:R-:W-:Y:S01]  /*0d30*/  @!P3 IMAD.IADD R10, R10, 0x1, -R21.reuse ;  /* 0x000000010a0ab824 */ /* 0x100fe200078e0a15 */
[----:B------:R-:W-:Y:S01]  /*0d40*/  IABS R3, R9 ;  /* 0x0000000900037213 */ /* 0x000fe20000000000 */
[----:B------:R-:W-:Y:S01]  /*0d50*/  IMAD.MOV.U32 R14, RZ, RZ, R6 ;  /* 0x000000ffff0e7224 */ /* 0x000fe200078e0006 */
[----:B------:R-:W-:Y:S01]  /*0d60*/  IABS R4, R5 ;  /* 0x0000000500047213 */ /* 0x000fe20000000000 */
[----:B------:R-:W-:Y:S01]  /*0d70*/  @!P4 IMAD.IADD R2, R2, 0x1, -R21 ;  /* 0x000000010202c824 */ /* 0x000fe200078e0a15 */
[C---:B------:R-:W-:Y:S01]  /*0d80*/  ISETP.GT.U32.AND P4, PT, R21.reuse, R13, PT ;  /* 0x0000000d1500720c */ /* 0x040fe20003f84070 */
[----:B------:R-:W-:Y:S01]  /*0d90*/  @!P2 IMAD.MOV R14, RZ, RZ, -R14 ;  /* 0x000000ffff0ea224 */ /* 0x000fe200078e0a0e */
[----:B------:R-:W-:Y:S01]  /*0da0*/  ISETP.GT.U32.AND P2, PT, R21, R10, PT ;  /* 0x0000000a1500720c */ /* 0x000fe20003f44070 */
[----:B------:R-:W-:Y:S01]  /*0db0*/  IMAD.MOV.U32 R6, RZ, RZ, R3 ;  /* 0x000000ffff067224 */ /* 0x000fe200078e0003 */
[----:B------:R-:W-:Y:S01]  /*0dc0*/  ISETP.GE.AND P3, PT, R5, RZ, PT ;  /* 0x000000ff0500720c */ /* 0x000fe20003f66270 */
[----:B------:R-:W-:Y:S01]  /*0dd0*/  IMAD.HI.U32 R3, R23, R8, RZ ;  /* 0x0000000817037227 */ /* 0x000fe200078e00ff */
[----:B------:R1:W-:Y:S01]  /*0de0*/  STL [R1+0xdc], R14 ;  /* 0x0000dc0e01007387 */ /* 0x0003e20000100800 */
[----:B------:R-:W-:-:S02]  /*0df0*/  LOP3.LUT R25, R22, 0x1a, RZ, 0xfc, !PT ;  /* 0x0000001a16197812 */ /* 0x000fc400078efcff */
[----:B------:R-:W-:Y:S01]  /*0e00*/  IMAD.MOV R3, RZ, RZ, -R3 ;  /* 0x000000ffff037224 */ /* 0x000fe200078e0a03 */
[----:B------:R-:W-:Y:S01]  /*0e10*/  LOP3.LUT R26, R22, 0x18, RZ, 0xfc, !PT ;  /* 0x00000018161a7812 */ /* 0x000fe200078efcff */
[----:B0-----:R-:W-:-:S04]  /*0e20*/  IMAD.HI.U32 R7, R23, R6, RZ ;  /* 0x0000000617077227 */ /* 0x001fc800078e00ff */
[----:B------:R-:W-:Y:S01]  /*0e30*/  IMAD R11, R21, R3, R8 ;  /* 0x00000003150b7224 */ /* 0x000fe200078e0208 */
[----:B------:R-:W-:Y:S01]  /*0e40*/  LOP3.LUT R3, R22, 0x6a, RZ, 0xfc, !PT ;  /* 0x0000006a16037812 */ /* 0x000fe200078efcff */
[--C-:B------:R-:W-:Y:S01]  /*0e50*/  @!P2 IMAD.IADD R10, R10, 0x1, -R21.reuse ;  /* 0x000000010a0aa824 */ /* 0x100fe200078e0a15 */
[----:B-1----:R-:W-:Y:S01]  /*0e60*/  IABS R14, R12 ;  /* 0x0000000c000e7213 */ /* 0x002fe20000000000 */
[----:B------:R-:W-:Y:S01]  /*0e70*/  @!P4 IMAD.IADD R13, R13, 0x1, -R21 ;  /* 0x000000010d0dc824 */ /* 0x000fe200078e0a15 */
[----:B------:R-:W-:Y:S01]  /*0e80*/  ISETP.GT.U32.AND P2, PT, R21, R11, PT ;  /* 0x0000000b1500720c */ /* 0x000fe20003f44070 */
[----:B------:R-:W-:Y:S02]  /*0e90*/  IMAD.MOV R7, RZ, RZ, -R7 ;  /* 0x000000ffff077224 */ /* 0x000fe400078e0a07 */
[----:B------:R-:W-:Y:S01]  /*0ea0*/  IMAD.HI.U32 R5, R23, R4, RZ ;  /* 0x0000000417057227 */ /* 0x000fe200078e00ff */
[----:B------:R-:W-:-:S03]  /*0eb0*/  ISETP.GT.U32.AND P4, PT, R21, R13, PT ;  /* 0x0000000d1500720c */ /* 0x000fc60003f84070 */
[----:B------:R-:W-:Y:S01]  /*0ec0*/  @!P6 IMAD.MOV R2, RZ, RZ, -R2 ;  /* 0x000000ffff02e224 */ /* 0x000fe200078e0a02 */
[----:B------:R-:W-:Y:S01]  /*0ed0*/  ISETP.GE.AND P6, PT, R9, RZ, PT ;  /* 0x000000ff0900720c */ /* 0x000fe20003fc6270 */
[----:B------:R-:W-:Y:S01]  /*0ee0*/  IMAD R9, R21, R7, R6 ;  /* 0x0000000715097224 */ /* 0x000fe200078e0206 */
[C---:B------:R-:W-:Y:S01]  /*0ef0*/  LOP3.LUT R7, R22.reuse, 0x6c, RZ, 0xfc, !PT ;  /* 0x0000006c16077812 */ /* 0x040fe200078efcff */
[----:B------:R-:W-:Y:S01]  /*0f00*/  IMAD.MOV R5, RZ, RZ, -R5 ;  /* 0x000000ffff057224 */ /* 0x000fe200078e0a05 */
[----:B------:R0:W-:Y:S01]  /*0f10*/  STL [R1+0xd8], R2 ;  /* 0x0000d80201007387 */ /* 0x0001e20000100800 */
[--C-:B------:R-:W-:Y:S01]  /*0f20*/  @!P2 IMAD.IADD R11, R11, 0x1, -R21.reuse ;  /* 0x000000010b0ba824 */ /* 0x100fe200078e0a15 */
[C---:B------:R-:W-:Y:S01]  /*0f30*/  ISETP.GT.U32.AND P2, PT, R21.reuse, R9, PT ;  /* 0x000000091500720c */ /* 0x040fe20003f44070 */
[----:B------:R-:W-:Y:S01]  /*0f40*/  IMAD R4, R21, R5, R4 ;  /* 0x0000000515047224 */ /* 0x000fe200078e0204 */
[----:B------:R-:W-:Y:S01]  /*0f50*/  IABS R8, R7 ;  /* 0x0000000700087213 */ /* 0x000fe20000000000 */
[----:B------:R-:W-:Y:S01]  /*0f60*/  @!P4 IMAD.IADD R13, R13, 0x1, -R21 ;  /* 0x000000010d0dc824 */ /* 0x000fe200078e0a15 */
[----:B------:R-:W-:Y:S01]  /*0f70*/  IABS R6, R3 ;  /* 0x0000000300067213 */ /* 0x000fe20000000000 */
[----:B------:R-:W-:Y:S01]  /*0f80*/  IMAD.MOV.U32 R15, RZ, RZ, R10 ;  /* 0x000000ffff0f7224 */ /* 0x000fe200078e000a */
[C---:B------:R-:W-:Y:S01]  /*0f90*/  ISETP.GT.U32.AND P4, PT, R21.reuse, R4, PT ;  /* 0x000000041500720c */ /* 0x040fe20003f84070 */
[----:B------:R-:W-:Y:S01]  /*0fa0*/  @!P5 IMAD.MOV R13, RZ, RZ, -R13 ;  /* 0x000000ffff0dd224 */ /* 0x000fe200078e0a0d */
[----:B0-----:R-:W-:Y:S01]  /*0fb0*/  LOP3.LUT R2, R22, 0x70, RZ, 0xfc, !PT ;  /* 0x0000007016027812 */ /* 0x001fe200078efcff */
[----:B------:R-:W-:Y:S01]  /*0fc0*/  @!P1 IMAD.MOV R15, RZ, RZ, -R15 ;  /* 0x000000ffff0f9224 */ /* 0x000fe200078e0a0f */
[----:B------:R-:W-:-:S02]  /*0fd0*/  ISETP.GT.U32.AND P1, PT, R21, R11, PT ;  /* 0x0000000b1500720c */ /* 0x000fc40003f24070 */
[----:B------:R-:W-:Y:S01]  /*0fe0*/  IABS R5, R2 ;  /* 0x0000000200057213 */ /* 0x000fe20000000000 */
[--C-:B------:R-:W-:Y:S01]  /*0ff0*/  @!P2 IMAD.IADD R9, R9, 0x1, -R21.reuse ;  /* 0x000000010909a824 */ /* 0x100fe200078e0a15 */
[----:B------:R-:W-:Y:S01]  /*1000*/  ISETP.GE.AND P5, PT, R2, RZ, PT ;  /* 0x000000ff0200720c */ /* 0x000fe20003fa6270 */
[----:B------:R-:W-:Y:S02]  /*1010*/  STL [R1+0xd4], R15 ;  /* 0x0000d40f01007387 */ /* 0x000fe40000100800 */
[----:B------:R-:W-:Y:S01]  /*1020*/  IMAD.HI.U32 R10, R23, R5, RZ ;  /* 0x00000005170a7227 */ /* 0x000fe200078e00ff */
[----:B------:R-:W-:Y:S01]  /*1030*/  ISETP.GT.U32.AND P2, PT, R21, R9, PT ;  /* 0x000000091500720c */ /* 0x000fe20003f44070 */
[----:B------:R0:W-:Y:S02]  /*1040*/  STL [R1+0xcc], R13 ;  /* 0x0000cc0d01007387 */ /* 0x0001e40000100800 */
[----:B------:R-:W-:Y:S02]  /*1050*/  @!P4 IMAD.IADD R4, R4, 0x1, -R21 ;  /* 0x000000010404c824 */ /* 0x000fe400078e0a15 */
[----:B------:R-:W-:-:S02]  /*1060*/  IMAD.MOV R10, RZ, RZ, -R10 ;  /* 0x000000ffff0a7224 */ /* 0x000fc400078e0a0a */
[----:B------:R-:W-:Y:S01]  /*1070*/  @!P1 IMAD.IADD R11, R11, 0x1, -R21 ;  /* 0x000000010b0b9824 */ /* 0x000fe200078e0a15 */
[C---:B------:R-:W-:Y:S01]  /*1080*/  ISETP.GT.U32.AND P4, PT, R21.reuse, R4, PT ;  /* 0x000000041500720c */ /* 0x040fe20003f84070 */
[----:B------:R-:W-:Y:S02]  /*1090*/  IMAD R2, R21, R10, R5 ;  /* 0x0000000a15027224 */ /* 0x000fe400078e0205 */
[----:B------:R-:W-:-:S03]  /*10a0*/  IMAD.HI.U32 R5, R23, R8, RZ ;  /* 0x0000000817057227 */ /* 0x000fc600078e00ff */
[----:B------:R-:W-:Y:S01]  /*10b0*/  ISETP.GT.U32.AND P1, PT, R21, R2, PT ;  /* 0x000000021500720c */ /* 0x000fe20003f24070 */
[----:B0-----:R-:W-:-:S04]  /*10c0*/  IMAD.HI.U32 R13, R23, R14, RZ ;  /* 0x0000000e170d7227 */ /* 0x001fc800078e00ff */
[----:B------:R-:W-:-:S04]  /*10d0*/  IMAD.HI.U32 R10, R23, R6, RZ ;  /* 0x00000006170a7227 */ /* 0x000fc800078e00ff */
[----:B------:R-:W-:Y:S02]  /*10e0*/  IMAD.MOV R5, RZ, RZ, -R5 ;  /* 0x000000ffff057224 */ /* 0x000fe400078e0a05 */
[----:B------:R-:W-:Y:S02]  /*10f0*/  IMAD.MOV R13, RZ, RZ, -R13 ;  /* 0x000000ffff0d7224 */ /* 0x000fe400078e0a0d */
[----:B------:R-:W-:Y:S02]  /*1100*/  IMAD.MOV R10, RZ, RZ, -R10 ;  /* 0x000000ffff0a7224 */ /* 0x000fe400078e0a0a */
[----:B------:R-:W-:Y:S01]  /*1110*/  IMAD R8, R21, R5, R8 ;  /* 0x0000000515087224 */ /* 0x000fe200078e0208 */
[----:B------:R-:W-:Y:S01]  /*1120*/  LOP3.LUT R5, R22, 0x68, RZ, 0xfc, !PT ;  /* 0x0000006816057812 */ /* 0x000fe200078efcff */
[----:B------:R-:W-:Y:S02]  /*1130*/  @!P2 IMAD.IADD R9, R9, 0x1, -R21 ;  /* 0x000000010909a824 */ /* 0x000fe400078e0a15 */
[----:B------:R-:W-:Y:S01]  /*1140*/  IMAD.MOV.U32 R15, RZ, RZ, R11 ;  /* 0x000000ffff0f7224 */ /* 0x000fe200078e000b */
[C---:B------:R-:W-:Y:S01]  /*1150*/  ISETP.GT.U32.AND P2, PT, R21.reuse, R8, PT ;  /* 0x000000081500720c */ /* 0x040fe20003f44070 */
[----:B------:R-:W-:-:S02]  /*1160*/  IMAD R14, R21, R13, R14 ;  /* 0x0000000d150e7224 */ /* 0x000fc400078e020e */
[C---:B------:R-:W-:Y:S01]  /*1170*/  IMAD R6, R21.reuse, R10, R6 ;  /* 0x0000000a15067224 */ /* 0x040fe200078e0206 */
[----:B------:R-:W-:Y:S01]  /*1180*/  IABS R10, R5 ;  /* 0x00000005000a7213 */ /* 0x000fe20000000000 */
[----:B------:R-:W-:Y:S02]  /*1190*/  IMAD.MOV.U32 R11, RZ, RZ, R9 ;  /* 0x000000ffff0b7224 */ /* 0x000fe400078e0009 */
[----:B------:R-:W-:Y:S01]  /*11a0*/  @!P4 IMAD.IADD R4, R4, 0x1, -R21 ;  /* 0x000000010404c824 */ /* 0x000fe200078e0a15 */
[----:B------:R-:W-:Y:S01]  /*11b0*/  ISETP.GE.AND P4, PT, R12, RZ, PT ;  /* 0x000000ff0c00720c */ /* 0x000fe20003f86270 */
[----:B------:R-:W-:Y:S01]  /*11c0*/  @!P0 IMAD.MOV R15, RZ, RZ, -R15 ;  /* 0x000000ffff0f8224 */ /* 0x000fe200078e0a0f */
[C---:B------:R-:W-:Y:S01]  /*11d0*/  ISETP.GT.U32.AND P0, PT, R21.reuse, R14, PT ;  /* 0x0000000e1500720c */ /* 0x040fe20003f04070 */
[----:B------:R-:W-:Y:S01]  /*11e0*/  @!P6 IMAD.MOV R11, RZ, RZ, -R11 ;  /* 0x000000ffff0be224 */ /* 0x000fe200078e0a0b */
[----:B------:R-:W-:Y:S01]  /*11f0*/  ISETP.GT.U32.AND P6, PT, R21, R6, PT ;  /* 0x000000061500720c */ /* 0x000fe20003fc4070 */
[----:B------:R-:W-:Y:S01]  /*1200*/  IMAD.MOV.U32 R12, RZ, RZ, R4 ;  /* 0x000000ffff0c7224 */ /* 0x000fe200078e0004 */
[----:B------:R-:W-:Y:S01]  /*1210*/  STL [R1+0xc4], R15 ;  /* 0x0000c40f01007387 */ /* 0x000fe20000100800 */
[----:B------:R-:W-:-:S02]  /*1220*/  @!P1 IMAD.IADD R2, R2, 0x1, -R21 ;  /* 0x0000000102029824 */ /* 0x000fc400078e0a15 */
[----:B------:R-:W-:Y:S02]  /*1230*/  IMAD.MOV.U32 R4, RZ, RZ, R10 ;  /* 0x000000ffff047224 */ /* 0x000fe400078e000a */
[----:B------:R-:W-:Y:S01]  /*1240*/  @!P3 IMAD.MOV R12, RZ, RZ, -R12 ;  /* 0x000000ffff0cb224 */ /* 0x000fe200078e0a0c */
[----:B------:R-:W-:Y:S01]  /*1250*/  ISETP.GE.AND P3, PT, R7, RZ, PT ;  /* 0x000000ff0700720c */ /* 0x000fe20003f66270 */
[----:B------:R-:W-:Y:S01]  /*1260*/  IMAD.HI.U32 R9, R23, R4, RZ ;  /* 0x0000000417097227 */ /* 0x000fe200078e00ff */
[----:B------:R-:W-:Y:S02]  /*1270*/  ISETP.GT.U32.AND P1, PT, R21, R2, PT ;  /* 0x000000021500720c */ /* 0x000fe40003f24070 */
[----:B------:R-:W-:Y:S01]  /*1280*/  LOP3.LUT R7, R22, 0x66, RZ, 0xfc, !PT ;  /* 0x0000006616077812 */ /* 0x000fe200078efcff */
[----:B------:R-:W-:Y:S01]  /*1290*/  @!P2 IMAD.IADD R8, R8, 0x1, -R21 ;  /* 0x000000010808a824 */ /* 0x000fe200078e0a15 */
[----:B------:R0:W-:Y:S01]  /*12a0*/  STL [R1+0xc0], R12 ;  /* 0x0000c00c01007387 */ /* 0x0001e20000100800 */
[----:B------:R-:W-:Y:S01]  /*12b0*/  IMAD.MOV R9, RZ, RZ, -R9 ;  /* 0x000000ffff097224 */ /* 0x000fe200078e0a09 */
[----:B------:R-:W-:Y:S01]  /*12c0*/  IABS R13, R7 ;  /* 0x00000007000d7213 */ /* 0x000fe20000000000 */
[--C-:B------:R-:W-:Y:S01]  /*12d0*/  @!P0 IMAD.IADD R14, R14, 0x1, -R21.reuse ;  /* 0x000000010e0e8824 */ /* 0x100fe200078e0a15 */
[----:B------:R-:W-:Y:S01]  /*12e0*/  ISETP.GE.AND P0, PT, R5, RZ, PT ;  /* 0x000000ff0500720c */ /* 0x000fe20003f06270 */
[--C-:B------:R-:W-:Y:S01]  /*12f0*/  @!P6 IMAD.IADD R6, R6, 0x1, -R21.reuse ;  /* 0x000000010606e824 */ /* 0x100fe200078e0a15 */
[C---:B------:R-:W-:Y:S01]  /*1300*/  ISETP.GT.U32.AND P6, PT, R21.reuse, R8, PT ;  /* 0x000000081500720c */ /* 0x040fe20003fc4070 */
[C---:B------:R-:W-:Y:S01]  /*1310*/  IMAD R4, R21.reuse, R9, R4 ;  /* 0x0000000915047224 */ /* 0x040fe200078e0204 */
[----:B------:R-:W-:Y:S01]  /*1320*/  ISETP.GT.U32.AND P2, PT, R21, R14, PT ;  /* 0x0000000e1500720c */ /* 0x000fe20003f44070 */
[----:B------:R-:W-:Y:S01]  /*1330*/  IMAD.HI.U32 R9, R23, R13, RZ ;  /* 0x0000000d17097227 */ /* 0x000fe200078e00ff */
[----:B------:R-:W-:Y:S01]  /*1340*/  LOP3.LUT R5, R22, 0x64, RZ, 0xfc, !PT ;  /* 0x0000006416057812 */ /* 0x000fe200078efcff */
[----:B------:R1:W-:Y:S02]  /*1350*/  STL [R1+0xbc], R11 ;  /* 0x0000bc0b01007387 */ /* 0x0003e40000100800 */
[----:B------:R-:W-:Y:S01]  /*1360*/  @!P1 IMAD.IADD R2, R2, 0x1, -R21 ;  /* 0x0000000102029824 */ /* 0x000fe200078e0a15 */
[----:B------:R-:W-:Y:S01]  /*1370*/  ISETP.GE.AND P1, PT, R3, RZ, PT ;  /* 0x000000ff0300720c */ /* 0x000fe20003f26270 */
[----:B------:R-:W-:Y:S01]  /*1380*/  IMAD.MOV R9, RZ, RZ, -R9 ;  /* 0x000000ffff097224 */ /* 0x000fe200078e0a09 */
[C---:B------:R-:W-:Y:S01]  /*1390*/  LOP3.LUT R3, R22.reuse, 0x62, RZ, 0xfc, !PT ;  /* 0x0000006216037812 */ /* 0x040fe200078efcff */
[----:B------:R-:W-:Y:S01]  /*13a0*/  IMAD.MOV.U32 R10, RZ, RZ, R2 ;  /* 0x000000ffff0a7224 */ /* 0x000fe200078e0002 */
[----:B0-----:R-:W-:Y:S01]  /*13b0*/  IABS R12, R5 ;  /* 0x00000005000c7213 */ /* 0x001fe20000000000 */
[C---:B------:R-:W-:Y:S01]  /*13c0*/  IMAD R13, R21.reuse, R9, R13 ;  /* 0x00000009150d7224 */ /* 0x040fe200078e020d */
[----:B------:R-:W-:Y:S01]  /*13d0*/  LOP3.LUT R2, R22, 0x60, RZ, 0xfc, !PT ;  /* 0x0000006016027812 */ /* 0x000fe200078efcff */
[----:B------:R-:W-:Y:S01]  /*13e0*/  @!P5 IMAD.MOV R10, RZ, RZ, -R10 ;  /* 0x000000ffff0ad224 */ /* 0x000fe200078e0a0a */
[C---:B------:R-:W-:Y:S01]  /*13f0*/  ISETP.GT.U32.AND P5, PT, R21.reuse, R6, PT ;  /* 0x000000061500720c */ /* 0x040fe20003fa4070 */
[--C-:B------:R-:W-:Y:S01]  /*1400*/  @!P6 IMAD.IADD R8, R8, 0x1, -R21.reuse ;  /* 0x000000010808e824 */ /* 0x100fe200078e0a15 */
[C---:B------:R-:W-:Y:S01]  /*1410*/  ISETP.GT.U32.AND P6, PT, R21.reuse, R13, PT ;  /* 0x0000000d1500720c */ /* 0x040fe20003fc4070 */
[----:B------:R-:W-:Y:S01]  /*1420*/  @!P2 IMAD.IADD R14, R14, 0x1, -R21 ;  /* 0x000000010e0ea824 */ /* 0x000fe200078e0a15 */
[----:B------:R-:W-:Y:S01]  /*1430*/  ISETP.GT.U32.AND P2, PT, R21, R4, PT ;  /* 0x000000041500720c */ /* 0x000fe20003f44070 */
[----:B------:R-:W-:Y:S01]  /*1440*/  IMAD.HI.U32 R9, R23, R12, RZ ;  /* 0x0000000c17097227 */ /* 0x000fe200078e00ff */
[----:B-1----:R-:W-:Y:S01]  /*1450*/  IABS R11, R3 ;  /* 0x00000003000b7213 */ /* 0x002fe20000000000 */
[----:B------:R0:W-:Y:S02]  /*1460*/  STL [R1+0xb8], R10 ;  /* 0x0000b80a01007387 */ /* 0x0001e40000100800 */
[----:B------:R-:W-:-:S02]  /*1470*/  IMAD.MOV R9, RZ, RZ, -R9 ;  /* 0x000000ffff097224 */ /* 0x000fc400078e0a09 */
[----:B------:R-:W-:Y:S02]  /*1480*/  @!P3 IMAD.MOV R8, RZ, RZ, -R8 ;  /* 0x000000ffff08b224 */ /* 0x000fe400078e0a08 */
[--C-:B------:R-:W-:Y:S01]  /*1490*/  @!P5 IMAD.IADD R6, R6, 0x1, -R21.reuse ;  /* 0x000000010606d824 */ /* 0x100fe200078e0a15 */
[----:B------:R-:W-:Y:S01]  /*14a0*/  ISETP.GE.AND P5, PT, R7, RZ, PT ;  /* 0x000000ff0700720c */ /* 0x000fe20003fa6270 */
[----:B------:R-:W-:Y:S01]  /*14b0*/  @!P6 IMAD.IADD R13, R13, 0x1, -R21 ;  /* 0x000000010d0de824 */ /* 0x000fe200078e0a15 */
[----:B0-----:R-:W-:Y:S01]  /*14c0*/  IABS R10, R2 ;  /* 0x00000002000a7213 */ /* 0x001fe20000000000 */
[----:B------:R-:W-:-:S03]  /*14d0*/  IMAD.HI.U32 R7, R23, R11, RZ ;  /* 0x0000000b17077227 */ /* 0x000fc600078e00ff */
[----:B------:R-:W-:Y:S01]  /*14e0*/  ISETP.GT.U32.AND P6, PT, R21, R13, PT ;  /* 0x0000000d1500720c */ /* 0x000fe20003fc4070 */
[----:B------:R-:W-:Y:S01]  /*14f0*/  @!P2 IMAD.IADD R4, R4, 0x1, -R21 ;  /* 0x000000010404a824 */ /* 0x000fe200078e0a15 */
[----:B------:R-:W-:Y:S01]  /*1500*/  ISETP.GE.AND P2, PT, R5, RZ, PT ;  /* 0x000000ff0500720c */ /* 0x000fe20003f46270 */
[----:B------:R-:W-:-:S04]  /*1510*/  IMAD.HI.U32 R5, R23, R10, RZ ;  /* 0x0000000a17057227 */ /* 0x000fc800078e00ff */
[----:B------:R-:W-:Y:S02]  /*1520*/  IMAD.MOV R7, RZ, RZ, -R7 ;  /* 0x000000ffff077224 */ /* 0x000fe400078e0a07 */
[C---:B------:R-:W-:Y:S01]  /*1530*/  IMAD R12, R21.reuse, R9, R12 ;  /* 0x00000009150c7224 */ /* 0x040fe200078e020c */
[----:B------:R-:W-:Y:S01]  /*1540*/  LOP3.LUT R9, R22, 0x5e, RZ, 0xfc, !PT ;  /* 0x0000005e16097812 */ /* 0x000fe200078efcff */
[----:B------:R-:W-:Y:S02]  /*1550*/  IMAD.MOV R5, RZ, RZ, -R5 ;  /* 0x000000ffff057224 */ /* 0x000fe400078e0a05 */
[C---:B------:R-:W-:Y:S01]  /*1560*/  IMAD R11, R21.reuse, R7, R11 ;  /* 0x00000007150b7224 */ /* 0x040fe200078e020b */
[C---:B------:R-:W-:Y:S01]  /*1570*/  ISETP.GT.U32.AND P3, PT, R21.reuse, R12, PT ;  /* 0x0000000c1500720c */ /* 0x040fe20003f64070 */
[----:B------:R-:W-:Y:S02]  /*1580*/  IMAD.MOV.U32 R15, RZ, RZ, R14 ;  /* 0x000000ffff0f7224 */ /* 0x000fe400078e000e */
[C---:B------:R-:W-:Y:S01]  /*1590*/  IMAD R10, R21.reuse, R5, R10 ;  /* 0x00000005150a7224 */ /* 0x040fe200078e020a */
[----:B------:R-:W-:Y:S01]  /*15a0*/  IABS R5, R9 ;  /* 0x0000000900057213 */ /* 0x000fe20000000000 */
[----:B------:R-:W-:Y:S01]  /*15b0*/  @!P1 IMAD.MOV R6, RZ, RZ, -R6 ;  /* 0x000000ffff069224 */ /* 0x000fe200078e0a06 */
[C---:B------:R-:W-:Y:S01]  /*15c0*/  ISETP.GT.U32.AND P1, PT, R21.reuse, R11, PT ;  /* 0x0000000b1500720c */ /* 0x040fe20003f24070 */
[----:B------:R-:W-:Y:S01]  /*15d0*/  @!P4 IMAD.MOV R15, RZ, RZ, -R15 ;  /* 0x000000ffff0fc224 */ /* 0x000fe200078e0a0f */
[----:B------:R-:W-:Y:S01]  /*15e0*/  ISETP.GT.U32.AND P4, PT, R21, R4, PT ;  /* 0x000000041500720c */ /* 0x000fe20003f84070 */
[----:B------:R-:W-:Y:S01]  /*15f0*/  @!P6 IMAD.IADD R13, R13, 0x1, -R21 ;  /* 0x000000010d0de824 */ /* 0x000fe200078e0a15 */
[----:B------:R-:W-:-:S02]  /*1600*/  ISETP.GT.U32.AND P6, PT, R21, R10, PT ;  /* 0x0000000a1500720c */ /* 0x000fc40003fc4070 */
[----:B------:R-:W-:Y:S01]  /*1610*/  STL [R1+0xb4], R15 ;  /* 0x0000b40f01007387 */ /* 0x000fe20000100800 */
[--C-:B------:R-:W-:Y:S01]  /*1620*/  @!P3 IMAD.IADD R12, R12, 0x1, -R21.reuse ;  /* 0x000000010c0cb824 */ /* 0x100fe200078e0a15 */
[----:B------:R-:W-:Y:S01]  /*1630*/  ISETP.GE.AND P3, PT, R2, RZ, PT ;  /* 0x000000ff0200720c */ /* 0x000fe20003f66270 */
[----:B------:R-:W-:Y:S01]  /*1640*/  IMAD.HI.U32 R2, R23, R5, RZ ;  /* 0x0000000517027227 */ /* 0x000fe200078e00ff */
[----:B------:R-:W-:Y:S03]  /*1650*/  STL [R1+0xb0], R8 ;  /* 0x0000b00801007387 */ /* 0x000fe60000100800 */
[--C-:B------:R-:W-:Y:S01]  /*1660*/  @!P1 IMAD.IADD R11, R11, 0x1, -R21.reuse ;  /* 0x000000010b0b9824 */ /* 0x100fe200078e0a15 */
[----:B------:R0:W-:Y:S01]  /*1670*/  STL [R1+0xac], R6 ;  /* 0x0000ac0601007387 */ /* 0x0001e20000100800 */
[--C-:B------:R-:W-:Y:S01]  /*1680*/  @!P4 IMAD.IADD R4, R4, 0x1, -R21.reuse ;  /* 0x000000010404c824 */ /* 0x100fe200078e0a15 */
[C---:B------:R-:W-:Y:S01]  /*1690*/  ISETP.GT.U32.AND P1, PT, R21.reuse, R12, PT ;  /* 0x0000000c1500720c */ /* 0x040fe20003f24070 */
[----:B------:R-:W-:Y:S01]  /*16a0*/  @!P6 IMAD.IADD R10, R10, 0x1, -R21 ;  /* 0x000000010a0ae824 */ /* 0x000fe200078e0a15 */
[----:B------:R-:W-:Y:S01]  /*16b0*/  ISETP.GT.U32.AND P6, PT, R21, R11, PT ;  /* 0x0000000b1500720c */ /* 0x000fe20003fc4070 */
[----:B------:R-:W-:Y:S01]  /*16c0*/  IMAD.MOV.U32 R7, RZ, RZ, R4 ;  /* 0x000000ffff077224 */ /* 0x000fe200078e0004 */
[----:B------:R-:W-:Y:S01]  /*16d0*/  ISETP.GE.AND P4, PT, R3, RZ, PT ;  /* 0x000000ff0300720c */ /* 0x000fe20003f86270 */
[----:B------:R-:W-:Y:S01]  /*16e0*/  IMAD.MOV R2, RZ, RZ, -R2 ;  /* 0x000000ffff027224 */ /* 0x000fe200078e0a02 */
[C---:B------:R-:W-:Y:S01]  /*16f0*/  LOP3.LUT R3, R22.reuse, 0x5a, RZ, 0xfc, !PT ;  /* 0x0000005a16037812 */ /* 0x040fe200078efcff */
[----:B------:R-:W-:Y:S01]  /*1700*/  @!P0 IMAD.MOV R7, RZ, RZ, -R7 ;  /* 0x000000ffff078224 */ /* 0x000fe200078e0a07 */
[----:B0-----:R-:W-:Y:S01]  /*1710*/  LOP3.LUT R6, R22, 0x5c, RZ, 0xfc, !PT ;  /* 0x0000005c16067812 */ /* 0x001fe200078efcff */
[C---:B------:R-:W-:Y:S01]  /*1720*/  IMAD R5, R21.reuse, R2, R5 ;  /* 0x0000000215057224 */ /* 0x040fe200078e0205 */
[C---:B------:R-:W-:Y:S01]  /*1730*/  ISETP.GT.U32.AND P0, PT, R21.reuse, R10, PT ;  /* 0x0000000a1500720c */ /* 0x040fe20003f04070 */
[----:B------:R-:W-:Y:S01]  /*1740*/  @!P5 IMAD.MOV R13, RZ, RZ, -R13 ;  /* 0x000000ffff0dd224 */ /* 0x000fe200078e0a0d */
[----:B------:R-:W-:Y:S01]  /*1750*/  IABS R8, R6 ;  /* 0x0000000600087213 */ /* 0x000fe20000000000 */
[--C-:B------:R-:W-:Y:S01]  /*1760*/  @!P1 IMAD.IADD R12, R12, 0x1, -R21.reuse ;  /* 0x000000010c0c9824 */ /* 0x100fe200078e0a15 */
[----:B------:R-:W-:Y:S01]  /*1770*/  ISETP.GT.U32.AND P1, PT, R21, R5, PT ;  /* 0x000000051500720c */ /* 0x000fe20003f24070 */
[----:B------:R-:W-:Y:S01]  /*1780*/  @!P6 IMAD.IADD R11, R11, 0x1, -R21 ;  /* 0x000000010b0be824 */ /* 0x000fe200078e0a15 */
[----:B------:R-:W-:Y:S01]  /*1790*/  IABS R14, R3 ;  /* 0x00000003000e7213 */ /* 0x000fe20000000000 */
[----:B------:R-:W-:Y:S01]  /*17a0*/  IMAD.HI.U32 R4, R23, R8, RZ ;  /* 0x0000000817047227 */ /* 0x000fe200078e00ff */
[----:B------:R-:W-:Y:S01]  /*17b0*/  LOP3.LUT R2, R22, 0x58, RZ, 0xfc, !PT ;  /* 0x0000005816027812 */ /* 0x000fe200078efcff */
[----:B------:R0:W-:Y:S02]  /*17c0*/  STL [R1+0xa8], R7 ;  /* 0x0000a80701007387 */ /* 0x0001e40000100800 */
[----:B------:R-:W-:-:S02]  /*17d0*/  IMAD.MOV R4, RZ, RZ, -R4 ;  /* 0x000000ffff047224 */ /* 0x000fc400078e0a04 */
[----:B------:R-:W-:Y:S01]  /*17e0*/  IMAD.HI.U32 R15, R23, R14, RZ ;  /* 0x0000000e170f7227 */ /* 0x000fe200078e00ff */
[----:B------:R-:W-:Y:S03]  /*17f0*/  STL [R1+0x9c], R13 ;  /* 0x00009c0d01007387 */ /* 0x000fe60000100800 */
[----:B------:R-:W-:Y:S01]  /*1800*/  IMAD R8, R21, R4, R8 ;  /* 0x0000000415087224 */ /* 0x000fe200078e0208 */
[----:B------:R-:W-:Y:S01]  /*1810*/  LOP3.LUT R4, R22, 0x56, RZ, 0xfc, !PT ;  /* 0x0000005616047812 */ /* 0x000fe200078efcff */
[--C-:B------:R-:W-:Y:S01]  /*1820*/  @!P1 IMAD.IADD R5, R5, 0x1, -R21.reuse ;  /* 0x0000000105059824 */ /* 0x100fe200078e0a15 */
[----:B0-----:R-:W-:Y:S01]  /*1830*/  IABS R7, R2 ;  /* 0x0000000200077213 */ /* 0x001fe20000000000 */
[----:B------:R-:W-:Y:S01]  /*1840*/  @!P0 IMAD.IADD R10, R10, 0x1, -R21 ;  /* 0x000000010a0a8824 */ /* 0x000fe200078e0a15 */
[----:B------:R-:W-:Y:S01]  /*1850*/  ISETP.GT.U32.AND P6, PT, R21, R8, PT ;  /* 0x000000081500720c */ /* 0x000fe20003fc4070 */
[----:B------:R-:W-:Y:S01]  /*1860*/  IMAD.MOV R15, RZ, RZ, -R15 ;  /* 0x000000ffff0f7224 */ /* 0x000fe200078e0a0f */
[----:B------:R-:W-:Y:S01]  /*1870*/  ISETP.GE.AND P0, PT, R9, RZ, PT ;  /* 0x000000ff0900720c */ /* 0x000fe20003f06270 */
[----:B------:R-:W-:Y:S01]  /*1880*/  IMAD.HI.U32 R9, R23, R7, RZ ;  /* 0x0000000717097227 */ /* 0x000fe200078e00ff */
[----:B------:R-:W-:-:S02]  /*1890*/  ISETP.GE.AND P1, PT, R6, RZ, PT ;  /* 0x000000ff0600720c */ /* 0x000fc40003f26270 */
[----:B------:R-:W-:Y:S01]  /*18a0*/  IABS R16, R4 ;  /* 0x0000000400107213 */ /* 0x000fe20000000000 */
[----:B------:R-:W-:Y:S02]  /*18b0*/  IMAD.MOV.U32 R17, RZ, RZ, R12 ;  /* 0x000000ffff117224 */ /* 0x000fe400078e000c */
[----:B------:R-:W-:Y:S02]  /*18c0*/  IMAD.MOV.U32 R12, RZ, RZ, R11 ;  /* 0x000000ffff0c7224 */ /* 0x000fe400078e000b */
[C---:B------:R-:W-:Y:S02]  /*18d0*/  IMAD R6, R21.reuse, R15, R14 ;  /* 0x0000000f15067224 */ /* 0x040fe400078e020e */
[----:B------:R-:W-:Y:S01]  /*18e0*/  @!P6 IMAD.IADD R8, R8, 0x1, -R21 ;  /* 0x000000010808e824 */ /* 0x000fe200078e0a15 */
[C---:B------:R-:W-:Y:S01]  /*18f0*/  ISETP.GT.U32.AND P6, PT, R21.reuse, R5, PT ;  /* 0x000000051500720c */ /* 0x040fe20003fc4070 */
[----:B------:R-:W-:Y:S01]  /*1900*/  IMAD.MOV R9, RZ, RZ, -R9 ;  /* 0x000000ffff097224 */ /* 0x000fe200078e0a09 */
[----:B------:R-:W-:Y:S01]  /*1910*/  ISETP.GT.U32.AND P5, PT, R21, R6, PT ;  /* 0x000000061500720c */ /* 0x000fe20003fa4070 */
[----:B------:R-:W-:Y:S01]  /*1920*/  @!P4 IMAD.MOV R12, RZ, RZ, -R12 ;  /* 0x000000ffff0cc224 */ /* 0x000fe200078e0a0c */
[----:B------:R-:W-:Y:S01]  /*1930*/  ISETP.GE.AND P4, PT, R3, RZ, PT ;  /* 0x000000ff0300720c */ /* 0x000fe20003f86270 */
[----:B------:R-:W-:Y:S01]  /*1940*/  IMAD R3, R21, R9, R7 ;  /* 0x0000000915037224 */ /* 0x000fe200078e0207 */
[----:B------:R-:W-:Y:S01]  /*1950*/  LOP3.LUT R7, R22, 0x50, RZ, 0xfc, !PT ;  /* 0x0000005016077812 */ /* 0x000fe200078efcff */
[----:B------:R-:W-:-:S02]  /*1960*/  IMAD.MOV.U32 R11, RZ, RZ, R10 ;  /* 0x000000ffff0b7224 */ /* 0x000fc400078e000a */
[----:B------:R-:W-:Y:S01]  /*1970*/  @!P2 IMAD.MOV R17, RZ, RZ, -R17 ;  /* 0x000000ffff11a224 */ /* 0x000fe200078e0a11 */
[----:B------:R-:W-:Y:S01]  /*1980*/  ISETP.GT.U32.AND P2, PT, R21, R8, PT ;  /* 0x000000081500720c */ /* 0x000fe20003f44070 */
[----:B------:R-:W-:Y:S01]  /*1990*/  @!P3 IMAD.MOV R11, RZ, RZ, -R11 ;  /* 0x000000ffff0bb224 */ /* 0x000fe200078e0a0b */
[----:B------:R-:W-:Y:S01]  /*19a0*/  ISETP.GE.AND P3, PT, R2, RZ, PT ;  /* 0x000000ff0200720c */ /* 0x000fe20003f66270 */
[--C-:B------:R-:W-:Y:S01]  /*19b0*/  @!P6 IMAD.IADD R5, R5, 0x1, -R21.reuse ;  /* 0x000000010505e824 */ /* 0x100fe200078e0a15 */
[----:B------:R-:W-:Y:S01]  /*19c0*/  ISETP.GT.U32.AND P6, PT, R21, R3, PT ;  /* 0x000000031500720c */ /* 0x000fe20003fc4070 */
[----:B------:R-:W-:Y:S01]  /*19d0*/  @!P5 IMAD.IADD R6, R6, 0x1, -R21 ;  /* 0x000000010606d824 */ /* 0x000fe200078e0a15 */
[----:B------:R-:W-:Y:S01]  /*19e0*/  LOP3.LUT R2, R22, 0x54, RZ, 0xfc, !PT ;  /* 0x0000005416027812 */ /* 0x000fe200078efcff */
[C---:B------:R-:W-:Y:S01]  /*19f0*/  IMAD.HI.U32 R10, R23.reuse, R16, RZ ;  /* 0x00000010170a7227 */ /* 0x040fe200078e00ff */
[----:B------:R-:W-:Y:S02]  /*1a00*/  STL [R1+0x8c], R17 ;  /* 0x00008c1101007387 */ /* 0x000fe40000100800 */
[----:B------:R-:W-:Y:S01]  /*1a10*/  IABS R15, R2 ;  /* 0x00000002000f7213 */ /* 0x000fe20000000000 */
[----:B------:R-:W-:Y:S01]  /*1a20*/  IMAD.MOV.U32 R9, RZ, RZ, R5 ;  /* 0x000000ffff097224 */ /* 0x000fe200078e0005 */
[----:B------:R-:W-:Y:S01]  /*1a30*/  STL [R1+0x88], R12 ;  /* 0x0000880c01007387 */ /* 0x000fe20000100800 */
[----:B------:R-:W-:Y:S01]  /*1a40*/  IMAD.MOV R10, RZ, RZ, -R10 ;  /* 0x000000ffff0a7224 */ /* 0x000fe200078e0a0a */
[----:B------:R-:W-:Y:S01]  /*1a50*/  ISETP.GE.AND P5, PT, R2, RZ, PT ;  /* 0x000000ff0200720c */ /* 0x000fe20003fa6270 */
[----:B------:R-:W-:Y:S01]  /*1a60*/  IMAD.HI.U32 R5, R23, R15, RZ ;  /* 0x0000000f17057227 */ /* 0x000fe200078e00ff */
[----:B------:R0:W-:Y:S01]  /*1a70*/  STL [R1+0x84], R11 ;  /* 0x0000840b01007387 */ /* 0x0001e20000100800 */
[----:B------:R-:W-:-:S02]  /*1a80*/  LOP3.LUT R2, R22, 0x4e, RZ, 0xfc, !PT ;  /* 0x0000004e16027812 */ /* 0x000fc400078efcff */
[--C-:B------:R-:W-:Y:S01]  /*1a90*/  @!P6 IMAD.IADD R3, R3, 0x1, -R21.reuse ;  /* 0x000000010303e824 */ /* 0x100fe200078e0a15 */
[C---:B------:R-:W-:Y:S01]  /*1aa0*/  ISETP.GT.U32.AND P6, PT, R21.reuse, R6, PT ;  /* 0x000000061500720c */ /* 0x040fe20003fc4070 */
[----:B------:R-:W-:Y:S01]  /*1ab0*/  @!P2 IMAD.IADD R8, R8, 0x1, -R21 ;  /* 0x000000010808a824 */ /* 0x000fe200078e0a15 */
[----:B------:R-:W-:Y:S01]  /*1ac0*/  ISETP.GE.AND P2, PT, R4, RZ, PT ;  /* 0x000000ff0400720c */ /* 0x000fe20003f46270 */
[C---:B------:R-:W-:Y:S01]  /*1ad0*/  IMAD R16, R21.reuse, R10, R16 ;  /* 0x0000000a15107224 */ /* 0x040fe200078e0210 */
[----:B------:R-:W-:Y:S01]  /*1ae0*/  LOP3.LUT R4, R22, 0x52, RZ, 0xfc, !PT ;  /* 0x0000005216047812 */ /* 0x000fe200078efcff */
[----:B------:R-:W-:Y:S01]  /*1af0*/  IMAD.MOV R5, RZ, RZ, -R5 ;  /* 0x000000ffff057224 */ /* 0x000fe200078e0a05 */
[----:B0-----:R-:W-:Y:S01]  /*1b00*/  IABS R11, R7 ;  /* 0x00000007000b7213 */ /* 0x001fe20000000000 */
[----:B------:R-:W-:Y:S01]  /*1b10*/  @!P1 IMAD.MOV R8, RZ, RZ, -R8 ;  /* 0x000000ffff089224 */ /* 0x000fe200078e0a08 */
[C---:B------:R-:W-:Y:S01]  /*1b20*/  ISETP.GT.U32.AND P1, PT, R21.reuse, R16, PT ;  /* 0x000000101500720c */ /* 0x040fe20003f24070 */
[C---:B------:R-:W-:Y:S01]  /*1b30*/  IMAD R15, R21.reuse, R5, R15 ;  /* 0x00000005150f7224 */ /* 0x040fe200078e020f */
[----:B------:R-:W-:Y:S01]  /*1b40*/  IABS R14, R4 ;  /* 0x00000004000e7213 */ /* 0x000fe20000000000 */
[----:B------:R-:W-:Y:S01]  /*1b50*/  @!P0 IMAD.MOV R9, RZ, RZ, -R9 ;  /* 0x000000ffff098224 */ /* 0x000fe200078e0a09 */
[C---:B------:R-:W-:Y:S01]  /*1b60*/  ISETP.GT.U32.AND P0, PT, R21.reuse, R3, PT ;  /* 0x000000031500720c */ /* 0x040fe20003f04070 */
[----:B------:R-:W-:Y:S01]  /*1b70*/  @!P6 IMAD.IADD R6, R6, 0x1, -R21 ;  /* 0x000000010606e824 */ /* 0x000fe200078e0a15 */
[----:B------:R-:W-:Y:S01]  /*1b80*/  ISETP.GT.U32.AND P6, PT, R21, R15, PT ;  /* 0x0000000f1500720c */ /* 0x000fe20003fc4070 */
[----:B------:R-:W-:Y:S01]  /*1b90*/  IMAD.HI.U32 R5, R23, R11, RZ ;  /* 0x0000000b17057227 */ /* 0x000fe200078e00ff */
[----:B------:R0:W-:Y:S01]  /*1ba0*/  STL [R1+0x80], R9 ;  /* 0x0000800901007387 */ /* 0x0001e20000100800 */
[----:B------:R-:W-:-:S02]  /*1bb0*/  IABS R13, R2 ;  /* 0x00000002000d7213 */ /* 0x000fc40000000000 */
[----:B------:R-:W-:Y:S01]  /*1bc0*/  IMAD.MOV R5, RZ, RZ, -R5 ;  /* 0x000000ffff057224 */ /* 0x000fe200078e0a05 */
[----:B------:R1:W-:Y:S01]  /*1bd0*/  STL [R1+0x7c], R8 ;  /* 0x00007c0801007387 */ /* 0x0003e20000100800 */
[----:B------:R-:W-:Y:S01]  /*1be0*/  @!P1 IMAD.IADD R16, R16, 0x1, -R21 ;  /* 0x0000000110109824 */ /* 0x000fe200078e0a15 */
[C---:B------:R-:W-:Y:S01]  /*1bf0*/  LOP3.LUT R12, R22.reuse, 0x48, RZ, 0xfc, !PT ;  /* 0x00000048160c7812 */ /* 0x040fe200078efcff */
[----:B------:R-:W-:Y:S01]  /*1c00*/  IMAD R11, R21, R5, R11 ;  /* 0x00000005150b7224 */ /* 0x000fe200078e020b */
[----:B------:R-:W-:Y:S01]  /*1c10*/  LOP3.LUT R5, R22, 0x4c, RZ, 0xfc, !PT ;  /* 0x0000004c16057812 */ /* 0x000fe200078efcff */
[--C-:B------:R-:W-:Y:S01]  /*1c20*/  @!P0 IMAD.IADD R3, R3, 0x1, -R21.reuse ;  /* 0x0000000103038824 */ /* 0x100fe200078e0a15 */
[----:B------:R-:W-:Y:S01]  /*1c30*/  ISETP.GE.AND P0, PT, R4, RZ, PT ;  /* 0x000000ff0400720c */ /* 0x000fe20003f06270 */
[----:B------:R-:W-:Y:S01]  /*1c40*/  @!P6 IMAD.IADD R15, R15, 0x1, -R21 ;  /* 0x000000010f0fe824 */ /* 0x000fe200078e0a15 */
[----:B------:R-:W-:Y:S01]  /*1c50*/  ISETP.GT.U32.AND P6, PT, R21, R16, PT ;  /* 0x000000101500720c */ /* 0x000fe20003fc4070 */
[----:B0-----:R-:W-:Y:S01]  /*1c60*/  IMAD.MOV.U32 R9, RZ, RZ, R6 ;  /* 0x000000ffff097224 */ /* 0x001fe200078e0006 */
[----:B------:R-:W-:Y:S01]  /*1c70*/  ISETP.GE.AND P1, PT, R7, RZ, PT ;  /* 0x000000ff0700720c */ /* 0x000fe20003f26270 */
[----:B-1----:R-:W-:-:S04]  /*1c80*/  IMAD.HI.U32 R8, R23, R14, RZ ;  /* 0x0000000e17087227 */ /* 0x002fc800078e00ff */
[----:B------:R-:W-:Y:S02]  /*1c90*/  IMAD.MOV R8, RZ, RZ, -R8 ;  /* 0x000000ffff087224 */ /* 0x000fe400078e0a08 */
[----:B------:R-:W-:Y:S01]  /*1ca0*/  IMAD.MOV.U32 R6, RZ, RZ, R3 ;  /* 0x000000ffff067224 */ /* 0x000fe200078e0003 */
[----:B------:R-:W-:Y:S01]  /*1cb0*/  LOP3.LUT R3, R22, 0x4a, RZ, 0xfc, !PT ;  /* 0x0000004a16037812 */ /* 0x000fe200078efcff */
[C---:B------:R-:W-:Y:S01]  /*1cc0*/  IMAD R14, R21.reuse, R8, R14 ;  /* 0x00000008150e7224 */ /* 0x040fe200078e020e */
[----:B------:R-:W-:Y:S01]  /*1cd0*/  IABS R8, R5 ;  /* 0x0000000500087213 */ /* 0x000fe20000000000 */
[----:B------:R-:W-:Y:S02]  /*1ce0*/  @!P3 IMAD.MOV R6, RZ, RZ, -R6 ;  /* 0x000000ffff06b224 */ /* 0x000fe400078e0a06 */
[----:B------:R-:W-:Y:S01]  /*1cf0*/  @!P4 IMAD.MOV R9, RZ, RZ, -R9 ;  /* 0x000000ffff09c224 */ /* 0x000fe200078e0a09 */
[----:B------:R-:W-:Y:S01]  /*1d00*/  ISETP.GT.U32.AND P3, PT, R21, R14, PT ;  /* 0x0000000e1500720c */ /* 0x000fe20003f64070 */
[----:B------:R-:W-:Y:S01]  /*1d10*/  IMAD.HI.U32 R4, R23, R13, RZ ;  /* 0x0000000d17047227 */ /* 0x000fe200078e00ff */
[----:B------:R-:W-:-:S02]  /*1d20*/  ISETP.GT.U32.AND P4, PT, R21, R15, PT ;  /* 0x0000000f1500720c */ /* 0x000fc40003f84070 */
[----:B------:R0:W-:Y:S01]  /*1d30*/  STL [R1+0x78], R9 ;  /* 0x0000780901007387 */ /* 0x0001e20000100800 */
[----:B------:R-:W-:Y:S01]  /*1d40*/  @!P6 IMAD.IADD R16, R16, 0x1, -R21 ;  /* 0x000000011010e824 */ /* 0x000fe200078e0a15 */
[----:B------:R-:W-:Y:S01]  /*1d50*/  ISETP.GT.U32.AND P6, PT, R21, R11, PT ;  /* 0x0000000b1500720c */ /* 0x000fe20003fc4070 */
[----:B------:R-:W-:Y:S01]  /*1d60*/  IMAD.MOV R4, RZ, RZ, -R4 ;  /* 0x000000ffff047224 */ /* 0x000fe200078e0a04 */
[----:B------:R1:W-:Y:S01]  /*1d70*/  STL [R1+0x74], R6 ;  /* 0x0000740601007387 */ /* 0x0003e20000100800 */
[----:B------:R-:W-:-:S04]  /*1d80*/  IMAD.HI.U32 R10, R23, R8, RZ ;  /* 0x00000008170a7227 */ /* 0x000fc800078e00ff */
[----:B------:R-:W-:Y:S01]  /*1d90*/  IMAD R13, R21, R4, R13 ;  /* 0x00000004150d7224 */ /* 0x000fe200078e020d */
[----:B0-----:R-:W-:Y:S01]  /*1da0*/  IABS R9, R12 ;  /* 0x0000000c00097213 */ /* 0x001fe20000000000 */
[--C-:B------:R-:W-:Y:S01]  /*1db0*/  @!P3 IMAD.IADD R14, R14, 0x1, -R21.reuse ;  /* 0x000000010e0eb824 */ /* 0x100fe200078e0a15 */
[----:B------:R-:W-:Y:S01]  /*1dc0*/  IABS R4, R3 ;  /* 0x0000000300047213 */ /* 0x000fe20000000000 */
[--C-:B------:R-:W-:Y:S01]  /*1dd0*/  @!P4 IMAD.IADD R15, R15, 0x1, -R21.reuse ;  /* 0x000000010f0fc824 */ /* 0x100fe200078e0a15 */
[----:B------:R-:W-:Y:S01]  /*1de0*/  ISETP.GT.U32.AND P4, PT, R21, R13, PT ;  /* 0x0000000d1500720c */ /* 0x000fe20003f84070 */
[----:B------:R-:W-:Y:S01]  /*1df0*/  @!P6 IMAD.IADD R11, R11, 0x1, -R21 ;  /* 0x000000010b0be824 */ /* 0x000fe200078e0a15 */
[----:B------:R-:W-:Y:S01]  /*1e00*/  ISETP.GT.U32.AND P6, PT, R21, R14, PT ;  /* 0x0000000e1500720c */ /* 0x000fe20003fc4070 */
[----:B------:R-:W-:Y:S01]  /*1e10*/  IMAD.MOV.U32 R17, RZ, RZ, R15 ;  /* 0x000000ffff117224 */ /* 0x000fe200078e000f */
[----:B------:R-:W-:Y:S01]  /*1e20*/  ISETP.GE.AND P3, PT, R2, RZ, PT ;  /* 0x000000ff0200720c */ /* 0x000fe20003f66270 */
[----:B------:R-:W-:Y:S01]  /*1e30*/  IMAD.MOV R10, RZ, RZ, -R10 ;  /* 0x000000ffff0a7224 */ /* 0x000fe200078e0a0a */
[----:B-1----:R-:W-:Y:S01]  /*1e40*/  LOP3.LUT R6, R22, 0x46, RZ, 0xfc, !PT ;  /* 0x0000004616067812 */ /* 0x002fe200078efcff */
[----:B------:R-:W-:Y:S01]  /*1e50*/  @!P5 IMAD.MOV R17, RZ, RZ, -R17 ;  /* 0x000000ffff11d224 */ /* 0x000fe200078e0a11 */
[----:B------:R-:W-:Y:S01]  /*1e60*/  ISETP.GE.AND P5, PT, R5, RZ, PT ;  /* 0x000000ff0500720c */ /* 0x000fe20003fa6270 */
[----:B------:R-:W-:Y:S01]  /*1e70*/  IMAD R5, R21, R10, R8 ;  /* 0x0000000a15057224 */ /* 0x000fe200078e0208 */
[----:B------:R-:W-:Y:S01]  /*1e80*/  IABS R7, R6 ;  /* 0x0000000600077213 */ /* 0x000fe20000000000 */
[----:B------:R-:W-:-:S02]  /*1e90*/  IMAD.MOV.U32 R2, RZ, RZ, R9 ;  /* 0x000000ffff027224 */ /* 0x000fc400078e0009 */
[----:B------:R-:W-:Y:S01]  /*1ea0*/  @!P4 IMAD.IADD R13, R13, 0x1, -R21 ;  /* 0x000000010d0dc824 */ /* 0x000fe200078e0a15 */
[----:B------:R-:W-:Y:S01]  /*1eb0*/  ISETP.GT.U32.AND P4, PT, R21, R11, PT ;  /* 0x0000000b1500720c */ /* 0x000fe20003f84070 */
[----:B------:R-:W-:-:S04]  /*1ec0*/  IMAD.HI.U32 R9, R23, R4, RZ ;  /* 0x0000000417097227 */ /* 0x000fc800078e00ff */
[----:B------:R-:W-:Y:S01]  /*1ed0*/  @!P6 IMAD.IADD R14, R14, 0x1, -R21 ;  /* 0x000000010e0ee824 */ /* 0x000fe200078e0a15 */
[----:B------:R-:W-:Y:S01]  /*1ee0*/  ISETP.GT.U32.AND P6, PT, R21, R5, PT ;  /* 0x000000051500720c */ /* 0x000fe20003fc4070 */
[----:B------:R-:W-:-:S04]  /*1ef0*/  IMAD.HI.U32 R10, R23, R2, RZ ;  /* 0x00000002170a7227 */ /* 0x000fc800078e00ff */
[----:B------:R-:W-:Y:S02]  /*1f00*/  IMAD.MOV R9, RZ, RZ, -R9 ;  /* 0x000000ffff097224 */ /* 0x000fe400078e0a09 */
[----:B------:R-:W-:Y:S02]  /*1f10*/  IMAD.MOV R10, RZ, RZ, -R10 ;  /* 0x000000ffff0a7224 */ /* 0x000fe400078e0a0a */
[C---:B------:R-:W-:Y:S01]  /*1f20*/  IMAD R4, R21.reuse, R9, R4 ;  /* 0x0000000915047224 */ /* 0x040fe200078e0204 */
[----:B------:R-:W-:Y:S01]  /*1f30*/  LOP3.LUT R9, R22, 0x44, RZ, 0xfc, !PT ;  /* 0x0000004416097812 */ /* 0x000fe200078efcff */
[----:B------:R-:W-:Y:S02]  /*1f40*/  IMAD.MOV.U32 R18, RZ, RZ, R16 ;  /* 0x000000ffff127224 */ /* 0x000fe400078e0010 */
[----:B------:R-:W-:Y:S01]  /*1f50*/  IMAD R2, R21, R10, R2 ;  /* 0x0000000a15027224 */ /* 0x000fe200078e0202 */
[----:B------:R-:W-:Y:S01]  /*1f60*/  IABS R10, R9 ;  /* 0x00000009000a7213 */ /* 0x000fe20000000000 */
[--C-:B------:R-:W-:Y:S01]  /*1f70*/  @!P4 IMAD.IADD R11, R11, 0x1, -R21.reuse ;  /* 0x000000010b0bc824 */ /* 0x100fe200078e0a15 */
[C---:B------:R-:W-:Y:S01]  /*1f80*/  ISETP.GT.U32.AND P4, PT, R21.reuse, R4, PT ;  /* 0x000000041500720c */ /* 0x040fe20003f84070 */
[----:B------:R-:W-:Y:S01]  /*1f90*/  @!P2 IMAD.MOV R18, RZ, RZ, -R18 ;  /* 0x000000ffff12a224 */ /* 0x000fe200078e0a12 */
[----:B------:R-:W-:Y:S01]  /*1fa0*/  ISETP.GT.U32.AND P2, PT, R21, R13, PT ;  /* 0x0000000d1500720c */ /* 0x000fe20003f44070 */
[----:B------:R-:W-:Y:S01]  /*1fb0*/  @!P6 IMAD.IADD R5, R5, 0x1, -R21 ;  /* 0x000000010505e824 */ /* 0x000fe200078e0a15 */
[----:B------:R-:W-:Y:S01]  /*1fc0*/  ISETP.GT.U32.AND P6, PT, R21, R2, PT ;  /* 0x000000021500720c */ /* 0x000fe20003fc4070 */
[----:B------:R-:W-:Y:S01]  /*1fd0*/  IMAD.HI.U32 R8, R23, R7, RZ ;  /* 0x0000000717087227 */ /* 0x000fe200078e00ff */
[----:B------:R-:W-:Y:S03]  /*1fe0*/  STL [R1+0x70], R18 ;  /* 0x0000701201007387 */ /* 0x000fe60000100800 */
[----:B------:R-:W-:Y:S01]  /*1ff0*/  IMAD.MOV R8, RZ, RZ, -R8 ;  /* 0x000000ffff087224 */ /* 0x000fe200078e0a08 */
[----:B------:R-:W-:Y:S01]  /*2000*/  STL [R1+0x6c], R17 ;  /* 0x00006c1101007387 */ /* 0x000fe20000100800 */
[----:B------:R-:W-:-:S02]  /*2010*/  IMAD.MOV.U32 R15, RZ, RZ, R14 ;  /* 0x000000ffff0f7224 */ /* 0x000fc400078e000e */
[--C-:B------:R-:W-:Y:S01]  /*2020*/  @!P4 IMAD.IADD R4, R4, 0x1, -R21.reuse ;  /* 0x000000010404c824 */ /* 0x100fe200078e0a15 */
[----:B------:R-:W-:Y:S01]  /*2030*/  ISETP.GT.U32.AND P4, PT, R21, R5, PT ;  /* 0x000000051500720c */ /* 0x000fe20003f84070 */
[----:B------:R-:W-:Y:S01]  /*2040*/  @!P2 IMAD.IADD R13, R13, 0x1, -R21 ;  /* 0x000000010d0da824 */ /* 0x000fe200078e0a15 */
[----:B------:R-:W-:Y:S01]  /*2050*/  ISETP.GE.AND P2, PT, R3, RZ, PT ;  /* 0x000000ff0300720c */ /* 0x000fe20003f46270 */
[C---:B------:R-:W-:Y:S01]  /*2060*/  IMAD R7, R21.reuse, R8, R7 ;  /* 0x0000000815077224 */ /* 0x040fe200078e0207 */
[----:B------:R-:W-:Y:S01]  /*2070*/  LOP3.LUT R3, R22, 0x42, RZ, 0xfc, !PT ;  /* 0x0000004216037812 */ /* 0x000fe200078efcff */
[----:B------:R-:W-:Y:S02]  /*2080*/  IMAD.MOV.U32 R14, RZ, RZ, R11 ;  /* 0x000000ffff0e7224 */ /* 0x000fe400078e000b */
[----:B------:R-:W-:Y:S01]  /*2090*/  @!P6 IMAD.IADD R2, R2, 0x1, -R21 ;  /* 0x000000010202e824 */ /* 0x000fe200078e0a15 */
[----:B------:R-:W-:Y:S01]  /*20a0*/  IABS R8, R3 ;  /* 0x0000000300087213 */ /* 0x000fe20000000000 */
[----:B------:R-:W-:Y:S01]  /*20b0*/  @!P0 IMAD.MOV R15, RZ, RZ, -R15 ;  /* 0x000000ffff0f8224 */ /* 0x000fe200078e0a0f */
[C---:B------:R-:W-:Y:S01]  /*20c0*/  ISETP.GT.U32.AND P0, PT, R21.reuse, R4, PT ;  /* 0x000000041500720c */ /* 0x040fe20003f04070 */
[----:B------:R-:W-:Y:S01]  /*20d0*/  @!P1 IMAD.MOV R14, RZ, RZ, -R14 ;  /* 0x000000ffff0e9224 */ /* 0x000fe200078e0a0e */
[----:B------:R-:W-:Y:S01]  /*20e0*/  ISETP.GT.U32.AND P1, PT, R21, R7, PT ;  /* 0x000000071500720c */ /* 0x000fe20003f24070 */
[----:B------:R-:W-:Y:S01]  /*20f0*/  IMAD.HI.U32 R11, R23, R10, RZ ;  /* 0x0000000a170b7227 */ /* 0x000fe200078e00ff */
[----:B------:R-:W-:Y:S01]  /*2100*/  ISETP.GT.U32.AND P6, PT, R21, R2, PT ;  /* 0x000000021500720c */ /* 0x000fe20003fc4070 */
[----:B------:R0:W-:Y:S02]  /*2110*/  STL [R1+0x68], R15 ;  /* 0x0000680f01007387 */ /* 0x0001e40000100800 */
[----:B------:R-:W-:Y:S01]  /*2120*/  @!P3 IMAD.MOV R13, RZ, RZ, -R13 ;  /* 0x000000ffff0db224 */ /* 0x000fe200078e0a0d */
[----:B------:R-:W-:Y:S01]  /*2130*/  ISETP.GE.AND P3, PT, R12, RZ, PT ;  /* 0x000000ff0c00720c */ /* 0x000fe20003f66270 */
[----:B------:R-:W-:Y:S01]  /*2140*/  IMAD.MOV R11, RZ, RZ, -R11 ;  /* 0x000000ffff0b7224 */ /* 0x000fe200078e0a0b */
[----:B------:R1:W-:Y:S01]  /*2150*/  STL [R1+0x60], R14 ;  /* 0x0000600e01007387 */ /* 0x0003e20000100800 */
[----:B------:R-:W-:-:S03]  /*2160*/  IMAD.HI.U32 R12, R23, R8, RZ ;  /* 0x00000008170c7227 */ /* 0x000fc600078e00ff */
[----:B------:R2:W-:Y:S01]  /*2170*/  STL [R1+0x5c], R13 ;  /* 0x00005c0d01007387 */ /* 0x0005e20000100800 */
[--C-:B------:R-:W-:Y:S01]  /*2180*/  @!P4 IMAD.IADD R5, R5, 0x1, -R21.reuse ;  /* 0x000000010505c824 */ /* 0x100fe200078e0a15 */
[----:B------:R-:W-:Y:S01]  /*2190*/  ISETP.GE.AND P4, PT, R6, RZ, PT ;  /* 0x000000ff0600720c */ /* 0x000fe20003f86270 */
[----:B------:R-:W-:Y:S01]  /*21a0*/  IMAD R6, R21, R11, R10 ;  /* 0x0000000b15067224 */ /* 0x000fe200078e020a */
[C---:B0-----:R-:W-:Y:S01]  /*21b0*/  LOP3.LUT R15, R22.reuse, 0x32, RZ, 0xfc, !PT ;  /* 0x00000032160f7812 */ /* 0x041fe200078efcff */
[----:B------:R-:W-:Y:S01]  /*21c0*/  IMAD.MOV R12, RZ, RZ, -R12 ;  /* 0x000000ffff0c7224 */ /* 0x000fe200078e0a0c */
[----:B-1----:R-:W-:Y:S01]  /*21d0*/  LOP3.LUT R14, R22, 0x30, RZ, 0xfc, !PT ;  /* 0x00000030160e7812 */ /* 0x002fe200078efcff */
[--C-:B------:R-:W-:Y:S01]  /*21e0*/  @!P0 IMAD.IADD R4, R4, 0x1, -R21.reuse ;  /* 0x0000000104048824 */ /* 0x100fe200078e0a15 */
[----:B------:R-:W-:Y:S01]  /*21f0*/  ISETP.GE.AND P0, PT, R9, RZ, PT ;  /* 0x000000ff0900720c */ /* 0x000fe20003f06270 */
[--C-:B------:R-:W-:Y:S01]  /*2200*/  @!P1 IMAD.IADD R7, R7, 0x1, -R21.reuse ;  /* 0x0000000107079824 */ /* 0x100fe200078e0a15 */
[----:B------:R-:W-:Y:S01]  /*2210*/  IABS R28, R14 ;  /* 0x0000000e001c7213 */ /* 0x000fe20000000000 */
[----:B------:R-:W-:Y:S01]  /*2220*/  @!P6 IMAD.IADD R2, R2, 0x1, -R21 ;  /* 0x000000010202e824 */ /* 0x000fe200078e0a15 */
[C---:B------:R-:W-:Y:S01]  /*2230*/  ISETP.GT.U32.AND P6, PT, R21.reuse, R6, PT ;  /* 0x000000061500720c */ /* 0x040fe20003fc4070 */
[C---:B------:R-:W-:Y:S01]  /*2240*/  IMAD R8, R21.reuse, R12, R8 ;  /* 0x0000000c15087224 */ /* 0x040fe200078e0208 */
[----:B------:R-:W-:Y:S01]  /*2250*/  ISETP.GT.U32.AND P1, PT, R21, R7, PT ;  /* 0x000000071500720c */ /* 0x000fe20003f24070 */
[----:B------:R-:W-:-:S02]  /*2260*/  IMAD.MOV.U32 R9, RZ, RZ, R4 ;  /* 0x000000ffff097224 */ /* 0x000fc400078e0004 */
[----:B--2---:R-:W-:Y:S01]  /*2270*/  IMAD.MOV.U32 R13, RZ, RZ, R5 ;  /* 0x000000ffff0d7224 */ /* 0x004fe200078e0005 */
[----:B------:R-:W-:Y:S01]  /*2280*/  LOP3.LUT R5, R22, 0x40, RZ, 0xfc, !PT ;  /* 0x0000004016057812 */ /* 0x000fe200078efcff */
[----:B------:R-:W-:Y:S01]  /*2290*/  @!P2 IMAD.MOV R9, RZ, RZ, -R9 ;  /* 0x000000ffff09a224 */ /* 0x000fe200078e0a09 */
[----:B------:R-:W-:Y:S01]  /*22a0*/  ISETP.GT.U32.AND P2, PT, R21, R8, PT ;  /* 0x000000081500720c */ /* 0x000fe20003f44070 */
[----:B------:R-:W-:Y:S01]  /*22b0*/  @!P5 IMAD.MOV R13, RZ, RZ, -R13 ;  /* 0x000000ffff0dd224 */ /* 0x000fe200078e0a0d */
[----:B------:R-:W-:Y:S01]  /*22c0*/  IABS R4, R5 ;  /* 0x0000000500047213 */ /* 0x000fe20000000000 */
[----:B------:R-:W-:Y:S01]  /*22d0*/  @!P3 IMAD.MOV R2, RZ, RZ, -R2 ;  /* 0x000000ffff02b224 */ /* 0x000fe200078e0a02 */
[----:B------:R-:W-:Y:S01]  /*22e0*/  ISETP.GE.AND P3, PT, R5, RZ, PT ;  /* 0x000000ff0500720c */ /* 0x000fe20003f66270 */
[--C-:B------:R-:W-:Y:S01]  /*22f0*/  @!P6 IMAD.IADD R6, R6, 0x1, -R21.reuse ;  /* 0x000000010606e824 */ /* 0x100fe200078e0a15 */
[----:B------:R-:W-:Y:S01]  /*2300*/  STL [R1+0x58], R13 ;  /* 0x0000580d01007387 */ /* 0x000fe20000100800 */
[--C-:B------:R-:W-:Y:S01]  /*2310*/  @!P1 IMAD.IADD R7, R7, 0x1, -R21.reuse ;  /* 0x0000000107079824 */ /* 0x100fe200078e0a15 */
[----:B------:R-:W-:Y:S01]  /*2320*/  ISETP.GE.AND P5, PT, R3, RZ, PT ;  /* 0x000000ff0300720c */ /* 0x000fe20003fa6270 */
[----:B------:R-:W-:Y:S01]  /*2330*/  IMAD.HI.U32 R5, R23, R4, RZ ;  /* 0x0000000417057227 */ /* 0x000fe200078e00ff */
[----:B------:R-:W-:Y:S01]  /*2340*/  ISETP.GT.U32.AND P6, PT, R21, R6, PT ;  /* 0x000000061500720c */ /* 0x000fe20003fc4070 */
[----:B------:R0:W-:Y:S02]  /*2350*/  STL [R1+0x54], R9 ;  /* 0x0000540901007387 */ /* 0x0001e40000100800 */
[----:B------:R-:W-:-:S02]  /*2360*/  @!P2 IMAD.IADD R8, R8, 0x1, -R21 ;  /* 0x000000010808a824 */ /* 0x000fc400078e0a15 */
[----:B------:R1:W-:Y:S01]  /*2370*/  STL [R1+0x44], R2 ;  /* 0x0000440201007387 */ /* 0x0003e20000100800 */
[----:B------:R-:W-:Y:S01]  /*2380*/  IMAD.MOV.U32 R10, RZ, RZ, R7 ;  /* 0x000000ffff0a7224 */ /* 0x000fe200078e0007 */
[C---:B------:R-:W-:Y:S01]  /*2390*/  LOP3.LUT R7, R22.reuse, 0x3a, RZ, 0xfc, !PT ;  /* 0x0000003a16077812 */ /* 0x040fe200078efcff */
[----:B------:R-:W-:Y:S01]  /*23a0*/  IMAD.MOV R5, RZ, RZ, -R5 ;  /* 0x000000ffff057224 */ /* 0x000fe200078e0a05 */
[----:B------:R-:W-:Y:S01]  /*23b0*/  ISETP.GT.U32.AND P2, PT, R21, R8, PT ;  /* 0x000000081500720c */ /* 0x000fe20003f44070 */
[----:B------:R-:W-:Y:S01]  /*23c0*/  @!P4 IMAD.MOV R10, RZ, RZ, -R10 ;  /* 0x000000ffff0ac224 */ /* 0x000fe200078e0a0a */
[----:B0-----:R-:W-:Y:S02]  /*23d0*/  LOP3.LUT R9, R22, 0x3e, RZ, 0xfc, !PT ;  /* 0x0000003e16097812 */ /* 0x001fe400078efcff */
[----:B------:R-:W-:Y:S01]  /*23e0*/  @!P6 IMAD.IADD R6, R6, 0x1, -R21 ;  /* 0x000000010606e824 */ /* 0x000fe200078e0a15 */
[C---:B------:R-:W-:Y:S01]  /*23f0*/  LOP3.LUT R13, R22.reuse, 0x38, RZ, 0xfc, !PT ;  /* 0x00000038160d7812 */ /* 0x040fe200078efcff */
[----:B------:R0:W-:Y:S01]  /*2400*/  STL [R1+0x40], R10 ;  /* 0x0000400a01007387 */ /* 0x0001e20000100800 */
[----:B-1----:R-:W-:Y:S01]  /*2410*/  LOP3.LUT R2, R22, 0x3c, RZ, 0xfc, !PT ;  /* 0x0000003c16027812 */ /* 0x002fe200078efcff */
[----:B------:R-:W-:Y:S01]  /*2420*/  IMAD.MOV.U32 R12, RZ, RZ, R6 ;  /* 0x000000ffff0c7224 */ /* 0x000fe200078e0006 */
[----:B------:R-:W-:-:S02]  /*2430*/  ISETP.GE.AND P1, PT, R9, RZ, PT ;  /* 0x000000ff0900720c */ /* 0x000fc40003f26270 */
[----:B------:R-:W-:Y:S01]  /*2440*/  IABS R3, R2 ;  /* 0x0000000200037213 */ /* 0x000fe20000000000 */
[----:B------:R-:W-:Y:S01]  /*2450*/  @!P0 IMAD.MOV R12, RZ, RZ, -R12 ;  /* 0x000000ffff0c8224 */ /* 0x000fe200078e0a0c */
[----:B------:R-:W-:Y:S01]  /*2460*/  ISETP.GE.AND P4, PT, R2, RZ, PT ;  /* 0x000000ff0200720c */ /* 0x000fe20003f86270 */
[----:B------:R-:W-:Y:S01]  /*2470*/  IMAD R2, R21, R5, R4 ;  /* 0x0000000515027224 */ /* 0x000fe200078e0204 */
[----:B------:R-:W-:Y:S01]  /*2480*/  IABS R9, R9 ;  /* 0x0000000900097213 */ /* 0x000fe20000000000 */
[----:B------:R-:W-:Y:S01]  /*2490*/  @!P2 IMAD.IADD R8, R8, 0x1, -R21 ;  /* 0x000000010808a824 */ /* 0x000fe200078e0a15 */
[----:B------:R-:W-:Y:S01]  /*24a0*/  IABS R5, R7 ;  /* 0x0000000700057213 */ /* 0x000fe20000000000 */
[----:B------:R-:W-:Y:S01]  /*24b0*/  IMAD.HI.U32 R4, R23, R3, RZ ;  /* 0x0000000317047227 */ /* 0x000fe200078e00ff */
[----:B------:R-:W-:Y:S01]  /*24c0*/  ISETP.GT.U32.AND P6, PT, R21, R2, PT ;  /* 0x000000021500720c */ /* 0x000fe20003fc4070 */
[----:B------:R1:W-:Y:S01]  /*24d0*/  STL [R1+0x3c], R12 ;  /* 0x00003c0c01007387 */ /* 0x0003e20000100800 */
[----:B------:R-:W-:Y:S01]  /*24e0*/  ISETP.GE.AND P2, PT, R7, RZ, PT ;  /* 0x000000ff0700720c */ /* 0x000fe20003f46270 */
[----:B0-----:R-:W-:Y:S01]  /*24f0*/  IMAD.HI.U32 R10, R23, R9, RZ ;  /* 0x00000009170a7227 */ /* 0x001fe200078e00ff */
[----:B------:R-:W-:-:S02]  /*2500*/  ISETP.GE.AND P0, PT, R13, RZ, PT ;  /* 0x000000ff0d00720c */ /* 0x000fc40003f06270 */
[----:B------:R-:W-:Y:S01]  /*2510*/  IABS R13, R13 ;  /* 0x0000000d000d7213 */ /* 0x000fe20000000000 */
[----:B------:R-:W-:Y:S02]  /*2520*/  IMAD.MOV R10, RZ, RZ, -R10 ;  /* 0x000000ffff0a7224 */ /* 0x000fe400078e0a0a */
[----:B------:R-:W-:Y:S01]  /*2530*/  IMAD.MOV.U32 R11, RZ, RZ, R8 ;  /* 0x000000ffff0b7224 */ /* 0x000fe200078e0008 */
[----:B------:R-:W-:Y:S01]  /*2540*/  LOP3.LUT R8, R22, 0x34, RZ, 0xfc, !PT ;  /* 0x0000003416087812 */ /* 0x000fe200078efcff */
[C---:B------:R-:W-:Y:S01]  /*2550*/  IMAD R7, R21.reuse, R10, R9 ;  /* 0x0000000a15077224 */ /* 0x040fe200078e0209 */
[----:B------:R-:W-:Y:S01]  /*2560*/  IABS R9, R15 ;  /* 0x0000000f00097213 */ /* 0x000fe20000000000 */
[----:B------:R-:W-:Y:S02]  /*2570*/  @!P5 IMAD.MOV R11, RZ, RZ, -R11 ;  /* 0x000000ffff0bd224 */ /* 0x000fe400078e0a0b */
[----:B------:R-:W-:Y:S01]  /*2580*/  @!P6 IMAD.IADD R2, R2, 0x1, -R21 ;  /* 0x000000010202e824 */ /* 0x000fe200078e0a15 */
[----:B------:R-:W-:Y:S01]  /*2590*/  ISETP.GT.U32.AND P5, PT, R21, R7, PT ;  /* 0x000000071500720c */ /* 0x000fe20003fa4070 */
[----:B------:R-:W-:Y:S01]  /*25a0*/  IMAD.MOV R4, RZ, RZ, -R4 ;  /* 0x000000ffff047224 */ /* 0x000fe200078e0a04 */
[----:B------:R0:W-:Y:S01]  /*25b0*/  STL [R1+0x38], R11 ;  /* 0x0000380b01007387 */ /* 0x0001e20000100800 */
[----:B------:R-:W-:Y:S01]  /*25c0*/  IMAD.HI.U32 R6, R23, R5, RZ ;  /* 0x0000000517067227 */ /* 0x000fe200078e00ff */
[----:B------:R-:W-:-:S03]  /*25d0*/  ISETP.GT.U32.AND P6, PT, R21, R2, PT ;  /* 0x000000021500720c */ /* 0x000fc60003fc4070 */
[----:B------:R-:W-:Y:S01]  /*25e0*/  IMAD R3, R21, R4, R3 ;  /* 0x0000000415037224 */ /* 0x000fe200078e0203 */
[----:B------:R-:W-:Y:S01]  /*25f0*/  LOP3.LUT R4, R22, 0x36, RZ, 0xfc, !PT ;  /* 0x0000003616047812 */ /* 0x000fe200078efcff */
[----:B------:R-:W-:-:S03]  /*2600*/  IMAD.MOV R6, RZ, RZ, -R6 ;  /* 0x000000ffff067224 */ /* 0x000fc600078e0a06 */
[----:B-1----:R-:W-:Y:S01]  /*2610*/  IABS R12, R4 ;  /* 0x00000004000c7213 */ /* 0x002fe20000000000 */
[----:B------:R-:W-:Y:S01]  /*2620*/  @!P5 IMAD.IADD R7, R7, 0x1, -R21 ;  /* 0x000000010707d824 */ /* 0x000fe200078e0a15 */
[----:B0-----:R-:W-:Y:S01]  /*2630*/  IABS R11, R8 ;  /* 0x00000008000b7213 */ /* 0x001fe20000000000 */
[C---:B------:R-:W-:Y:S02]  /*2640*/  IMAD R5, R21.reuse, R6, R5 ;  /* 0x0000000615057224 */ /* 0x040fe400078e0205 */
[----:B------:R-:W-:Y:S01]  /*2650*/  @!P6 IMAD.IADD R2, R2, 0x1, -R21 ;  /* 0x000000010202e824 */ /* 0x000fe200078e0a15 */
[----:B------:R-:W-:Y:S01]  /*2660*/  ISETP.GT.U32.AND P5, PT, R21, R7, PT ;  /* 0x000000071500720c */ /* 0x000fe20003fa4070 */
[----:B------:R-:W-:Y:S01]  /*2670*/  IMAD.HI.U32 R6, R23, R13, RZ ;  /* 0x0000000d17067227 */ /* 0x000fe200078e00ff */
[----:B------:R-:W-:-:S03]  /*2680*/  ISETP.GT.U32.AND P6, PT, R21, R3, PT ;  /* 0x000000031500720c */ /* 0x000fc60003fc4070 */
[----:B------:R-:W-:Y:S02]  /*2690*/  IMAD.MOV R6, RZ, RZ, -R6 ;  /* 0x000000ffff067224 */ /* 0x000fe400078e0a06 */
[----:B------:R-:W-:-:S04]  /*26a0*/  IMAD.HI.U32 R10, R23, R12, RZ ;  /* 0x0000000c170a7227 */ /* 0x000fc800078e00ff */
[----:B------:R-:W-:Y:S02]  /*26b0*/  IMAD R13, R21, R6, R13 ;  /* 0x00000006150d7224 */ /* 0x000fe400078e020d */
[--C-:B------:R-:W-:Y:S01]  /*26c0*/  @!P5 IMAD.IADD R7, R7, 0x1, -R21.reuse ;  /* 0x000000010707d824 */ /* 0x100fe200078e0a15 */
[----:B------:R-:W-:Y:S01]  /*26d0*/  ISETP.GT.U32.AND P5, PT, R21, R5, PT ;  /* 0x000000051500720c */ /* 0x000fe20003fa4070 */
[----:B------:R-:W-:Y:S02]  /*26e0*/  IMAD.MOV.U32 R17, RZ, RZ, R2 ;  /* 0x000000ffff117224 */ /* 0x000fe400078e0002 */
[----:B------:R-:W-:Y:S02]  /*26f0*/  @!P6 IMAD.IADD R3, R3, 0x1, -R21 ;  /* 0x000000010303e824 */ /* 0x000fe400078e0a15 */
[----:B------:R-:W-:Y:S02]  /*2700*/  IMAD.MOV R10, RZ, RZ, -R10 ;  /* 0x000000ffff0a7224 */ /* 0x000fe400078e0a0a */
[----:B------:R-:W-:Y:S01]  /*2710*/  IMAD.HI.U32 R6, R23, R11, RZ ;  /* 0x0000000b17067227 */ /* 0x000fe200078e00ff */
[----:B------:R-:W-:-:S03]  /*2720*/  ISETP.GT.U32.AND P6, PT, R21, R3, PT ;  /* 0x000000031500720c */ /* 0x000fc60003fc4070 */
[----:B------:R-:W-:Y:S01]  /*2730*/  @!P3 IMAD.MOV R17, RZ, RZ, -R17 ;  /* 0x000000ffff11b224 */ /* 0x000fe200078e0a11 */
[C---:B------:R-:W-:Y:S01]  /*2740*/  ISETP.GT.U32.AND P3, PT, R21.reuse, R13, PT ;  /* 0x0000000d1500720c */ /* 0x040fe20003f64070 */
[C---:B------:R-:W-:Y:S02]  /*2750*/  IMAD R12, R21.reuse, R10, R12 ;  /* 0x0000000a150c7224 */ /* 0x040fe400078e020c */
[----:B------:R-:W-:Y:S01]  /*2760*/  IMAD.MOV.U32 R16, RZ, RZ, R7 ;  /* 0x000000ffff107224 */ /* 0x000fe200078e0007 */
[----:B------:R-:W-:Y:S01]  /*2770*/  STL [R1+0x34], R17 ;  /* 0x0000341101007387 */ /* 0x000fe20000100800 */
[----:B------:R-:W-:Y:S01]  /*2780*/  IMAD.MOV R10, RZ, RZ, -R6 ;  /* 0x000000ffff0a7224 */ /* 0x000fe200078e0a06 */
[C---:B------:R-:W-:Y:S01]  /*2790*/  LOP3.LUT R7, R22.reuse, 0x2c, RZ, 0xfc, !PT ;  /* 0x0000002c16077812 */ /* 0x040fe200078efcff */
[----:B------:R-:W-:Y:S01]  /*27a0*/  @!P1 IMAD.MOV R16, RZ, RZ, -R16 ;  /* 0x000000ffff109224 */ /* 0x000fe200078e0a10 */
[C---:B------:R-:W-:Y:S01]  /*27b0*/  ISETP.GT.U32.AND P1, PT, R21.reuse, R12, PT ;  /* 0x0000000c1500720c */ /* 0x040fe20003f24070 */
[----:B------:R-:W-:Y:S01]  /*27c0*/  IMAD R11, R21, R10, R11 ;  /* 0x0000000a150b7224 */ /* 0x000fe200078e020b */
[----:B------:R-:W-:Y:S01]  /*27d0*/  LOP3.LUT R10, R22, 0x2a, RZ, 0xfc, !PT ;  /* 0x0000002a160a7812 */ /* 0x000fe200078efcff */
[----:B------:R-:W-:Y:S01]  /*27e0*/  @!P5 IMAD.IADD R5, R5, 0x1, -R21 ;  /* 0x000000010505d824 */ /* 0x000fe200078e0a15 */
[----:B------:R0:W-:Y:S01]  /*27f0*/  STL [R1+0x30], R16 ;  /* 0x0000301001007387 */ /* 0x0001e20000100800 */
[----:B------:R-:W-:Y:S01]  /*2800*/  IMAD.HI.U32 R6, R23, R9, RZ ;  /* 0x0000000917067227 */ /* 0x000fe200078e00ff */
[----:B------:R-:W-:-:S03]  /*2810*/  ISETP.GT.U32.AND P5, PT, R21, R11, PT ;  /* 0x0000000b1500720c */ /* 0x000fc60003fa4070 */
[----:B------:R-:W-:Y:S01]  /*2820*/  @!P3 IMAD.IADD R13, R13, 0x1, -R21 ;  /* 0x000000010d0db824 */ /* 0x000fe200078e0a15 */
[----:B------:R-:W-:Y:S01]  /*2830*/  ISETP.GT.U32.AND P3, PT, R21, R5, PT ;  /* 0x000000051500720c */ /* 0x000fe20003f64070 */
[----:B------:R-:W-:-:S04]  /*2840*/  IMAD.HI.U32 R2, R23, R28, RZ ;  /* 0x0000001c17027227 */ /* 0x000fc800078e00ff */
[----:B------:R-:W-:Y:S02]  /*2850*/  IMAD.MOV R6, RZ, RZ, -R6 ;  /* 0x000000ffff067224 */ /* 0x000fe400078e0a06 */
[----:B------:R-:W-:Y:S01]  /*2860*/  @!P6 IMAD.IADD R3, R3, 0x1, -R21 ;  /* 0x000000010303e824 */ /* 0x000fe200078e0a15 */
[----:B------:R-:W-:Y:S01]  /*2870*/  ISETP.GE.AND P6, PT, R4, RZ, PT ;  /* 0x000000ff0400720c */ /* 0x000fe20003fc6270 */
[----:B------:R-:W-:Y:S01]  /*2880*/  IMAD.MOV R2, RZ, RZ, -R2 ;  /* 0x000000ffff027224 */ /* 0x000fe200078e0a02 */
[----:B------:R-:W-:Y:S01]  /*2890*/  IABS R4, R10 ;  /* 0x0000000a00047213 */ /* 0x000fe20000000000 */
[C---:B------:R-:W-:Y:S01]  /*28a0*/  IMAD R9, R21.reuse, R6, R9 ;  /* 0x0000000615097224 */ /* 0x040fe200078e0209 */
[----:B------:R-:W-:Y:S01]  /*28b0*/  LOP3.LUT R6, R22, 0x2e, RZ, 0xfc, !PT ;  /* 0x0000002e16067812 */ /* 0x000fe200078efcff */
[----:B0-----:R-:W-:Y:S01]  /*28c0*/  IMAD.MOV.U32 R16, RZ, RZ, R3 ;  /* 0x000000ffff107224 */ /* 0x001fe200078e0003 */
[----:B------:R-:W-:Y:S01]  /*28d0*/  IABS R3, R7 ;  /* 0x0000000700037213 */ /* 0x000fe20000000000 */
[----:B------:R-:W-:Y:S01]  /*28e0*/  @!P1 IMAD.IADD R12, R12, 0x1, -R21 ;  /* 0x000000010c0c9824 */ /* 0x000fe200078e0a15 */
[C---:B------:R-:W-:Y:S01]  /*28f0*/  ISETP.GT.U32.AND P1, PT, R21.reuse, R13, PT ;  /* 0x0000000d1500720c */ /* 0x040fe20003f24070 */
[----:B------:R-:W-:Y:S01]  /*2900*/  IMAD R28, R21, R2, R28 ;  /* 0x00000002151c7224 */ /* 0x000fe200078e021c */
[----:B------:R-:W-:Y:S01]  /*2910*/  IABS R2, R6 ;  /* 0x0000000600027213 */ /* 0x000fe20000000000 */
[----:B------:R-:W-:-:S02]  /*2920*/  @!P4 IMAD.MOV R16, RZ, RZ, -R16 ;  /* 0x000000ffff10c224 */ /* 0x000fc400078e0a10 */
[--C-:B------:R-:W-:Y:S01]  /*2930*/  @!P5 IMAD.IADD R11, R11, 0x1, -R21.reuse ;  /* 0x000000010b0bd824 */ /* 0x100fe200078e0a15 */
[----:B------:R-:W-:Y:S01]  /*2940*/  ISETP.GT.U32.AND P5, PT, R21, R12, PT ;  /* 0x0000000c1500720c */ /* 0x000fe20003fa4070 */
[----:B------:R-:W-:Y:S01]  /*2950*/  @!P3 IMAD.IADD R5, R5, 0x1, -R21 ;  /* 0x000000010505b824 */ /* 0x000fe200078e0a15 */
[----:B------:R0:W-:Y:S01]  /*2960*/  STL [R1+0x28], R16 ;  /* 0x0000281001007387 */ /* 0x0001e20000100800 */
[C---:B------:R-:W-:Y:S02]  /*2970*/  ISETP.GT.U32.AND P3, PT, R21.reuse, R9, PT ;  /* 0x000000091500720c */ /* 0x040fe40003f64070 */
[----:B------:R-:W-:Y:S01]  /*2980*/  ISETP.GT.U32.AND P4, PT, R21, R11, PT ;  /* 0x0000000b1500720c */ /* 0x000fe20003f84070 */
[----:B------:R-:W-:Y:S02]  /*2990*/  IMAD.MOV.U32 R18, RZ, RZ, R5 ;  /* 0x000000ffff127224 */ /* 0x000fe400078e0005 */
[----:B------:R-:W-:Y:S01]  /*29a0*/  @!P1 IMAD.IADD R13, R13, 0x1, -R21 ;  /* 0x000000010d0d9824 */ /* 0x000fe200078e0a15 */
[----:B------:R-:W-:Y:S01]  /*29b0*/  ISETP.GT.U32.AND P1, PT, R21, R28, PT ;  /* 0x0000001c1500720c */ /* 0x000fe20003f24070 */
[----:B------:R-:W-:-:S02]  /*29c0*/  @!P2 IMAD.MOV R18, RZ, RZ, -R18 ;  /* 0x000000ffff12a224 */ /* 0x000fc400078e0a12 */
[----:B0-----:R-:W-:-:S03]  /*29d0*/  IMAD.HI.U32 R16, R23, R2, RZ ;  /* 0x0000000217107227 */ /* 0x001fc600078e00ff */
[----:B------:R-:W-:Y:S01]  /*29e0*/  STL [R1+0x24], R18 ;  /* 0x0000241201007387 */ /* 0x000fe20000100800 */
[----:B------:R-:W-:Y:S02]  /*29f0*/  IMAD.MOV R16, RZ, RZ, -R16 ;  /* 0x000000ffff107224 */ /* 0x000fe400078e0a10 */
[----:B------:R-:W-:Y:S01]  /*2a00*/  @!P5 IMAD.IADD R12, R12, 0x1, -R21 ;  /* 0x000000010c0cd824 */ /* 0x000fe200078e0a15 */
[----:B------:R-:W-:Y:S01]  /*2a10*/  ISETP.GE.AND P5, PT, R8, RZ, PT ;  /* 0x000000ff0800720c */ /* 0x000fe20003fa6270 */
[----:B------:R-:W-:Y:S02]  /*2a20*/  IMAD R2, R21, R16, R2 ;  /* 0x0000001015027224 */ /* 0x000fe400078e0202 */
[----:B------:R-:W-:-:S04]  /*2a30*/  IMAD.HI.U32 R16, R23, R3, RZ ;  /* 0x0000000317107227 */ /* 0x000fc800078e00ff */
[--C-:B------:R-:W-:Y:S01]  /*2a40*/  @!P3 IMAD.IADD R9, R9, 0x1, -R21.reuse ;  /* 0x000000010909b824 */ /* 0x100fe200078e0a15 */
[----:B------:R-:W-:Y:S01]  /*2a50*/  ISETP.GE.AND P3, PT, R15, RZ, PT ;  /* 0x000000ff0f00720c */ /* 0x000fe20003f66270 */
[----:B------:R-:W-:Y:S02]  /*2a60*/  IMAD.MOV R16, RZ, RZ, -R16 ;  /* 0x000000ffff107224 */ /* 0x000fe400078e0a10 */
[----:B------:R-:W-:Y:S01]  /*2a70*/  @!P4 IMAD.IADD R11, R11, 0x1, -R21 ;  /* 0x000000010b0bc824 */ /* 0x000fe200078e0a15 */
[----:B------:R-:W-:Y:S01]  /*2a80*/  ISETP.GT.U32.AND P4, PT, R21, R2, PT ;  /* 0x000000021500720c */ /* 0x000fe20003f84070 */
[----:B------:R-:W-:Y:S01]  /*2a90*/  IMAD.HI.U32 R8, R23, R4, RZ ;  /* 0x0000000417087227 */ /* 0x000fe200078e00ff */
[----:B------:R-:W-:-:S03]  /*2aa0*/  ISETP.GT.U32.AND P2, PT, R21, R9, PT ;  /* 0x000000091500720c */ /* 0x000fc60003f44070 */
[C---:B------:R-:W-:Y:S01]  /*2ab0*/  IMAD R3, R21.reuse, R16, R3 ;  /* 0x0000001015037224 */ /* 0x040fe200078e0203 */
[----:B------:R-:W-:Y:S01]  /*2ac0*/  IABS R16, R25 ;  /* 0x0000001900107213 */ /* 0x000fe20000000000 */
[----:B------:R-:W-:Y:S01]  /*2ad0*/  IMAD.MOV.U32 R17, RZ, RZ, R13 ;  /* 0x000000ffff117224 */ /* 0x000fe200078e000d */
[----:B------:R-:W-:Y:S01]  /*2ae0*/  IABS R13, R26 ;  /* 0x0000001a000d7213 */ /* 0x000fe20000000000 */
[----:B------:R-:W-:Y:S01]  /*2af0*/  @!P1 IMAD.IADD R28, R28, 0x1, -R21 ;  /* 0x000000011c1c9824 */ /* 0x000fe200078e0a15 */
[----:B------:R-:W-:Y:S01]  /*2b00*/  ISETP.GE.AND P1, PT, R14, RZ, PT ;  /* 0x000000ff0e00720c */ /* 0x000fe20003f26270 */
[----:B------:R-:W-:Y:S01]  /*2b10*/  IMAD.MOV R15, RZ, RZ, -R8 ;  /* 0x000000ffff0f7224 */ /* 0x000fe200078e0a08 */
[----:B------:R-:W-:Y:S01]  /*2b20*/  LOP3.LUT R8, R22, 0x28, RZ, 0xfc, !PT ;  /* 0x0000002816087812 */ /* 0x000fe200078efcff */
[----:B------:R-:W-:Y:S01]  /*2b30*/  @!P6 IMAD.MOV R12, RZ, RZ, -R12 ;  /* 0x000000ffff0ce224 */ /* 0x000fe200078e0a0c */
[C---:B------:R-:W-:Y:S01]  /*2b40*/  ISETP.GT.U32.AND P6, PT, R21.reuse, R3, PT ;  /* 0x000000031500720c */ /* 0x040fe20003fc4070 */
[----:B------:R-:W-:Y:S01]  /*2b50*/  @!P0 IMAD.MOV R17, RZ, RZ, -R17 ;  /* 0x000000ffff118224 */ /* 0x000fe200078e0a11 */
[----:B------:R-:W-:Y:S01]  /*2b60*/  ISETP.GT.U32.AND P0, PT, R21, R28, PT ;  /* 0x0000001c1500720c */ /* 0x000fe20003f04070 */
[----:B------:R-:W-:Y:S01]  /*2b70*/  @!P5 IMAD.MOV R11, RZ, RZ, -R11 ;  /* 0x000000ffff0bd224 */ /* 0x000fe200078e0a0b */
[----:B------:R-:W-:Y:S01]  /*2b80*/  IABS R5, R8 ;  /* 0x0000000800057213 */ /* 0x000fe20000000000 */
[--C-:B------:R-:W-:Y:S01]  /*2b90*/  @!P4 IMAD.IADD R2, R2, 0x1, -R21.reuse ;  /* 0x000000010202c824 */ /* 0x100fe200078e0a15 */
[----:B------:R-:W-:Y:S01]  /*2ba0*/  STL [R1+0x20], R17 ;  /* 0x0000201101007387 */ /* 0x000fe20000100800 */
[----:B------:R-:W-:Y:S01]  /*2bb0*/  @!P2 IMAD.IADD R9, R9, 0x1, -R21 ;  /* 0x000000010909a824 */ /* 0x000fe200078e0a15 */
[----:B------:R-:W-:Y:S01]  /*2bc0*/  ISETP.GE.AND P5, PT, R6, RZ, PT ;  /* 0x000000ff0600720c */ /* 0x000fe20003fa6270 */
[C---:B------:R-:W-:Y:S01]  /*2bd0*/  IMAD R4, R21.reuse, R15, R4 ;  /* 0x0000000f15047224 */ /* 0x040fe200078e0204 */
[----:B------:R0:W-:Y:S01]  /*2be0*/  STL [R1+0x14], R12 ;  /* 0x0000140c01007387 */ /* 0x0001e20000100800 */
[----:B------:R-:W-:-:S02]  /*2bf0*/  ISETP.GT.U32.AND P4, PT, R21, R2, PT ;  /* 0x000000021500720c */ /* 0x000fc40003f84070 */
[--C-:B------:R-:W-:Y:S01]  /*2c00*/  @!P6 IMAD.IADD R3, R3, 0x1, -R21.reuse ;  /* 0x000000010303e824 */ /* 0x100fe200078e0a15 */
[----:B------:R1:W-:Y:S01]  /*2c10*/  STL [R1+0x4], R11 ;  /* 0x0000040b01007387 */ /* 0x0003e20000100800 */
[----:B------:R-:W-:Y:S01]  /*2c20*/  LOP3.LUT R6, R22, 0x26, RZ, 0xfc, !PT ;  /* 0x0000002616067812 */ /* 0x000fe200078efcff */
[----:B------:R-:W-:Y:S01]  /*2c30*/  @!P0 IMAD.IADD R28, R28, 0x1, -R21 ;  /* 0x000000011c1c8824 */ /* 0x000fe200078e0a15 */
[----:B------:R-:W-:Y:S02]  /*2c40*/  ISETP.GT.U32.AND P2, PT, R21, R4, PT ;  /* 0x000000041500720c */ /* 0x000fe40003f44070 */
[----:B------:R-:W-:Y:S01]  /*2c50*/  ISETP.GE.AND P0, PT, R7, RZ, PT ;  /* 0x000000ff0700720c */ /* 0x000fe20003f06270 */
[----:B0-----:R-:W-:Y:S01]  /*2c60*/  IMAD.MOV.U32 R12, RZ, RZ, R9 ;  /* 0x000000ffff0c7224 */ /* 0x001fe200078e0009 */
[----:B------:R-:W-:Y:S01]  /*2c70*/  IABS R7, R6 ;  /* 0x0000000600077213 */ /* 0x000fe20000000000 */
[----:B------:R-:W-:Y:S01]  /*2c80*/  @!P1 IMAD.MOV R28, RZ, RZ, -R28 ;  /* 0x000000ffff1c9224 */ /* 0x000fe200078e0a1c */
[----:B------:R-:W-:Y:S01]  /*2c90*/  ISETP.GE.AND P6, PT, R8, RZ, PT ;  /* 0x000000ff0800720c */ /* 0x000fe20003fc6270 */
[----:B-1----:R-:W-:Y:S01]  /*2ca0*/  IMAD.HI.U32 R11, R23, R5, RZ ;  /* 0x00000005170b7227 */ /* 0x002fe200078e00ff */
[----:B------:R-:W-:-:S02]  /*2cb0*/  IABS R17, R24 ;  /* 0x0000001800117213 */ /* 0x000fc40000000000 */
[C---:B------:R-:W-:Y:S01]  /*2cc0*/  LOP3.LUT R14, R22.reuse, 0x14, RZ, 0xfc, !PT ;  /* 0x00000014160e7812 */ /* 0x040fe200078efcff */
[----:B------:R-:W-:Y:S02]  /*2cd0*/  IMAD.MOV R11, RZ, RZ, -R11 ;  /* 0x000000ffff0b7224 */ /* 0x000fe400078e0a0b */
[----:B------:R-:W-:Y:S01]  /*2ce0*/  @!P3 IMAD.MOV R12, RZ, RZ, -R12 ;  /* 0x000000ffff0cb224 */ /* 0x000fe200078e0a0c */
[C---:B------:R-:W-:Y:S01]  /*2cf0*/  ISETP.GT.U32.AND P3, PT, R21.reuse, R3, PT ;  /* 0x000000031500720c */ /* 0x040fe20003f64070 */
[----:B------:R-:W-:Y:S01]  /*2d00*/  IMAD R5, R21, R11, R5 ;  /* 0x0000000b15057224 */ /* 0x000fe200078e0205 */
[----:B------:R-:W-:Y:S01]  /*2d10*/  LOP3.LUT R11, R22, 0x20, RZ, 0xfc, !PT ;  /* 0x00000020160b7812 */ /* 0x000fe200078efcff */
[----:B------:R-:W-:Y:S01]  /*2d20*/  IMAD.HI.U32 R8, R23, R7, RZ ;  /* 0x0000000717087227 */ /* 0x000fe200078e00ff */
[----:B------:R0:W-:Y:S02]  /*2d30*/  STL [R1], R12 ;  /* 0x0000000c01007387 */ /* 0x0001e40000100800 */
[C---:B------:R-:W-:Y:S01]  /*2d40*/  ISETP.GT.U32.AND P1, PT, R21.reuse, R5, PT ;  /* 0x000000051500720c */ /* 0x040fe20003f24070 */
[--C-:B------:R-:W-:Y:S01]  /*2d50*/  @!P4 IMAD.IADD R2, R2, 0x1, -R21.reuse ;  /* 0x000000010202c824 */ /* 0x100fe200078e0a15 */
[----:B------:R-:W-:Y:S01]  /*2d60*/  ISETP.GE.AND P4, PT, R10, RZ, PT ;  /* 0x000000ff0a00720c */ /* 0x000fe20003f86270 */
[----:B------:R-:W-:Y:S01]  /*2d70*/  IMAD.MOV R8, RZ, RZ, -R8 ;  /* 0x000000ffff087224 */ /* 0x000fe200078e0a08 */
[----:B------:R-:W-:Y:S01]  /*2d80*/  IABS R19, R11 ;  /* 0x0000000b00137213 */ /* 0x000fe20000000000 */
[----:B------:R-:W-:Y:S01]  /*2d90*/  @!P5 IMAD.MOV R2, RZ, RZ, -R2 ;  /* 0x000000ffff02d224 */ /* 0x000fe200078e0a02 */
[----:B------:R-:W-:Y:S01]  /*2da0*/  ISETP.GE.AND P5, PT, R6, RZ, PT ;  /* 0x000000ff0600720c */ /* 0x000fe20003fa6270 */
[----:B------:R-:W-:Y:S01]  /*2db0*/  @!P2 IMAD.IADD R4, R4, 0x1, -R21 ;  /* 0x000000010404a824 */ /* 0x000fe200078e0a15 */
[----:B------:R-:W-:Y:S01]  /*2dc0*/  STL [R1+0x6b8], R28 ;  /* 0x0006b81c01007387 */ /* 0x000fe20000100800 */
[----:B------:R-:W-:Y:S01]  /*2dd0*/  IMAD R6, R21, R8, R7 ;  /* 0x0000000815067224 */ /* 0x000fe200078e0207 */
[----:B------:R-:W-:Y:S01]  /*2de0*/  LOP3.LUT R7, R22, 0x24, RZ, 0xfc, !PT ;  /* 0x0000002416077812 */ /* 0x000fe200078efcff */
[--C-:B------:R-:W-:Y:S01]  /*2df0*/  @!P3 IMAD.IADD R3, R3, 0x1, -R21.reuse ;  /* 0x000000010303b824 */ /* 0x100fe200078e0a15 */
[----:B------:R-:W-:Y:S01]  /*2e00*/  ISETP.GT.U32.AND P2, PT, R21, R4, PT ;  /* 0x000000041500720c */ /* 0x000fe20003f44070 */
[----:B------:R-:W-:Y:S01]  /*2e10*/  @!P1 IMAD.IADD R5, R5, 0x1, -R21 ;  /* 0x0000000105059824 */ /* 0x000fe200078e0a15 */
[----:B------:R-:W-:Y:S01]  /*2e20*/  ISETP.GE.AND P3, PT, R7, RZ, PT ;  /* 0x000000ff0700720c */ /* 0x000fe20003f66270 */
[----:B------:R-:W-:Y:S01]  /*2e30*/  @!P0 IMAD.MOV R3, RZ, RZ, -R3 ;  /* 0x000000ffff038224 */ /* 0x000fe200078e0a03 */
[----:B------:R-:W-:Y:S01]  /*2e40*/  ISETP.GT.U32.AND P0, PT, R21, R6, PT ;  /* 0x000000061500720c */ /* 0x000fe20003f04070 */
[----:B------:R1:W-:Y:S01]  /*2e50*/  STL [R1+0x6bc], R2 ;  /* 0x0006bc0201007387 */ /* 0x0003e20000100800 */
[----:B------:R-:W-:-:S02]  /*2e60*/  IABS R7, R7 ;  /* 0x0000000700077213 */ /* 0x000fc40000000000 */
[----:B------:R-:W-:Y:S01]  /*2e70*/  ISETP.GT.U32.AND P1, PT, R21, R5, PT ;  /* 0x000000051500720c */ /* 0x000fe20003f24070 */
[----:B------:R-:W-:Y:S01]  /*2e80*/  STL [R1+0x6c0], R3 ;  /* 0x0006c00301007387 */ /* 0x000fe20000100800 */
[C---:B------:R-:W-:Y:S01]  /*2e90*/  LOP3.LUT R8, R22.reuse, 0x1e, RZ, 0xfc, !PT ;  /* 0x0000001e16087812 */ /* 0x040fe200078efcff */
[----:B------:R-:W-:Y:S01]  /*2ea0*/  IMAD.HI.U32 R10, R23, R7, RZ ;  /* 0x00000007170a7227 */ /* 0x000fe200078e00ff */
[----:B0-----:R-:W-:Y:S02]  /*2eb0*/  LOP3.LUT R12, R22, 0x16, RZ, 0xfc, !PT ;  /* 0x00000016160c7812 */ /* 0x001fe400078efcff */
[----:B------:R-:W-:Y:S01]  /*2ec0*/  IABS R18, R8 ;  /* 0x0000000800127213 */ /* 0x000fe20000000000 */
[--C-:B------:R-:W-:Y:S01]  /*2ed0*/  @!P2 IMAD.IADD R4, R4, 0x1, -R21.reuse ;  /* 0x000000010404a824 */ /* 0x100fe200078e0a15 */
[----:B------:R-:W-:Y:S01]  /*2ee0*/  ISETP.GE.AND P2, PT, R20, RZ, PT ;  /* 0x000000ff1400720c */ /* 0x000fe20003f46270 */
[----:B------:R-:W-:Y:S01]  /*2ef0*/  IMAD.MOV R10, RZ, RZ, -R10 ;  /* 0x000000ffff0a7224 */ /* 0x000fe200078e0a0a */
[----:B------:R-:W-:Y:S01]  /*2f00*/  IABS R20, R20 ;  /* 0x0000001400147213 */ /* 0x000fe20000000000 */
[--C-:B------:R-:W-:Y:S01]  /*2f10*/  @!P0 IMAD.IADD R6, R6, 0x1, -R21.reuse ;  /* 0x0000000106068824 */ /* 0x100fe200078e0a15 */
[----:B------:R-:W-:Y:S01]  /*2f20*/  IABS R12, R12 ;  /* 0x0000000c000c7213 */ /* 0x000fe20000000000 */
[----:B------:R-:W-:Y:S01]  /*2f30*/  @!P1 IMAD.IADD R5, R5, 0x1, -R21 ;  /* 0x0000000105059824 */ /* 0x000fe200078e0a15 */
[----:B------:R-:W-:Y:S01]  /*2f40*/  ISETP.GE.AND P1, PT, R8, RZ, PT ;  /* 0x000000ff0800720c */ /* 0x000fe20003f26270 */
[C---:B------:R-:W-:Y:S01]  /*2f50*/  IMAD R7, R21.reuse, R10, R7 ;  /* 0x0000000a15077224 */ /* 0x040fe200078e0207 */
[----:B------:R-:W-:Y:S01]  /*2f60*/  ISETP.GT.U32.AND P0, PT, R21, R6, PT ;  /* 0x000000061500720c */ /* 0x000fe20003f04070 */
[----:B------:R-:W-:Y:S01]  /*2f70*/  IMAD.HI.U32 R9, R23, R20, RZ ;  /* 0x0000001417097227 */ /* 0x000fe200078e00ff */
[----:B------:R-:W-:-:S02]  /*2f80*/  IABS R10, c[0x0][0x178] ;  /* 0x00005e00000a7a13 */ /* 0x000fc40000000000 */
[C---:B-1----:R-:W-:Y:S01]  /*2f90*/  LOP3.LUT R2, R22.reuse, 0x12, RZ, 0xfc, !PT ;  /* 0x0000001216027812 */ /* 0x042fe200078efcff */
[----:B------:R-:W-:Y:S01]  /*2fa0*/  @!P6 IMAD.MOV R5, RZ, RZ, -R5 ;  /* 0x000000ffff05e224 */ /* 0x000fe200078e0a05 */
[----:B------:R-:W-:Y:S01]  /*2fb0*/  ISETP.GT.U32.AND P6, PT, R21, R7, PT ;  /* 0x000000071500720c */ /* 0x000fe20003fc4070 */
[----:B------:R-:W-:Y:S01]  /*2fc0*/  IMAD.MOV R9, RZ, RZ, -R9 ;  /* 0x000000ffff097224 */ /* 0x000fe200078e0a09 */
[----:B------:R-:W-:Y:S01]  /*2fd0*/  LOP3.LUT R28, R22, 0x8, RZ, 0xfc, !PT ;  /* 0x00000008161c7812 */ /* 0x000fe200078efcff */
[----:B------:R-:W-:-:S04]  /*2fe0*/  IMAD.HI.U32 R8, R23, R19, RZ ;  /* 0x0000001317087227 */ /* 0x000fc800078e00ff */
[C---:B------:R-:W-:Y:S02]  /*2ff0*/  IMAD R20, R21.reuse, R9, R20 ;  /* 0x0000000915147224 */ /* 0x040fe400078e0214 */
[----:B------:R-:W-:Y:S02]  /*3000*/  IMAD.MOV R8, RZ, RZ, -R8 ;  /* 0x000000ffff087224 */ /* 0x000fe400078e0a08 */
[----:B------:R-:W-:Y:S01]  /*3010*/  @!P0 IMAD.IADD R6, R6, 0x1, -R21 ;  /* 0x0000000106068824 */ /* 0x000fe200078e0a15 */
[C---:B------:R-:W-:Y:S01]  /*3020*/  ISETP.GT.U32.AND P0, PT, R21.reuse, R20, PT ;  /* 0x000000141500720c */ /* 0x040fe20003f04070 */
[----:B------:R-:W-:Y:S02]  /*3030*/  IMAD R19, R21, R8, R19 ;  /* 0x0000000815137224 */ /* 0x000fe400078e0213 */
[----:B------:R-:W-:Y:S02]  /*3040*/  @!P6 IMAD.IADD R7, R7, 0x1, -R21 ;  /* 0x000000010707e824 */ /* 0x000fe400078e0a15 */
[----:B------:R-:W-:Y:S01]  /*3050*/  IMAD.HI.U32 R9, R23, R18, RZ ;  /* 0x0000001217097227 */ /* 0x000fe200078e00ff */
[----:B------:R-:W-:-:S03]  /*3060*/  ISETP.GT.U32.AND P6, PT, R21, R19, PT ;  /* 0x000000131500720c */ /* 0x000fc60003fc4070 */
[----:B------:R-:W-:Y:S02]  /*3070*/  IMAD.MOV.U32 R29, RZ, RZ, R10 ;  /* 0x000000ffff1d7224 */ /* 0x000fe400078e000a */
[----:B------:R-:W-:Y:S02]  /*3080*/  IMAD.HI.U32 R10, R23, R17, RZ ;  /* 0x00000011170a7227 */ /* 0x000fe400078e00ff */
[----:B------:R-:W0:Y:S02]  /*3090*/  I2F.RP R15, R29 ;  /* 0x0000001d000f7306 */ /* 0x000e240000209400 */
[----:B------:R-:W-:Y:S01]  /*30a0*/  @!P0 IMAD.IADD R20, R20, 0x1, -R21 ;  /* 0x0000000114148824 */ /* 0x000fe200078e0a15 */
[----:B------:R-:W-:Y:S01]  /*30b0*/  ISETP.GT.U32.AND P0, PT, R21, R7, PT ;  /* 0x000000071500720c */ /* 0x000fe20003f04070 */
[----:B------:R-:W-:Y:S02]  /*30c0*/  IMAD.MOV R9, RZ, RZ, -R9 ;  /* 0x000000ffff097224 */ /* 0x000fe400078e0a09 */
[----:B------:R-:W-:Y:S01]  /*30d0*/  @!P6 IMAD.IADD R19, R19, 0x1, -R21 ;  /* 0x000000011313e824 */ /* 0x000fe200078e0a15 */
[----:B------:R-:W-:Y:S01]  /*30e0*/  ISETP.GT.U32.AND P6, PT, R21, R20, PT ;  /* 0x000000141500720c */ /* 0x000fe20003fc4070 */
[----:B------:R-:W-:-:S02]  /*30f0*/  IMAD.MOV R10, RZ, RZ, -R10 ;  /* 0x000000ffff0a7224 */ /* 0x000fc400078e0a0a */
[C---:B------:R-:W-:Y:S02]  /*3100*/  IMAD R18, R21.reuse, R9, R18 ;  /* 0x0000000915127224 */ /* 0x040fe400078e0212 */
[C---:B------:R-:W-:Y:S01]  /*3110*/  IMAD R17, R21.reuse, R10, R17 ;  /* 0x0000000a15117224 */ /* 0x040fe200078e0211 */
[----:B------:R-:W-:Y:S01]  /*3120*/  IABS R10, R2 ;  /* 0x00000002000a7213 */ /* 0x000fe20000000000 */
[----:B------:R-:W-:Y:S01]  /*3130*/  @!P5 IMAD.MOV R6, RZ, RZ, -R6 ;  /* 0x000000ffff06d224 */ /* 0x000fe200078e0a06 */
[----:B------:R-:W-:Y:S01]  /*3140*/  ISETP.GT.U32.AND P5, PT, R21, R19, PT ;  /* 0x000000131500720c */ /* 0x000fe20003fa4070 */
[--C-:B------:R-:W-:Y:S01]  /*3150*/  @!P0 IMAD.IADD R7, R7, 0x1, -R21.reuse ;  /* 0x0000000107078824 */ /* 0x100fe200078e0a15 */
[C---:B------:R-:W-:Y:S01]  /*3160*/  ISETP.GT.U32.AND P0, PT, R21.reuse, R18, PT ;  /* 0x000000121500720c */ /* 0x040fe20003f04070 */
[----:B------:R-:W-:Y:S01]  /*3170*/  @!P4 IMAD.MOV R4, RZ, RZ, -R4 ;  /* 0x000000ffff04c224 */ /* 0x000fe200078e0a04 */
[----:B0-----:R-:W0:Y:S01]  /*3180*/  MUFU.RCP R15, R15 ;  /* 0x0000000f000f7308 */ /* 0x001e220000001000 */
[----:B------:R-:W-:Y:S01]  /*3190*/  @!P6 IMAD.IADD R20, R20, 0x1, -R21 ;  /* 0x000000011414e824 */ /* 0x000fe200078e0a15 */
[----:B------:R-:W-:Y:S01]  /*31a0*/  ISETP.GT.U32.AND P6, PT, R21, R17, PT ;  /* 0x000000111500720c */ /* 0x000fe20003fc4070 */
[----:B------:R-:W-:Y:S01]  /*31b0*/  @!P3 IMAD.MOV R7, RZ, RZ, -R7 ;  /* 0x000000ffff07b224 */ /* 0x000fe200078e0a07 */
[----:B------:R-:W-:Y:S01]  /*31c0*/  STL [R1+0x6c4], R4 ;  /* 0x0006c40401007387 */ /* 0x000fe20000100800 */
[----:B------:R-:W-:Y:S01]  /*31d0*/  IMAD.HI.U32 R9, R23, R16, RZ ;  /* 0x0000001017097227 */ /* 0x000fe200078e00ff */
[----:B------:R-:W-:-:S02]  /*31e0*/  ISETP.GE.AND P4, PT, R11, RZ, PT ;  /* 0x000000ff0b00720c */ /* 0x000fc40003f86270 */
[----:B------:R-:W-:Y:S01]  /*31f0*/  STL [R1+0x6c8], R5 ;  /* 0x0006c80501007387 */ /* 0x000fe20000100800 */
[--C-:B------:R-:W-:Y:S01]  /*3200*/  @!P5 IMAD.IADD R19, R19, 0x1, -R21.reuse ;  /* 0x000000011313d824 */ /* 0x100fe200078e0a15 */
[----:B------:R-:W-:Y:S01]  /*3210*/  IABS R11, R14 ;  /* 0x0000000e000b7213 */ /* 0x000fe20000000000 */
[----:B------:R-:W-:Y:S01]  /*3220*/  @!P0 IMAD.IADD R18, R18, 0x1, -R21 ;  /* 0x0000000112128824 */ /* 0x000fe200078e0a15 */
[----:B------:R1:W-:Y:S01]  /*3230*/  STL [R1+0x6cc], R6 ;  /* 0x0006cc0601007387 */ /* 0x0003e20000100800 */
[----:B------:R-:W-:Y:S01]  /*3240*/  IMAD.MOV R9, RZ, RZ, -R9 ;  /* 0x000000ffff097224 */ /* 0x000fe200078e0a09 */
[C---:B------:R-:W-:Y:S01]  /*3250*/  LOP3.LUT R2, R22.reuse, 0xc, RZ, 0xfc, !PT ;  /* 0x0000000c16027812 */ /* 0x040fe200078efcff */
[----:B------:R-:W-:Y:S01]  /*3260*/  @!P6 IMAD.IADD R17, R17, 0x1, -R21 ;  /* 0x000000011111e824 */ /* 0x000fe200078e0a15 */
[C---:B------:R-:W-:Y:S01]  /*3270*/  ISETP.GT.U32.AND P6, PT, R21.reuse, R18, PT ;  /* 0x000000121500720c */ /* 0x040fe20003fc4070 */
[----:B------:R-:W-:Y:S01]  /*3280*/  STL [R1+0x734], R20 ;  /* 0x0007341401007387 */ /* 0x000fe20000100800 */
[----:B------:R-:W-:Y:S01]  /*3290*/  IMAD R16, R21, R9, R16 ;  /* 0x0000000915107224 */ /* 0x000fe200078e0210 */
[----:B0-----:R-:W-:Y:S01]  /*32a0*/  IADD3 R15, R15, 0xffffffe, RZ ;  /* 0x0ffffffe0f0f7810 */ /* 0x001fe20007ffe0ff */
[----:B------:R-:W-:Y:S01]  /*32b0*/  IMAD.HI.U32 R8, R23, R13, RZ ;  /* 0x0000000d17087227 */ /* 0x000fe200078e00ff */
[C---:B------:R-:W-:Y:S01]  /*32c0*/  ISETP.GT.U32.AND P3, PT, R21.reuse, R17, PT ;  /* 0x000000111500720c */ /* 0x040fe20003f64070 */
[----:B------:R-:W-:Y:S01]  /*32d0*/  STL [R1+0x738], R19 ;  /* 0x0007381301007387 */ /* 0x000fe20000100800 */
[----:B------:R-:W-:Y:S01]  /*32e0*/  ISETP.GT.U32.AND P5, PT, R21, R16, PT ;  /* 0x000000101500720c */ /* 0x000fe20003fa4070 */
[----:B------:R-:W-:Y:S01]  /*32f0*/  IMAD.MOV R9, RZ, RZ, -R8 ;  /* 0x000000ffff097224 */ /* 0x000fe200078e0a08 */
[----:B------:R-:W0:Y:S01]  /*3300*/  F2I.FTZ.U32.TRUNC.NTZ R15, R15 ;  /* 0x0000000f000f7305 */ /* 0x000e22000021f000 */
[----:B------:R2:W-:Y:S01]  /*3310*/  STL [R1+0x6d0], R7 ;  /* 0x0006d00701007387 */ /* 0x0005e20000100800 */
[----:B------:R-:W-:Y:S01]  /*3320*/  IMAD.HI.U32 R8, R23, R12, RZ ;  /* 0x0000000c17087227 */ /* 0x000fe200078e00ff */
[----:B-1----:R-:W-:-:S02]  /*3330*/  LOP3.LUT R6, R22, 0xe, RZ, 0xfc, !PT ;  /* 0x0000000e16067812 */ /* 0x002fc400078efcff */
[----:B------:R-:W-:Y:S01]  /*3340*/  LOP3.LUT R5, R22, 0xa, RZ, 0xfc, !PT ;  /* 0x0000000a16057812 */ /* 0x000fe200078efcff */
[--C-:B------:R-:W-:Y:S01]  /*3350*/  @!P6 IMAD.IADD R18, R18, 0x1, -R21.reuse ;  /* 0x000000011212e824 */ /* 0x100fe200078e0a15 */
[----:B------:R-:W-:Y:S01]  /*3360*/  IABS R27, R2 ;  /* 0x00000002001b7213 */ /* 0x000fe20000000000 */
[----:B------:R-:W-:Y:S02]  /*3370*/  IMAD.MOV R8, RZ, RZ, -R8 ;  /* 0x000000ffff087224 */ /* 0x000fe400078e0a08 */
[--C-:B------:R-:W-:Y:S01]  /*3380*/  @!P3 IMAD.IADD R17, R17, 0x1, -R21.reuse ;  /* 0x000000011111b824 */ /* 0x100fe200078e0a15 */
[----:B--2---:R-:W-:Y:S01]  /*3390*/  LOP3.LUT R7, R22, 0x10, RZ, 0xfc, !PT ;  /* 0x0000001016077812 */ /* 0x004fe200078efcff */
[----:B------:R-:W-:Y:S02]  /*33a0*/  IMAD R12, R21, R8, R12 ;  /* 0x00000008150c7224 */ /* 0x000fe400078e020c */
[----:B------:R-:W-:Y:S02]  /*33b0*/  IMAD.HI.U32 R8, R23, R11, RZ ;  /* 0x0000000b17087227 */ /* 0x000fe400078e00ff */
[----:B------:R1:W-:Y:S01]  /*33c0*/  STL [R1+0x72c], R7 ;  /* 0x00072c0701007387 */ /* 0x0003e20000100800 */
[----:B------:R-:W-:Y:S01]  /*33d0*/  ISETP.GT.U32.AND P6, PT, R21, R12, PT ;  /* 0x0000000c1500720c */ /* 0x000fe20003fc4070 */
[----:B------:R-:W-:-:S02]  /*33e0*/  @!P5 IMAD.IADD R16, R16, 0x1, -R21 ;  /* 0x000000011010d824 */ /* 0x000fc400078e0a15 */
[----:B------:R-:W-:Y:S01]  /*33f0*/  STL [R1+0x73c], R18 ;  /* 0x00073c1201007387 */ /* 0x000fe20000100800 */
[----:B------:R-:W-:Y:S02]  /*3400*/  IMAD.MOV R8, RZ, RZ, -R8 ;  /* 0x000000ffff087224 */ /* 0x000fe400078e0a08 */
[C---:B------:R-:W-:Y:S01]  /*3410*/  ISETP.GT.U32.AND P5, PT, R21.reuse, R16, PT ;  /* 0x000000101500720c */ /* 0x040fe20003fa4070 */
[----:B------:R2:W-:Y:S01]  /*3420*/  STL [R1+0x730], R17 ;  /* 0x0007301101007387 */ /* 0x0005e20000100800 */
[----:B------:R-:W-:Y:S02]  /*3430*/  IMAD R11, R21, R8, R11 ;  /* 0x00000008150b7224 */ /* 0x000fe400078e020b */
[----:B------:R-:W-:Y:S01]  /*3440*/  IMAD.HI.U32 R8, R23, R10, RZ ;  /* 0x0000000a17087227 */ /* 0x000fe200078e00ff */
[----:B------:R-:W3:Y:S02]  /*3450*/  LDL R20, [R1+0x5dc] ;  /* 0x0005dc0001147983 */ /* 0x000ee40000100800 */
[C---:B------:R-:W-:Y:S01]  /*3460*/  ISETP.GT.U32.AND P3, PT, R21.reuse, R11, PT ;  /* 0x0000000b1500720c */ /* 0x040fe20003f64070 */
[----:B------:R-:W-:Y:S01]  /*3470*/  IMAD R13, R21, R9, R13 ;  /* 0x00000009150d7224 */ /* 0x000fe200078e020d */
[----:B------:R-:W-:Y:S01]  /*3480*/  IABS R9, R7 ;  /* 0x0000000700097213 */ /* 0x000fe20000000000 */
[----:B------:R-:W-:-:S02]  /*3490*/  IMAD.MOV R8, RZ, RZ, -R8 ;  /* 0x000000ffff087224 */ /* 0x000fc400078e0a08 */
[--C-:B------:R-:W-:Y:S01]  /*34a0*/  @!P6 IMAD.IADD R12, R12, 0x1, -R21.reuse ;  /* 0x000000010c0ce824 */ /* 0x100fe200078e0a15 */
[----:B------:R-:W-:Y:S01]  /*34b0*/  ISETP.GE.AND P6, PT, R25, RZ, PT ;  /* 0x000000ff1900720c */ /* 0x000fe20003fc6270 */
[----:B------:R-:W-:Y:S01]  /*34c0*/  IMAD R10, R21, R8, R10 ;  /* 0x00000008150a7224 */ /* 0x000fe200078e020a */
[----:B------:R-:W-:Y:S01]  /*34d0*/  IABS R8, R6 ;  /* 0x0000000600087213 */ /* 0x000fe20000000000 */
[----:B------:R-:W-:Y:S01]  /*34e0*/  IMAD.HI.U32 R14, R23, R9, RZ ;  /* 0x00000009170e7227 */ /* 0x000fe200078e00ff */
[----:B------:R-:W-:Y:S02]  /*34f0*/  LOP3.LUT R4, R22, 0x6, RZ, 0xfc, !PT ;  /* 0x0000000616047812 */ /* 0x000fe400078efcff */
[----:B------:R-:W-:Y:S01]  /*3500*/  ISETP.GT.U32.AND P0, PT, R21, R13, PT ;  /* 0x0000000d1500720c */ /* 0x000fe20003f04070 */
[----:B------:R-:W-:Y:S01]  /*3510*/  @!P5 IMAD.IADD R16, R16, 0x1, -R21 ;  /* 0x000000011010d824 */ /* 0x000fe200078e0a15 */
[----:B------:R-:W-:Y:S01]  /*3520*/  ISETP.GE.AND P5, PT, R24, RZ, PT ;  /* 0x000000ff1800720c */ /* 0x000fe20003fa6270 */
[----:B------:R-:W-:-:S02]  /*3530*/  IMAD.MOV R14, RZ, RZ, -R14 ;  /* 0x000000ffff0e7224 */ /* 0x000fc400078e0a0e */
[----:B------:R-:W-:Y:S01]  /*3540*/  IMAD.HI.U32 R24, R23, R8, RZ ;  /* 0x0000000817187227 */ /* 0x000fe200078e00ff */
[----:B------:R-:W-:-:S03]  /*3550*/  IABS R25, R28 ;  /* 0x0000001c00197213 */ /* 0x000fc60000000000 */
[----:B------:R-:W-:Y:S01]  /*3560*/  @!P3 IMAD.IADD R11, R11, 0x1, -R21 ;  /* 0x000000010b0bb824 */ /* 0x000fe200078e0a15 */
[----:B------:R-:W-:Y:S01]  /*3570*/  ISETP.GE.AND P3, PT, R26, RZ, PT ;  /* 0x000000ff1a00720c */ /* 0x000fe20003f66270 */
[C---:B------:R-:W-:Y:S01]  /*3580*/  IMAD R9, R21.reuse, R14, R9 ;  /* 0x0000000e15097224 */ /* 0x040fe200078e0209 */
[----:B------:R-:W-:Y:S01]  /*3590*/  IABS R26, R5 ;  /* 0x00000005001a7213 */ /* 0x000fe20000000000 */
[----:B------:R-:W-:Y:S02]  /*35a0*/  IMAD.MOV R24, RZ, RZ, -R24 ;  /* 0x000000ffff187224 */ /* 0x000fe400078e0a18 */
[----:B0-----:R-:W-:Y:S02]  /*35b0*/  IMAD.MOV R14, RZ, RZ, -R15 ;  /* 0x000000ffff0e7224 */ /* 0x001fe400078e0a0f */
[----:B------:R-:W-:Y:S02]  /*35c0*/  IMAD R8, R21, R24, R8 ;  /* 0x0000001815087224 */ /* 0x000fe400078e0208 */
[----:B------:R-:W-:-:S02]  /*35d0*/  IMAD R24, R14, R29, RZ ;  /* 0x0000001d0e187224 */ /* 0x000fc400078e02ff */
[----:B------:R-:W-:-:S04]  /*35e0*/  IMAD.HI.U32 R14, R23, R26, RZ ;  /* 0x0000001a170e7227 */ /* 0x000fc800078e00ff */
[----:B------:R-:W-:-:S04]  /*35f0*/  IMAD.HI.U32 R2, R23, R25, RZ ;  /* 0x0000001917027227 */ /* 0x000fc800078e00ff */
[----:B------:R-:W-:-:S04]  /*3600*/  IMAD.HI.U32 R29, R23, R27, RZ ;  /* 0x0000001b171d7227 */ /* 0x000fc800078e00ff */
[----:B------:R-:W-:Y:S02]  /*3610*/  IMAD.MOV R3, RZ, RZ, -R14 ;  /* 0x000000ffff037224 */ /* 0x000fe400078e0a0e */
[----:B------:R-:W-:Y:S02]  /*3620*/  IMAD.MOV R2, RZ, RZ, -R2 ;  /* 0x000000ffff027224 */ /* 0x000fe400078e0a02 */
[----:B------:R-:W-:Y:S02]  /*3630*/  IMAD.MOV R29, RZ, RZ, -R29 ;  /* 0x000000ffff1d7224 */ /* 0x000fe400078e0a1d */
[----:B------:R-:W-:Y:S02]  /*3640*/  IMAD.MOV.U32 R14, RZ, RZ, RZ ;  /* 0x000000ffff0e7224 */ /* 0x000fe400078e00ff */
[C---:B------:R-:W-:Y:S01]  /*3650*/  IMAD R26, R21.reuse, R3, R26 ;  /* 0x00000003151a7224 */ /* 0x040fe200078e021a */
[C---:B------:R-:W-:Y:S01]  /*3660*/  LOP3.LUT R3, R22.reuse, 0x4, RZ, 0xfc, !PT ;  /* 0x0000000416037812 */ /* 0x040fe200078efcff */
[C---:B------:R-:W-:Y:S01]  /*3670*/  IMAD R25, R21.reuse, R2, R25 ;  /* 0x0000000215197224 */ /* 0x040fe200078e0219 */
[----:B------:R-:W-:Y:S01]  /*3680*/  LOP3.LUT R2, R22, 0x2, RZ, 0xfc, !PT ;  /* 0x0000000216027812 */ /* 0x000fe200078efcff */
[----:B------:R-:W-:Y:S01]  /*3690*/  IMAD R27, R21, R29, R27 ;  /* 0x0000001d151b7224 */ /* 0x000fe200078e021b */
[----:B------:R-:W-:Y:S01]  /*36a0*/  IABS R29, R22 ;  /* 0x00000016001d7213 */ /* 0x000fe20000000000 */
[----:B-1----:R-:W-:Y:S01]  /*36b0*/  IMAD.HI.U32 R7, R15, R24, R14 ;  /* 0x000000180f077227 */ /* 0x002fe200078e000e */
[----:B------:R-:W-:-:S02]  /*36c0*/  IABS R15, R3 ;  /* 0x00000003000f7213 */ /* 0x000fc40000000000 */
[----:B------:R-:W-:Y:S01]  /*36d0*/  IABS R24, R4 ;  /* 0x0000000400187213 */ /* 0x000fe20000000000 */
[----:B------:R-:W-:Y:S01]  /*36e0*/  @!P0 IMAD.IADD R13, R13, 0x1, -R21 ;  /* 0x000000010d0d8824 */ /* 0x000fe200078e0a15 */
[----:B------:R-:W-:Y:S01]  /*36f0*/  IABS R14, R2 ;  /* 0x00000002000e7213 */ /* 0x000fe20000000000 */
[----:B--2---:R-:W-:Y:S02]  /*3700*/  IMAD.MOV.U32 R17, RZ, RZ, R29 ;  /* 0x000000ffff117224 */ /* 0x004fe400078e001d */
[----:B------:R-:W-:Y:S01]  /*3710*/  IMAD.HI.U32 R19, R23, R15, RZ ;  /* 0x0000000f17137227 */ /* 0x000fe200078e00ff */
[----:B------:R-:W-:-:S03]  /*3720*/  ISETP.GT.U32.AND P0, PT, R21, R13, PT ;  /* 0x0000000d1500720c */ /* 0x000fc60003f04070 */
[----:B------:R-:W-:-:S04]  /*3730*/  IMAD.HI.U32 R18, R23, R24, RZ ;  /* 0x0000001817127227 */ /* 0x000fc800078e00ff */
[----:B------:R-:W-:-:S04]  /*3740*/  IMAD.HI.U32 R17, R23, R17, RZ ;  /* 0x0000001117117227 */ /* 0x000fc800078e00ff */
[----:B------:R-:W-:Y:S02]  /*3750*/  IMAD.MOV R19, RZ, RZ, -R19 ;  /* 0x000000ffff137224 */ /* 0x000fe400078e0a13 */
[----:B------:R-:W-:Y:S02]  /*3760*/  IMAD.MOV R17, RZ, RZ, -R17 ;  /* 0x000000ffff117224 */ /* 0x000fe400078e0a11 */
[----:B------:R-:W-:Y:S02]  /*3770*/  IMAD R15, R21, R19, R15 ;  /* 0x00000013150f7224 */ /* 0x000fe400078e020f */
[----:B------:R-:W-:Y:S01]  /*3780*/  @!P0 IMAD.IADD R13, R13, 0x1, -R21 ;  /* 0x000000010d0d8824 */ /* 0x000fe200078e0a15 */
[----:B------:R-:W-:Y:S02]  /*3790*/  ISETP.GT.U32.AND P0, PT, R21, R10, PT ;  /* 0x0000000a1500720c */ /* 0x000fe40003f04070 */
[----:B---3--:R-:W-:Y:S01]  /*37a0*/  IABS R29, R20 ;  /* 0x00000014001d7213 */ /* 0x008fe20000000000 */
[----:B------:R-:W-:-:S04]  /*37b0*/  IMAD.HI.U32 R20, R23, R14, RZ ;  /* 0x0000000e17147227 */ /* 0x000fc800078e00ff */
[----:B------:R-:W-:Y:S02]  /*37c0*/  IMAD.MOV R23, RZ, RZ, -R18 ;  /* 0x000000ffff177224 */ /* 0x000fe400078e0a12 */
[----:B------:R-:W-:Y:S01]  /*37d0*/  IMAD.MOV R20, RZ, RZ, -R20 ;  /* 0x000000ffff147224 */ /* 0x000fe200078e0a14 */
[----:B------:R-:W2:Y:S01]  /*37e0*/  LDL.LU R18, [R1+0x73c] ;  /* 0x00073c0001127983 */ /* 0x000ea20000300800 */
[C---:B------:R-:W-:Y:S01]  /*37f0*/  IMAD R24, R21.reuse, R23, R24 ;  /* 0x0000001715187224 */ /* 0x040fe200078e0218 */
[----:B------:R-:W-:Y:S01]  /*3800*/  IABS R23, R22 ;  /* 0x0000001600177213 */ /* 0x000fe20000000000 */
[C---:B------:R-:W-:Y:S01]  /*3810*/  IMAD R14, R21.reuse, R20, R14 ;  /* 0x00000014150e7224 */ /* 0x040fe200078e020e */
[----:B------:R-:W3:Y:S04]  /*3820*/  LDL.LU R19, [R1+0x738] ;  /* 0x0007380001137983 */ /* 0x000ee80000300800 */
[----:B------:R-:W4:Y:S01]  /*3830*/  LDL.LU R20, [R1+0x734] ;  /* 0x0007340001147983 */ /* 0x000f220000300800 */
[----:B------:R-:W-:-:S03]  /*3840*/  IMAD R23, R21, R17, R23 ;  /* 0x0000001115177224 */ /* 0x000fc600078e0217 */
[----:B------:R-:W4:Y:S01]  /*3850*/  LDL.LU R17, [R1+0x730] ;  /* 0x0007300001117983 */ /* 0x000f220000300800 */
[----:B------:R-:W-:-:S04]  /*3860*/  IMAD.HI.U32 R7, R7, R29, RZ ;  /* 0x0000001d07077227 */ /* 0x000fc800078e00ff */
[----:B------:R-:W-:Y:S02]  /*3870*/  @!P6 IMAD.MOV R16, RZ, RZ, -R16 ;  /* 0x000000ffff10e224 */ /* 0x000fe400078e0a10 */
[----:B------:R-:W-:Y:S02]  /*3880*/  IMAD.MOV R7, RZ, RZ, -R7 ;  /* 0x000000ffff077224 */ /* 0x000fe400078e0a07 */
[----:B------:R-:W-:Y:S02]  /*3890*/  @!P3 IMAD.MOV R13, RZ, RZ, -R13 ;  /* 0x000000ffff0db224 */ /* 0x000fe400078e0a0d */
[----:B------:R-:W-:Y:S02]  /*38a0*/  @!P0 IMAD.IADD R10, R10, 0x1, -R21 ;  /* 0x000000010a0a8824 */ /* 0x000fe400078e0a15 */
[----:B--2---:R-:W-:Y:S02]  /*38b0*/  @!P1 IMAD.MOV R18, RZ, RZ, -R18 ;  /* 0x000000ffff129224 */ /* 0x004fe400078e0a12 */
[----:B---3--:R-:W-:-:S02]  /*38c0*/  @!P4 IMAD.MOV R19, RZ, RZ, -R19 ;  /* 0x000000ffff13c224 */ /* 0x008fc400078e0a13 */
[----:B----4-:R-:W-:Y:S02]  /*38d0*/  @!P2 IMAD.MOV R20, RZ, RZ, -R20 ;  /* 0x000000ffff14a224 */ /* 0x010fe400078e0a14 */
[----:B------:R-:W-:-:S03]  /*38e0*/  @!P5 IMAD.MOV R17, RZ, RZ, -R17 ;  /* 0x000000ffff11d224 */ /* 0x000fc600078e0a11 */
[----:B------:R-:W-:Y:S04]  /*38f0*/  STL [R1+0x6d4], R20 ;  /* 0x0006d41401007387 */ /* 0x000fe80000100800 */
[----:B------:R0:W-:Y:S04]  /*3900*/  STL [R1+0x6d8], R19 ;  /* 0x0006d81301007387 */ /* 0x0001e80000100800 */
[----:B------:R1:W-:Y:S01]  /*3910*/  STL [R1+0x6dc], R18 ;  /* 0x0006dc1201007387 */ /* 0x0003e20000100800 */
[----:B0-----:R-:W-:-:S03]  /*3920*/  IABS R19, c[0x0][0x178] ;  /* 0x00005e0000137a13 */ /* 0x001fc60000000000 */
[----:B------:R-:W-:Y:S04]  /*3930*/  STL [R1+0x6e0], R17 ;  /* 0x0006e01101007387 */ /* 0x000fe80000100800 */
[----:B------:R-:W-:Y:S01]  /*3940*/  STL [R1+0x6e4], R16 ;  /* 0x0006e41001007387 */ /* 0x000fe20000100800 */
[----:B------:R-:W-:-:S03]  /*3950*/  IMAD R29, R19, R7, R29 ;  /* 0x00000007131d7224 */ /* 0x000fc600078e021d */
[----:B------:R-:W-:Y:S04]  /*3960*/  STL [R1+0x6e8], R13 ;  /* 0x0006e80d01007387 */ /* 0x000fe80000100800 */
[----:B------:R-:W2:Y:S01]  /*3970*/  LDL.LU R7, [R1+0x72c] ;  /* 0x00072c0001077983 */ /* 0x000ea20000300800 */
[----:B------:R-:W-:-:S13]  /*3980*/  ISETP.GT.U32.AND P1, PT, R21, R10, PT ;  /* 0x0000000a1500720c */ /* 0x000fda0003f24070 */
[----:B------:R-:W-:Y:S01]  /*3990*/  @!P1 IMAD.IADD R10, R10, 0x1, -R21 ;  /* 0x000000010a0a9824 */ /* 0x000fe200078e0a15 */
[----:B------:R-:W-:-:S13]  /*39a0*/  ISETP.GT.U32.AND P1, PT, R21, R23, PT ;  /* 0x000000171500720c */ /* 0x000fda0003f24070 */
[----:B------:R-:W-:Y:S01]  /*39b0*/  @!P1 IMAD.IADD R23, R23, 0x1, -R21 ;  /* 0x0000000117179824 */ /* 0x000fe200078e0a15 */
[----:B------:R-:W-:-:S13]  /*39c0*/  ISETP.GT.U32.AND P0, PT, R21, R9, PT ;  /* 0x000000091500720c */ /* 0x000fda0003f04070 */
[----:B------:R-:W-:Y:S01]  /*39d0*/  @!P0 IMAD.IADD R9, R9, 0x1, -R21 ;  /* 0x0000000109098824 */ /* 0x000fe200078e0a15 */
[----:B------:R-:W-:-:S13]  /*39e0*/  ISETP.GT.U32.AND P0, PT, R21, R8, PT ;  /* 0x000000081500720c */ /* 0x000fda0003f04070 */
[--C-:B------:R-:W-:Y:S01]  /*39f0*/  @!P0 IMAD.IADD R8, R8, 0x1, -R21.reuse ;  /* 0x0000000108088824 */ /* 0x100fe200078e0a15 */
[----:B------:R-:W-:Y:S02]  /*3a00*/  ISETP.GT.U32.AND P0, PT, R21, R27, PT ;  /* 0x0000001b1500720c */ /* 0x000fe40003f04070 */
[----:B--2---:R-:W-:Y:S02]  /*3a10*/  ISETP.GE.AND P1, PT, R7, RZ, PT ;  /* 0x000000ff0700720c */ /* 0x004fe40003f26270 */
[----:B------:R-:W2:Y:S09]  /*3a20*/  LDL.LU R7, [R1+0xe0] ;  /* 0x0000e00001077983 */ /* 0x000eb20000300800 */
[----:B------:R-:W-:Y:S01]  /*3a30*/  @!P0 IMAD.IADD R27, R27, 0x1, -R21 ;  /* 0x000000011b1b8824 */ /* 0x000fe200078e0a15 */
[----:B------:R-:W-:-:S02]  /*3a40*/  ISETP.GT.U32.AND P0, PT, R21, R26, PT ;  /* 0x0000001a1500720c */ /* 0x000fc40003f04070 */
[C---:B------:R-:W-:Y:S02]  /*3a50*/  ISETP.GT.U32.AND P2, PT, R21.reuse, R11, PT ;  /* 0x0000000b1500720c */ /* 0x040fe40003f44070 */
[C---:B------:R-:W-:Y:S02]  /*3a60*/  ISETP.GT.U32.AND P4, PT, R21.reuse, R9, PT ;  /* 0x000000091500720c */ /* 0x040fe40003f84070 */
[----:B------:R-:W-:-:S07]  /*3a70*/  ISETP.GT.U32.AND P5, PT, R21, R8, PT ;  /* 0x000000081500720c */ /* 0x000fce0003fa4070 */
[--C-:B------:R-:W-:Y:S01]  /*3a80*/  @!P0 IMAD.IADD R26, R26, 0x1, -R21.reuse ;  /* 0x000000011a1a8824 */ /* 0x100fe200078e0a15 */
[C---:B------:R-:W-:Y:S02]  /*3a90*/  ISETP.GT.U32.AND P0, PT, R21.reuse, R12, PT ;  /* 0x0000000c1500720c */ /* 0x040fe40003f04070 */
[----:B------:R-:W-:Y:S01]  /*3aa0*/  ISETP.GT.U32.AND P3, PT, R21, R27, PT ;  /* 0x0000001b1500720c */ /* 0x000fe20003f64070 */
[--C-:B------:R-:W-:Y:S01]  /*3ab0*/  @!P2 IMAD.IADD R11, R11, 0x1, -R21.reuse ;  /* 0x000000010b0ba824 */ /* 0x100fe200078e0a15 */
[----:B------:R-:W-:Y:S01]  /*3ac0*/  ISETP.GT.U32.AND P2, PT, R21, R24, PT ;  /* 0x000000181500720c */ /* 0x000fe20003f44070 */
[--C-:B------:R-:W-:Y:S01]  /*3ad0*/  @!P4 IMAD.IADD R9, R9, 0x1, -R21.reuse ;  /* 0x000000010909c824 */ /* 0x100fe200078e0a15 */
[----:B------:R-:W-:Y:S01]  /*3ae0*/  ISETP.GT.U32.AND P4, PT, R21, R15, PT ;  /* 0x0000000f1500720c */ /* 0x000fe20003f84070 */
[----:B------:R-:W-:Y:S01]  /*3af0*/  @!P5 IMAD.IADD R8, R8, 0x1, -R21 ;  /* 0x000000010808d824 */ /* 0x000fe200078e0a15 */
[----:B------:R-:W-:-:S05]  /*3b00*/  LOP3.LUT R20, R22, 0x16, RZ, 0xfc, !PT ;  /* 0x0000001616147812 */ /* 0x000fca00078efcff */
[--C-:B------:R-:W-:Y:S01]  /*3b10*/  @!P0 IMAD.IADD R12, R12, 0x1, -R21.reuse ;  /* 0x000000010c0c8824 */ /* 0x100fe200078e0a15 */
[C---:B------:R-:W-:Y:S02]  /*3b20*/  ISETP.GT.U32.AND P0, PT, R21.reuse, R25, PT ;  /* 0x000000191500720c */ /* 0x040fe40003f04070 */
[----:B------:R-:W-:Y:S01]  /*3b30*/  ISETP.GT.U32.AND P5, PT, R21, R14, PT ;  /* 0x0000000e1500720c */ /* 0x000fe20003fa4070 */
[--C-:B------:R-:W-:Y:S01]  /*3b40*/  @!P3 IMAD.IADD R27, R27, 0x1, -R21.reuse ;  /* 0x000000011b1bb824 */ /* 0x100fe200078e0a15 */
[----:B------:R-:W-:Y:S02]  /*3b50*/  ISETP.GT.U32.AND P6, PT, R21, R26, PT ;  /* 0x0000001a1500720c */ /* 0x000fe40003fc4070 */
[----:B------:R-:W-:Y:S02]  /*3b60*/  ISETP.GE.AND P3, PT, R20, RZ, PT ;  /* 0x000000ff1400720c */ /* 0x000fe40003f66270 */
[C---:B------:R-:W-:Y:S02]  /*3b70*/  LOP3.LUT R20, R22.reuse, 0x12, RZ, 0xfc, !PT ;  /* 0x0000001216147812 */ /* 0x040fe400078efcff */
[----:B-1----:R-:W-:Y:S01]  /*3b80*/  LOP3.LUT R18, R22, 0x14, RZ, 0xfc, !PT ;  /* 0x0000001416127812 */ /* 0x002fe200078efcff */
[--C-:B------:R-:W-:Y:S01]  /*3b90*/  @!P2 IMAD.IADD R24, R24, 0x1, -R21.reuse ;  /* 0x000000011818a824 */ /* 0x100fe200078e0a15 */
[----:B------:R-:W-:Y:S01]  /*3ba0*/  ISETP.GE.AND P2, PT, R20, RZ, PT ;  /* 0x000000ff1400720c */ /* 0x000fe20003f46270 */
[----:B------:R-:W-:Y:S01]  /*3bb0*/  @!P0 IMAD.IADD R25, R25, 0x1, -R21 ;  /* 0x0000000119198824 */ /* 0x000fe200078e0a15 */
[----:B------:R-:W-:-:S02]  /*3bc0*/  ISETP.GE.AND P0, PT, R18, RZ, PT ;  /* 0x000000ff1200720c */ /* 0x000fc40003f06270 */
[----:B------:R-:W-:Y:S01]  /*3bd0*/  LOP3.LUT R20, R22, 0xc, RZ, 0xfc, !PT ;  /* 0x0000000c16147812 */ /* 0x000fe200078efcff */
[--C-:B------:R-:W-:Y:S01]  /*3be0*/  @!P4 IMAD.IADD R15, R15, 0x1, -R21.reuse ;  /* 0x000000010f0fc824 */ /* 0x100fe200078e0a15 */
[----:B------:R-:W-:Y:S01]  /*3bf0*/  ISETP.GE.AND P4, PT, R6, RZ, PT ;  /* 0x000000ff0600720c */ /* 0x000fe20003f86270 */
[--C-:B------:R-:W-:Y:S01]  /*3c00*/  @!P5 IMAD.IADD R14, R14, 0x1, -R21.reuse ;  /* 0x000000010e0ed824 */ /* 0x100fe200078e0a15 */
[----:B------:R-:W-:Y:S01]  /*3c10*/  ISETP.GE.AND P5, PT, R20, RZ, PT ;  /* 0x000000ff1400720c */ /* 0x000fe20003fa6270 */
[----:B------:R-:W-:Y:S01]  /*3c20*/  @!P6 IMAD.IADD R26, R26, 0x1, -R21 ;  /* 0x000000011a1ae824 */ /* 0x000fe200078e0a15 */
[----:B------:R-:W-:Y:S01]  /*3c30*/  ISETP.GT.U32.AND P6, PT, R19, R29, PT ;  /* 0x0000001d1300720c */ /* 0x000fe20003fc4070 */
[----:B------:R-:W-:Y:S01]  /*3c40*/  @!P3 IMAD.MOV R12, RZ, RZ, -R12 ;  /* 0x000000ffff0cb224 */ /* 0x000fe200078e0a0c */
[----:B------:R-:W-:Y:S01]  /*3c50*/  LOP3.LUT R6, R0, 0x7, RZ, 0xc0, !PT ;  /* 0x0000000700067812 */ /* 0x000fe200078ec0ff */
[----:B------:R-:W-:Y:S01]  /*3c60*/  @!P2 IMAD.MOV R10, RZ, RZ, -R10 ;  /* 0x000000ffff0aa224 */ /* 0x000fe200078e0a0a */
[C---:B------:R-:W-:Y:S01]  /*3c70*/  ISETP.GT.U32.AND P3, PT, R21.reuse, R25, PT ;  /* 0x000000191500720c */ /* 0x040fe20003f64070 */
[----:B------:R-:W-:Y:S01]  /*3c80*/  @!P0 IMAD.MOV R11, RZ, RZ, -R11 ;  /* 0x000000ffff0b8224 */ /* 0x000fe200078e0a0b */
[C---:B------:R-:W-:Y:S01]  /*3c90*/  ISETP.GT.U32.AND P2, PT, R21.reuse, R23, PT ;  /* 0x000000171500720c */ /* 0x040fe20003f44070 */
[----:B------:R-:W-:Y:S01]  /*3ca0*/  @!P1 IMAD.MOV R9, RZ, RZ, -R9 ;  /* 0x000000ffff099224 */ /* 0x000fe200078e0a09 */
[----:B------:R-:W-:Y:S01]  /*3cb0*/  ISETP.GT.U32.AND P1, PT, R21, R15, PT ;  /* 0x0000000f1500720c */ /* 0x000fe20003f24070 */
[----:B------:R-:W-:Y:S01]  /*3cc0*/  @!P4 IMAD.MOV R8, RZ, RZ, -R8 ;  /* 0x000000ffff08c224 */ /* 0x000fe200078e0a08 */
[----:B------:R-:W-:Y:S01]  /*3cd0*/  STL [R1+0x6ec], R12 ;  /* 0x0006ec0c01007387 */ /* 0x000fe20000100800 */
[----:B------:R-:W-:-:S02]  /*3ce0*/  @!P5 IMAD.MOV R27, RZ, RZ, -R27 ;  /* 0x000000ffff1bd224 */ /* 0x000fc400078e0a1b */
[----:B------:R-:W-:Y:S01]  /*3cf0*/  IMAD R6, R6, 0x110, RZ ;  /* 0x0000011006067824 */ /* 0x000fe200078e02ff */
[----:B------:R-:W-:Y:S01]  /*3d00*/  STL [R1+0x6f0], R11 ;  /* 0x0006f00b01007387 */ /* 0x000fe20000100800 */
[----:B------:R-:W-:-:S03]  /*3d10*/  @!P6 IMAD.IADD R29, R29, 0x1, -R19 ;  /* 0x000000011d1de824 */ /* 0x000fc600078e0a13 */
[----:B------:R-:W-:Y:S01]  /*3d20*/  STL [R1+0x6f4], R10 ;  /* 0x0006f40a01007387 */ /* 0x000fe20000100800 */
[----:B------:R-:W-:-:S03]  /*3d30*/  ISETP.GE.AND P6, PT, R22, RZ, PT ;  /* 0x000000ff1600720c */ /* 0x000fc60003fc6270 */
[----:B------:R-:W-:Y:S04]  /*3d40*/  STL [R1+0x6f8], R9 ;  /* 0x0006f80901007387 */ /* 0x000fe80000100800 */
[----:B------:R0:W-:Y:S04]  /*3d50*/  STL [R1+0x6fc], R8 ;  /* 0x0006fc0801007387 */ /* 0x0001e80000100800 */
[----:B------:R-:W-:Y:S04]  /*3d60*/  STL [R1+0x700], R27 ;  /* 0x0007001b01007387 */ /* 0x000fe80000100800 */
[----:B------:R-:W0:Y:S01]  /*3d70*/  LDL.LU R20, [R1+0xdc] ;  /* 0x0000dc0001147983 */ /* 0x000e220000300800 */
[--C-:B------:R-:W-:Y:S01]  /*3d80*/  @!P3 IMAD.IADD R25, R25, 0x1, -R21.reuse ;  /* 0x000000011919b824 */ /* 0x100fe200078e0a15 */
[----:B------:R-:W-:Y:S01]  /*3d90*/  ISETP.GE.AND P3, PT, R5, RZ, PT ;  /* 0x000000ff0500720c */ /* 0x000fe20003f66270 */
[--C-:B------:R-:W-:Y:S01]  /*3da0*/  @!P2 IMAD.IADD R23, R23, 0x1, -R21.reuse ;  /* 0x000000011717a824 */ /* 0x100fe200078e0a15 */
[----:B------:R-:W-:Y:S01]  /*3db0*/  ISETP.GE.AND P2, PT, R4, RZ, PT ;  /* 0x000000ff0400720c */ /* 0x000fe20003f46270 */
[----:B------:R-:W-:Y:S01]  /*3dc0*/  @!P1 IMAD.IADD R15, R15, 0x1, -R21 ;  /* 0x000000010f0f9824 */ /* 0x000fe200078e0a15 */
[----:B------:R-:W-:-:S02]  /*3dd0*/  ISETP.GE.AND P1, PT, R3, RZ, PT ;  /* 0x000000ff0300720c */ /* 0x000fc40003f26270 */
[----:B--2---:R-:W-:Y:S02]  /*3de0*/  LOP3.LUT R22, R6, R7, RZ, 0x3c, !PT ;  /* 0x0000000706167212 */ /* 0x004fe400078e3cff */
[----:B------:R-:W2:Y:S04]  /*3df0*/  LDL.LU R7, [R1+0xd8] ;  /* 0x0000d80001077983 */ /* 0x000ea80000300800 */
[----:B------:R-:W3:Y:S04]  /*3e00*/  LDL.LU R6, [R1+0xd4] ;  /* 0x0000d40001067983 */ /* 0x000ee80000300800 */
[----:B------:R-:W4:Y:S04]  /*3e10*/  LDL.LU R5, [R1+0xcc] ;  /* 0x0000cc0001057983 */ /* 0x000f280000300800 */
[----:B------:R-:W4:Y:S04]  /*3e20*/  LDL.LU R4, [R1+0xc4] ;  /* 0x0000c40001047983 */ /* 0x000f280000300800 */
[----:B------:R-:W4:Y:S01]  /*3e30*/  LDL.LU R3, [R1+0xc0] ;  /* 0x0000c00001037983 */ /* 0x000f220000300800 */
[----:B------:R-:W-:-:S02]  /*3e40*/  ISETP.GT.U32.AND P0, PT, R21, R24, PT ;  /* 0x000000181500720c */ /* 0x000fc40003f04070 */
[----:B------:R-:W-:Y:S02]  /*3e50*/  ISETP.GT.U32.AND P4, PT, R21, R14, PT ;  /* 0x0000000e1500720c */ /* 0x000fe40003f84070 */
[----:B------:R-:W-:Y:S01]  /*3e60*/  ISETP.GT.U32.AND P5, PT, R19, R29, PT ;  /* 0x0000001d1300720c */ /* 0x000fe20003fa4070 */
[----:B------:R-:W-:-:S08]  /*3e70*/  IMAD.SHL.U32 R0, R0, 0x80, RZ ;  /* 0x0000008000007824 */ /* 0x000fd000078e00ff */
[--C-:B------:R-:W-:Y:S01]  /*3e80*/  @!P0 IMAD.IADD R24, R24, 0x1, -R21.reuse ;  /* 0x0000000118188824 */ /* 0x100fe200078e0a15 */
[----:B------:R-:W-:Y:S01]  /*3e90*/  ISETP.GE.AND P0, PT, R28, RZ, PT ;  /* 0x000000ff1c00720c */ /* 0x000fe20003f06270 */
[----:B------:R-:W-:Y:S01]  /*3ea0*/  @!P4 IMAD.IADD R14, R14, 0x1, -R21 ;  /* 0x000000010e0ec824 */ /* 0x000fe200078e0a15 */
[----:B------:R-:W-:Y:S01]  /*3eb0*/  ISETP.GE.AND P4, PT, R2, RZ, PT ;  /* 0x000000ff0200720c */ /* 0x000fe20003f86270 */
[----:B------:R-:W-:Y:S01]  /*3ec0*/  @!P5 IMAD.IADD R29, R29, 0x1, -R19 ;  /* 0x000000011d1dd824 */ /* 0x000fe200078e0a13 */
[----:B------:R-:W-:Y:S01]  /*3ed0*/  LOP3.LUT R0, R22, 0x800, R0, 0xf8, !PT ;  /* 0x0000080016007812 */ /* 0x000fe200078ef800 */
[----:B------:R-:W-:Y:S01]  /*3ee0*/  @!P3 IMAD.MOV R26, RZ, RZ, -R26 ;  /* 0x000000ffff1ab224 */ /* 0x000fe200078e0a1a */
[----:B------:R-:W4:Y:S01]  /*3ef0*/  LDL.LU R2, [R1+0xbc] ;  /* 0x0000bc0001027983 */ /* 0x000f220000300800 */
[----:B------:R-:W-:Y:S01]  /*3f00*/  ISETP.NE.AND P3, PT, RZ, c[0x0][0x17c], PT ;  /* 0x00005f00ff007a0c */ /* 0x000fe20003f65270 */
[----:B------:R-:W-:Y:S01]  /*3f10*/  @!P2 IMAD.MOV R24, RZ, RZ, -R24 ;  /* 0x000000ffff18a224 */ /* 0x000fe200078e0a18 */
[----:B------:R-:W-:Y:S01]  /*3f20*/  LOP3.LUT R21, RZ, c[0x0][0x17c], RZ, 0x33, !PT ;  /* 0x00005f00ff157a12 */ /* 0x000fe200078e33ff */
[----:B------:R-:W4:Y:S01]  /*3f30*/  LDL.LU R28, [R1+0xb8] ;  /* 0x0000b800011c7983 */ /* 0x000f220000300800 */
[----:B------:R-:W-:-:S02]  /*3f40*/  @!P6 IMAD.MOV R23, RZ, RZ, -R23 ;  /* 0x000000ffff17e224 */ /* 0x000fc400078e0a17 */
[----:B------:R-:W-:Y:S01]  /*3f50*/  @!P0 IMAD.MOV R25, RZ, RZ, -R25 ;  /* 0x000000ffff198224 */ /* 0x000fe200078e0a19 */
[----:B------:R-:W-:Y:S01]  /*3f60*/  STL [R1+0x704], R29 ;  /* 0x0007041d01007387 */ /* 0x000fe20000100800 */
[----:B------:R-:W-:-:S03]  /*3f70*/  @!P1 IMAD.MOV R15, RZ, RZ, -R15 ;  /* 0x000000ffff0f9224 */ /* 0x000fc600078e0a0f */
[----:B------:R-:W-:Y:S01]  /*3f80*/  STL [R1+0x708], R26 ;  /* 0x0007081a01007387 */ /* 0x000fe20000100800 */
[----:B------:R-:W-:-:S03]  /*3f90*/  @!P4 IMAD.MOV R14, RZ, RZ, -R14 ;  /* 0x000000ffff0ec224 */ /* 0x000fc600078e0a0e */
[----:B------:R-:W-:Y:S04]  /*3fa0*/  STL [R1+0x354], R0 ;  /* 0x0003540001007387 */ /* 0x000fe80000100800 */
[----:B------:R2:W-:Y:S04]  /*3fb0*/  STL [R1+0x5e8], R0 ;  /* 0x0005e80001007387 */ /* 0x0005e80000100800 */
[----:B------:R-:W-:Y:S04]  /*3fc0*/  STL [R1+0x70c], R25 ;  /* 0x00070c1901007387 */ /* 0x000fe80000100800 */
[----:B------:R-:W-:Y:S04]  /*3fd0*/  STL [R1+0x710], R24 ;  /* 0x0007101801007387 */ /* 0x000fe80000100800 */
[----:B------:R-:W-:Y:S04]  /*3fe0*/  STL [R1+0x714], R23 ;  /* 0x0007141701007387 */ /* 0x000fe80000100800 */
[----:B------:R-:W-:Y:S04]  /*3ff0*/  STL [R1+0x718], R15 ;  /* 0x0007180f01007387 */ /* 0x000fe80000100800 */
[----:B------:R-:W-:Y:S01]  /*4000*/  STL [R1+0x71c], R14 ;  /* 0x00071c0e01007387 */ /* 0x000fe20000100800 */
[----:B0-----:R-:W-:-:S05]  /*4010*/  SEL R8, R21, R20, !P3 ;  /* 0x0000001415087207 */ /* 0x001fca0005800000 */
[----:B------:R-:W-:Y:S01]  /*4020*/  STL [R1+0xdc], R8 ;  /* 0x0000dc0801007387 */ /* 0x000fe20000100800 */
[C---:B--2---:R-:W-:Y:S02]  /*4030*/  SEL R0, R21.reuse, R7, !P3 ;  /* 0x0000000715007207 */ /* 0x044fe40005800000 */
[----:B---3--:R-:W-:-:S03]  /*4040*/  SEL R6, R21, R6, !P3 ;  /* 0x0000000615067207 */ /* 0x008fc60005800000 */
[----:B------:R0:W-:Y:S01]  /*4050*/  STL [R1+0xd8], R0 ;  /* 0x0000d80001007387 */ /* 0x0001e20000100800 */
[----:B----4-:R-:W-:-:S03]  /*4060*/  SEL R5, R21, R5, !P3 ;  /* 0x0000000515057207 */ /* 0x010fc60005800000 */
[----:B------:R-:W-:Y:S01]  /*4070*/  STL [R1+0xd4], R6 ;  /* 0x0000d40601007387 */ /* 0x000fe20000100800 */
[C---:B0-----:R-:W-:Y:S02]  /*4080*/  SEL R0, R21.reuse, R4, !P3 ;  /* 0x0000000415007207 */ /* 0x041fe40005800000 */
[C---:B------:R-:W-:Y:S01]  /*4090*/  SEL R3, R21.reuse, R3, !P3 ;  /* 0x0000000315037207 */ /* 0x040fe20005800000 */
[----:B------:R-:W-:Y:S04]  /*40a0*/  STL [R1+0xd0], R5 ;  /* 0x0000d00501007387 */ /* 0x000fe80000100800 */
[----:B------:R0:W-:Y:S04]  /*40b0*/  STL [R1+0xcc], R0 ;  /* 0x0000cc0001007387 */ /* 0x0001e80000100800 */
[----:B------:R-:W-:Y:S04]  /*40c0*/  STL [R1+0xc8], R3 ;  /* 0x0000c80301007387 */ /* 0x000fe80000100800 */
[----:B------:R-:W2:Y:S01]  /*40d0*/  LDL.LU R14, [R1+0xa8] ;  /* 0x0000a800010e7983 */ /* 0x000ea20000300800 */
[----:B------:R-:W-:-:S02]  /*40e0*/  SEL R2, R21, R2, !P3 ;  /* 0x0000000215027207 */ /* 0x000fc40005800000 */
[----:B0-----:R-:W-:-:S03]  /*40f0*/  SEL R0, R21, R28, !P3 ;  /* 0x0000001c15007207 */ /* 0x001fc60005800000 */
[----:B------:R-:W-:Y:S04]  /*4100*/  STL [R1+0xc4], R2 ;  /* 0x0000c40201007387 */ /* 0x000fe80000100800 */
[----:B--2---:R0:W-:Y:S04]  /*4110*/  STL [R1+0x720], R14 ;  /* 0x0007200e01007387 */ /* 0x0041e80000100800 */
[----:B------:R-:W-:Y:S04]  /*4120*/  STL [R1+0xc0], R0 ;  /* 0x0000c00001007387 */ /* 0x000fe80000100800 */
[----:B0-----:R-:W2:Y:S04]  /*4130*/  LDL.LU R14, [R1+0xac] ;  /* 0x0000ac00010e7983 */ /* 0x001ea80000300800 */
[----:B--2---:R0:W-:Y:S04]  /*4140*/  STL [R1+0x724], R14 ;  /* 0x0007240e01007387 */ /* 0x0041e80000100800 */
[----:B0-----:R-:W2:Y:S04]  /*4150*/  LDL.LU R14, [R1+0xb0] ;  /* 0x0000b000010e7983 */ /* 0x001ea80000300800 */
[----:B--2---:R0:W-:Y:S04]  /*4160*/  STL [R1+0x728], R14 ;  /* 0x0007280e01007387 */ /* 0x0041e80000100800 */
[----:B0-----:R-:W2:Y:S04]  /*4170*/  LDL.LU R14, [R1+0xb4] ;  /* 0x0000b400010e7983 */ /* 0x001ea80000300800 */
[----:B------:R-:W3:Y:S04]  /*4180*/  LDL.LU R15, [R1+0x9c] ;  /* 0x00009c00010f7983 */ /* 0x000ee80000300800 */
[----:B------:R-:W4:Y:S04]  /*4190*/  LDL.LU R23, [R1+0x8c] ;  /* 0x00008c0001177983 */ /* 0x000f280000300800 */
[----:B------:R-:W3:Y:S04]  /*41a0*/  LDL.LU R24, [R1+0x88] ;  /* 0x0000880001187983 */ /* 0x000ee80000300800 */
        /* <DEDUP_REMOVED lines=23> */
[----:B------:R-:W3:Y:S01]  /*4320*/  LDL.LU R22, [R1] ;  /* 0x0000000001167983 */ /* 0x000ee20000300800 */
[----:B--2---:R-:W-:-:S05]  /*4330*/  SEL R14, R21, R14, !P3 ;  /* 0x0000000e150e7207 */ /* 0x004fca0005800000 */
[----:B------:R0:W-:Y:S04]  /*4340*/  STL [R1+0xa4], R14 ;  /* 0x0000a40e01007387 */ /* 0x0001e80000100800 */
[----:B0-----:R-:W2:Y:S02]  /*4350*/  LDL.LU R14, [R1+0x728] ;  /* 0x00072800010e7983 */ /* 0x001ea40000300800 */
[----:B--2---:R-:W-:-:S05]  /*4360*/  SEL R14, R21, R14, !P3 ;  /* 0x0000000e150e7207 */ /* 0x004fca0005800000 */
[----:B------:R0:W-:Y:S04]  /*4370*/  STL [R1+0xa0], R14 ;  /* 0x0000a00e01007387 */ /* 0x0001e80000100800 */
[----:B0-----:R-:W2:Y:S02]  /*4380*/  LDL.LU R14, [R1+0x724] ;  /* 0x00072400010e7983 */ /* 0x001ea40000300800 */
[----:B--2---:R-:W-:-:S05]  /*4390*/  SEL R14, R21, R14, !P3 ;  /* 0x0000000e150e7207 */ /* 0x004fca0005800000 */
[----:B------:R0:W-:Y:S04]  /*43a0*/  STL [R1+0x98], R14 ;  /* 0x0000980e01007387 */ /* 0x0001e80000100800 */
[----:B0-----:R-:W2:Y:S01]  /*43b0*/  LDL.LU R14, [R1+0x720] ;  /* 0x00072000010e7983 */ /* 0x001ea20000300800 */
[C---:B---3--:R-:W-:Y:S02]  /*43c0*/  SEL R15, R21.reuse, R15, !P3 ;  /* 0x0000000f150f7207 */ /* 0x048fe40005800000 */
[C---:B----4-:R-:W-:Y:S02]  /*43d0*/  SEL R23, R21.reuse, R23, !P3 ;  /* 0x0000001715177207 */ /* 0x050fe40005800000 */
[C---:B------:R-:W-:Y:S02]  /*43e0*/  SEL R24, R21.reuse, R24, !P3 ;  /* 0x0000001815187207 */ /* 0x040fe40005800000 */
[----:B------:R-:W-:-:S02]  /*43f0*/  SEL R25, R21, R25, !P3 ;  /* 0x0000001915197207 */ /* 0x000fc40005800000 */
[C---:B------:R-:W-:Y:S02]  /*4400*/  SEL R26, R21.reuse, R26, !P3 ;  /* 0x0000001a151a7207 */ /* 0x040fe40005800000 */
[C---:B------:R-:W-:Y:S02]  /*4410*/  SEL R29, R21.reuse, R29, !P3 ;  /* 0x0000001d151d7207 */ /* 0x040fe40005800000 */
[C---:B------:R-:W-:Y:S02]  /*4420*/  SEL R27, R21.reuse, R27, !P3 ;  /* 0x0000001b151b7207 */ /* 0x040fe40005800000 */
[C---:B------:R-:W-:Y:S02]  /*4430*/  SEL R8, R21.reuse, R8, !P3 ;  /* 0x0000000815087207 */ /* 0x040fe40005800000 */
        /* <DEDUP_REMOVED lines=17> */
[----:B--2---:R-:W-:-:S05]  /*4550*/  SEL R14, R21, R14, !P3 ;  /* 0x0000000e150e7207 */ /* 0x004fca0005800000 */
[----:B------:R0:W-:Y:S04]  /*4560*/  STL [R1+0x94], R14 ;  /* 0x0000940e01007387 */ /* 0x0001e80000100800 */
[----:B0-----:R-:W2:Y:S04]  /*4570*/  LDL.LU R14, [R1+0x71c] ;  /* 0x00071c00010e7983 */ /* 0x001ea80000300800 */
[----:B------:R0:W-:Y:S04]  /*4580*/  STL [R1+0x90], R15 ;  /* 0x0000900f01007387 */ /* 0x0001e80000100800 */
[----:B0-----:R-:W3:Y:S04]  /*4590*/  LDL.LU R15, [R1+0x718] ;  /* 0x00071800010f7983 */ /* 0x001ee80000300800 */
[----:B------:R0:W-:Y:S04]  /*45a0*/  STL [R1+0x8c], R23 ;  /* 0x00008c1701007387 */ /* 0x0001e80000100800 */
[----:B0-----:R-:W4:Y:S04]  /*45b0*/  LDL.LU R23, [R1+0x714] ;  /* 0x0007140001177983 */ /* 0x001f280000300800 */
[----:B------:R0:W-:Y:S04]  /*45c0*/  STL [R1+0x88], R24 ;  /* 0x0000881801007387 */ /* 0x0001e80000100800 */
[----:B0-----:R-:W2:Y:S04]  /*45d0*/  LDL.LU R24, [R1+0x710] ;  /* 0x0007100001187983 */ /* 0x001ea80000300800 */
[----:B------:R0:W-:Y:S04]  /*45e0*/  STL [R1+0x84], R25 ;  /* 0x0000841901007387 */ /* 0x0001e80000100800 */
[----:B0-----:R-:W2:Y:S04]  /*45f0*/  LDL.LU R25, [R1+0x70c] ;  /* 0x00070c0001197983 */ /* 0x001ea80000300800 */
[----:B------:R0:W-:Y:S04]  /*4600*/  STL [R1+0x80], R26 ;  /* 0x0000801a01007387 */ /* 0x0001e80000100800 */
[----:B0-----:R-:W2:Y:S04]  /*4610*/  LDL.LU R26, [R1+0x708] ;  /* 0x00070800011a7983 */ /* 0x001ea80000300800 */
[----:B------:R0:W-:Y:S04]  /*4620*/  STL [R1+0x7c], R29 ;  /* 0x00007c1d01007387 */ /* 0x0001e80000100800 */
[----:B0-----:R-:W4:Y:S04]  /*4630*/  LDL.LU R29, [R1+0x704] ;  /* 0x00070400011d7983 */ /* 0x001f280000300800 */
        /* <DEDUP_REMOVED lines=37> */
[----:B0-----:R-:W4:Y:S01]  /*4890*/  LDL.LU R28, [R1+0x6b8] ;  /* 0x0006b800011c7983 */ /* 0x001f220000300800 */
[----:B------:R-:W-:-:S05]  /*48a0*/  SEL R0, R21, R0, !P3 ;  /* 0x0000000015007207 */ /* 0x000fca0005800000 */
[----:B------:R0:W-:Y:S02]  /*48b0*/  STL [R1+0xc], R0 ;  /* 0x00000c0001007387 */ /* 0x0001e40000100800 */
[----:B0-----:R-:W-:-:S05]  /*48c0*/  SEL R0, R21, R22, !P3 ;  /* 0x0000001615007207 */ /* 0x001fca0005800000 */
[----:B------:R0:W-:Y:S01]  /*48d0*/  STL [R1+0x8], R0 ;  /* 0x0000080001007387 */ /* 0x0001e20000100800 */
[C---:B--2---:R-:W-:Y:S02]  /*48e0*/  SEL R26, R21.reuse, R26, !P3 ;  /* 0x0000001a151a7207 */ /* 0x044fe40005800000 */
[C---:B---3--:R-:W-:Y:S02]  /*48f0*/  SEL R15, R21.reuse, R15, !P3 ;  /* 0x0000000f150f7207 */ /* 0x048fe40005800000 */
[C---:B------:R-:W-:Y:S02]  /*4900*/  SEL R14, R21.reuse, R14, !P3 ;  /* 0x0000000e150e7207 */ /* 0x040fe40005800000 */
        /* <DEDUP_REMOVED lines=15> */
[C---:B0-----:R-:W-:Y:S02]  /*4a00*/  SEL R0, R21.reuse, R2, !P3 ;  /* 0x0000000215007207 */ /* 0x041fe40005800000 */
[----:B------:R-:W2:Y:S01]  /*4a10*/  LDL R2, [R1+0x5dc] ;  /* 0x0005dc0001027983 */ /* 0x000ea20000100800 */
[C---:B------:R-:W-:Y:S02]  /*4a20*/  SEL R22, R21.reuse, R28, !P3 ;  /* 0x0000001c15167207 */ /* 0x040fe40005800000 */
[----:B------:R-:W-:-:S03]  /*4a30*/  SEL R28, R21, R3, !P3 ;  /* 0x00000003151c7207 */ /* 0x000fc60005800000 */
[----:B------:R0:W-:Y:S04]  /*4a40*/  STL [R1+0x4], R22 ;  /* 0x0000041601007387 */ /* 0x0001e80000100800 */
[----:B------:R1:W-:Y:S01]  /*4a50*/  STL [R1+0x648], R0 ;  /* 0x0006480001007387 */ /* 0x0003e20000100800 */
[----:B0-----:R-:W-:-:S03]  /*4a60*/  SEL R22, R21, R4, !P3 ;  /* 0x0000000415167207 */ /* 0x001fc60005800000 */
[----:B-1----:R-:W0:Y:S04]  /*4a70*/  S2R R0, SR_TID.X ;  /* 0x0000000000007919 */ /* 0x002e280000002100 */
[----:B------:R-:W-:Y:S04]  /*4a80*/  STL [R1+0x64c], R28 ;  /* 0x00064c1c01007387 */ /* 0x000fe80000100800 */
        /* <DEDUP_REMOVED lines=8> */
[----:B------:R-:W-:Y:S01]  /*4b10*/  STL [R1+0x670], R16 ;  /* 0x0006701001007387 */ /* 0x000fe20000100800 */
[----:B------:R-:W-:-:S03]  /*4b20*/  SEL R3, R21, R25, !P3 ;  /* 0x0000001915037207 */ /* 0x000fc60005800000 */
[----:B------:R-:W-:Y:S01]  /*4b30*/  STL [R1+0x674], R13 ;  /* 0x0006740d01007387 */ /* 0x000fe20000100800 */
[----:B------:R-:W-:-:S03]  /*4b40*/  SEL R4, R21, R24, !P3 ;  /* 0x0000001815047207 */ /* 0x000fc60005800000 */
[----:B------:R-:W-:Y:S04]  /*4b50*/  STL [R1+0x678], R12 ;  /* 0x0006780c01007387 */ /* 0x000fe80000100800 */
[----:B------:R-:W-:Y:S04]  /*4b60*/  STL [R1+0x67c], R11 ;  /* 0x00067c0b01007387 */ /* 0x000fe80000100800 */
[----:B------:R-:W-:Y:S01]  /*4b70*/  STL [R1+0x680], R10 ;  /* 0x0006800a01007387 */ /* 0x000fe20000100800 */
[----:B------:R-:W-:-:S03]  /*4b80*/  SEL R21, R21, R23, !P3 ;  /* 0x0000001715157207 */ /* 0x000fc60005800000 */
[----:B------:R-:W-:Y:S04]  /*4b90*/  STL [R1+0x684], R9 ;  /* 0x0006840901007387 */ /* 0x000fe80000100800 */
[----:B------:R-:W-:Y:S04]  /*4ba0*/  STL [R1+0x688], R8 ;  /* 0x0006880801007387 */ /* 0x000fe80000100800 */
[----:B------:R-:W-:Y:S04]  /*4bb0*/  STL [R1+0x68c], R27 ;  /* 0x00068c1b01007387 */ /* 0x000fe80000100800 */
[----:B------:R-:W-:Y:S04]  /*4bc0*/  STL [R1+0x690], R26 ;  /* 0x0006901a01007387 */ /* 0x000fe80000100800 */
[----:B------:R0:W-:Y:S04]  /*4bd0*/  STL [R1+0x694], R3 ;  /* 0x0006940301007387 */ /* 0x0001e80000100800 */
[----:B------:R-:W-:Y:S04]  /*4be0*/  STL [R1+0x698], R4 ;  /* 0x0006980401007387 */ /* 0x000fe80000100800 */
[----:B------:R-:W-:Y:S01]  /*4bf0*/  STL [R1+0x69c], R15 ;  /* 0x00069c0f01007387 */ /* 0x000fe20000100800 */
[----:B0-----:R-:W-:-:S03]  /*4c00*/  IMAD.SHL.U32 R3, R0, 0x20, RZ ;  /* 0x0000002000037824 */ /* 0x001fc600078e00ff */
[----:B------:R-:W-:Y:S04]  /*4c10*/  STL [R1+0x6a0], R14 ;  /* 0x0006a00e01007387 */ /* 0x000fe80000100800 */
[----:B------:R-:W-:Y:S04]  /*4c20*/  STL [R1+0x6a4], R21 ;  /* 0x0006a41501007387 */ /* 0x000fe80000100800 */
[----:B------:R-:W-:Y:S04]  /*4c30*/  STL [R1+0x390], RZ ;  /* 0x000390ff01007387 */ /* 0x000fe80000100800 */
[----:B------:R-:W-:Y:S04]  /*4c40*/  STL [R1+0x394], RZ ;  /* 0x000394ff01007387 */ /* 0x000fe80000100800 */
[----:B------:R-:W-:Y:S04]  /*4c50*/  STL [R1+0x5e0], R3 ;  /* 0x0005e00301007387 */ /* 0x000fe80000100800 */
[----:B------:R-:W-:Y:S04]  /*4c60*/  STL [R1+0x398], RZ ;  /* 0x000398ff01007387 */ /* 0x000fe80000100800 */
        /* <DEDUP_REMOVED lines=113> */
[----:B------:R-:W3:Y:S04]  /*5380*/  LDL.LU R16, [R1+0xe4] ;  /* 0x0000e40001107983 */ /* 0x000ee80000300800 */
[----:B------:R-:W4:Y:S04]  /*5390*/  LDL.LU R17, [R1+0xe8] ;  /* 0x0000e80001117983 */ /* 0x000f280000300800 */
[----:B------:R-:W4:Y:S04]  /*53a0*/  LDL.LU R18, [R1+0xdc] ;  /* 0x0000dc0001127983 */ /* 0x000f280000300800 */
[----:B------:R-:W4:Y:S04]  /*53b0*/  LDL.LU R19, [R1+0xd8] ;  /* 0x0000d80001137983 */ /* 0x000f280000300800 */
[----:B------:R-:W4:Y:S04]  /*53c0*/  LDL.LU R20, [R1+0xd4] ;  /* 0x0000d40001147983 */ /* 0x000f280000300800 */
[----:B------:R-:W4:Y:S04]  /*53d0*/  LDL.LU R7, [R1+0xd0] ;  /* 0x0000d00001077983 */ /* 0x000f280000300800 */
[----:B------:R-:W4:Y:S04]  /*53e0*/  LDL.LU R6, [R1+0xcc] ;  /* 0x0000cc0001067983 */ /* 0x000f280000300800 */
[----:B------:R-:W4:Y:S04]  /*53f0*/  LDL.LU R5, [R1+0xc8] ;  /* 0x0000c80001057983 */ /* 0x000f280000300800 */
[----:B------:R-:W4:Y:S01]  /*5400*/  LDL.LU R22, [R1+0xc4] ;  /* 0x0000c40001167983 */ /* 0x000f220000300800 */
[----:B------:R-:W-:-:S02]  /*5410*/  LOP3.LUT R0, R0, 0x3f, RZ, 0xc0, !PT ;  /* 0x0000003f00007812 */ /* 0x000fc400078ec0ff */
[----:B--2---:R-:W-:Y:S01]  /*5420*/  ISETP.GE.AND P1, PT, R2, RZ, PT ;  /* 0x000000ff0200720c */ /* 0x004fe20003f26270 */
[----:B------:R-:W2:Y:S01]  /*5430*/  LDL.LU R28, [R1+0xc0] ;  /* 0x0000c000011c7983 */ /* 0x000ea20000300800 */
[----:B------:R-:W-:Y:S01]  /*5440*/  ISETP.NE.AND P0, PT, RZ, c[0x0][0x178], PT ;  /* 0x00005e00ff007a0c */ /* 0x000fe20003f05270 */
[----:B------:R-:W-:Y:S02]  /*5450*/  IMAD R25, R0, c[0x0][0x18c], RZ ;  /* 0x0000630000197a24 */ /* 0x000fe400078e02ff */
[----:B------:R-:W2:Y:S03]  /*5460*/  LDL.LU R0, [R1+0xa4] ;  /* 0x0000a40001007983 */ /* 0x000ea60000300800 */
[----:B------:R-:W-:-:S04]  /*5470*/  SHF.R.S32.HI R24, RZ, 0x1f, R25 ;  /* 0x0000001fff187819 */ /* 0x000fc80000011419 */
[C---:B------:R-:W-:Y:S01]  /*5480*/  SHF.L.U64.HI R24, R25.reuse, 0x1, R24 ;  /* 0x0000000119187819 */ /* 0x040fe20000010218 */
[----:B------:R-:W-:Y:S02]  /*5490*/  @!P1 IMAD.MOV R29, RZ, RZ, -R29 ;  /* 0x000000ffff1d9224 */ /* 0x000fe400078e0a1d */
[----:B------:R-:W-:Y:S01]  /*54a0*/  IMAD.SHL.U32 R25, R25, 0x2, RZ ;  /* 0x0000000219197824 */ /* 0x000fe200078e00ff */
[----:B------:R-:W-:Y:S02]  /*54b0*/  @!P0 LOP3.LUT R29, RZ, c[0x0][0x178], RZ, 0x33, !PT ;  /* 0x00005e00ff1d8a12 */ /* 0x000fe400078e33ff */
[----:B---3--:R-:W-:-:S05]  /*54c0*/  SHF.R.S32.HI R2, RZ, 0x6, R16 ;  /* 0x00000006ff027819 */ /* 0x008fca0000011410 */
[----:B------:R0:W-:Y:S04]  /*54d0*/  STL [R1+0x3ac], R2 ;  /* 0x0003ac0201007387 */ /* 0x0001e80000100800 */
[----:B------:R-:W-:Y:S01]  /*54e0*/  STL [R1+0x5ec], R24 ;  /* 0x0005ec1801007387 */ /* 0x000fe20000100800 */
[----:B----4-:R-:W-:Y:S01]  /*54f0*/  IMAD R23, R18, c[0x0][0x190], RZ ;  /* 0x0000640012177a24 */ /* 0x010fe200078e02ff */
[----:B0-----:R-:W-:Y:S02]  /*5500*/  LOP3.LUT R2, R17, 0x400, R3, 0xf8, !PT ;  /* 0x0000040011027812 */ /* 0x001fe400078ef803 */
[----:B------:R-:W-:Y:S01]  /*5510*/  STL [R1+0x5f0], R25 ;  /* 0x0005f01901007387 */ /* 0x000fe20000100800 */
[----:B------:R-:W-:-:S03]  /*5520*/  IMAD R4, R20, c[0x0][0x190], RZ ;  /* 0x0000640014047a24 */ /* 0x000fc600078e02ff */
[----:B------:R-:W-:Y:S01]  /*5530*/  STL [R1+0x6a8], R29 ;  /* 0x0006a81d01007387 */ /* 0x000fe20000100800 */
[----:B------:R-:W-:-:S03]  /*5540*/  IMAD R3, R7, c[0x0][0x190], RZ ;  /* 0x0000640007037a24 */ /* 0x000fc600078e02ff */
[----:B------:R0:W-:Y:S04]  /*5550*/  STL [R1+0x35c], R2 ;  /* 0x00035c0201007387 */ /* 0x0001e80000100800 */
[----:B------:R-:W-:Y:S01]  /*5560*/  STL [R1+0x6ac], R23 ;  /* 0x0006ac1701007387 */ /* 0x000fe20000100800 */
[----:B0-----:R-:W-:-:S05]  /*5570*/  IMAD R2, R19, c[0x0][0x190], RZ ;  /* 0x0000640013027a24 */ /* 0x001fca00078e02ff */
[----:B------:R0:W-:Y:S04]  /*5580*/  STL [R1+0x14], R2 ;  /* 0x0000140201007387 */ /* 0x0001e80000100800 */
[----:B------:R1:W-:Y:S04]  /*5590*/  STL [R1+0x20], R4 ;  /* 0x0000200401007387 */ /* 0x0003e80000100800 */
[----:B------:R3:W-:Y:S01]  /*55a0*/  STL [R1+0x24], R3 ;  /* 0x0000240301007387 */ /* 0x0007e20000100800 */
[----:B0-----:R-:W-:Y:S02]  /*55b0*/  IMAD R2, R6, c[0x0][0x190], RZ ;  /* 0x0000640006027a24 */ /* 0x001fe400078e02ff */
[----:B-1----:R-:W-:-:S03]  /*55c0*/  IMAD R4, R5, c[0x0][0x190], RZ ;  /* 0x0000640005047a24 */ /* 0x002fc600078e02ff */
[----:B------:R2:W-:Y:S01]  /*55d0*/  STL [R1+0x30], R2 ;  /* 0x0000300201007387 */ /* 0x0005e20000100800 */
[----:B---3--:R-:W-:-:S03]  /*55e0*/  IMAD R3, R22, c[0x0][0x190], RZ ;  /* 0x0000640016037a24 */ /* 0x008fc600078e02ff */
[----:B------:R-:W-:Y:S04]  /*55f0*/  STL [R1+0x54], R4 ;  /* 0x0000540401007387 */ /* 0x000fe80000100800 */
[----:B------:R-:W-:Y:S04]  /*5600*/  STL [R1+0x58], R3 ;  /* 0x0000580301007387 */ /* 0x000fe80000100800 */
[----:B------:R-:W3:Y:S01]  /*5610*/  LDL.LU R23, [R1+0x94] ;  /* 0x0000940001177983 */ /* 0x000ee20000300800 */
[----:B--2---:R-:W-:Y:S02]  /*5620*/  IMAD R2, R28, c[0x0][0x190], RZ ;  /* 0x000064001c027a24 */ /* 0x004fe400078e02ff */
[----:B------:R-:W-:-:S03]  /*5630*/  IMAD R0, R0, c[0x0][0x190], RZ ;  /* 0x0000640000007a24 */ /* 0x000fc600078e02ff */
[----:B------:R-:W-:Y:S04]  /*5640*/  STL [R1+0x5c], R2 ;  /* 0x00005c0201007387 */ /* 0x000fe80000100800 */
[----:B---3--:R0:W-:Y:S04]  /*5650*/  STL [R1+0x6b0], R23 ;  /* 0x0006b01701007387 */ /* 0x0081e80000100800 */
[----:B------:R-:W-:Y:S04]  /*5660*/  STL [R1+0x68], R0 ;  /* 0x0000680001007387 */ /* 0x000fe80000100800 */
        /* <DEDUP_REMOVED lines=30> */
[----:B------:R-:W3:Y:S01]  /*5850*/  LDL.LU R2, [R1+0x4] ;  /* 0x0000040001027983 */ /* 0x000ee20000300800 */
[----:B--2---:R-:W-:-:S05]  /*5860*/  IMAD R23, R23, c[0x0][0x190], RZ ;  /* 0x0000640017177a24 */ /* 0x004fca00078e02ff */
[----:B------:R0:W-:Y:S04]  /*5870*/  STL [R1+0x9c], R23 ;  /* 0x00009c1701007387 */ /* 0x0001e80000100800 */
[----:B0-----:R-:W2:Y:S02]  /*5880*/  LDL.LU R23, [R1+0x6b4] ;  /* 0x0006b40001177983 */ /* 0x001ea40000300800 */
[----:B--2---:R-:W-:-:S05]  /*5890*/  IMAD R23, R23, c[0x0][0x190], RZ ;  /* 0x0000640017177a24 */ /* 0x004fca00078e02ff */
[----:B------:R0:W-:Y:S04]  /*58a0*/  STL [R1+0x98], R23 ;  /* 0x0000981701007387 */ /* 0x0001e80000100800 */
[----:B0-----:R-:W2:Y:S01]  /*58b0*/  LDL.LU R23, [R1+0x6b0] ;  /* 0x0006b00001177983 */ /* 0x001ea20000300800 */
[----:B---3--:R-:W-:Y:S02]  /*58c0*/  IMAD R29, R29, c[0x0][0x190], RZ ;  /* 0x000064001d1d7a24 */ /* 0x008fe400078e02ff */
[----:B----4-:R-:W-:Y:S02]  /*58d0*/  IMAD R21, R21, c[0x0][0x190], RZ ;  /* 0x0000640015157a24 */ /* 0x010fe400078e02ff */
[----:B------:R-:W-:Y:S02]  /*58e0*/  IMAD R14, R14, c[0x0][0x190], RZ ;  /* 0x000064000e0e7a24 */ /* 0x000fe400078e02ff */
[----:B------:R-:W-:-:S02]  /*58f0*/  IMAD R15, R15, c[0x0][0x190], RZ ;  /* 0x000064000f0f7a24 */ /* 0x000fc400078e02ff */
[----:B------:R-:W-:Y:S02]  /*5900*/  IMAD R4, R4, c[0x0][0x190], RZ ;  /* 0x0000640004047a24 */ /* 0x000fe400078e02ff */
[----:B------:R-:W-:Y:S02]  /*5910*/  IMAD R3, R3, c[0x0][0x190], RZ ;  /* 0x0000640003037a24 */ /* 0x000fe400078e02ff */
[----:B------:R-:W-:Y:S02]  /*5920*/  IMAD R26, R26, c[0x0][0x190], RZ ;  /* 0x000064001a1a7a24 */ /* 0x000fe400078e02ff */
[----:B------:R-:W-:Y:S02]  /*5930*/  IMAD R27, R27, c[0x0][0x190], RZ ;  /* 0x000064001b1b7a24 */ /* 0x000fe400078e02ff */
        /* <DEDUP_REMOVED lines=17> */
[----:B--2---:R-:W-:-:S05]  /*5a50*/  IMAD R23, R23, c[0x0][0x190], RZ ;  /* 0x0000640017177a24 */ /* 0x004fca00078e02ff */
        /* <DEDUP_REMOVED lines=27> */
[----:B0-----:R-:W3:Y:S04]  /*5c10*/  LDL.LU R12, [R1+0x678] ;  /* 0x00067800010c7983 */ /* 0x001ee80000300800 */
        /* <DEDUP_REMOVED lines=24> */
[----:B------:R-:W-:-:S02]  /*5da0*/  IMAD R25, R25, c[0x0][0x190], RZ ;  /* 0x0000640019197a24 */ /* 0x000fc400078e02ff */
[----:B------:R-:W-:-:S03]  /*5db0*/  IMAD R24, R24, c[0x0][0x190], RZ ;  /* 0x0000640018187a24 */ /* 0x000fc600078e02ff */
[----:B------:R0:W-:Y:S02]  /*5dc0*/  STL [R1+0xc], R25 ;  /* 0x00000c1901007387 */ /* 0x0001e40000100800 */
[----:B0-----:R-:W-:-:S05]  /*5dd0*/  IMAD R25, R2, c[0x0][0x190], RZ ;  /* 0x0000640002197a24 */ /* 0x001fca00078e02ff */
[----:B------:R0:W-:Y:S04]  /*5de0*/  STL [R1+0x608], R25 ;  /* 0x0006081901007387 */ /* 0x0001e80000100800 */
[----:B------:R1:W-:Y:S04]  /*5df0*/  STL [R1+0x8], R24 ;  /* 0x0000081801007387 */ /* 0x0003e80000100800 */
[----:B0-----:R-:W4:Y:S01]  /*5e00*/  LDL.LU R25, [R1+0x90] ;  /* 0x0000900001197983 */ /* 0x001f220000300800 */
[----:B--2---:R-:W-:Y:S02]  /*5e10*/  IMAD R11, R11, c[0x0][0x190], RZ ;  /* 0x000064000b0b7a24 */ /* 0x004fe400078e02ff */
[----:B---3--:R-:W-:-:S02]  /*5e20*/  IMAD R12, R12, c[0x0][0x190], RZ ;  /* 0x000064000c0c7a24 */ /* 0x008fc400078e02ff */
[----:B----4-:R-:W-:Y:S02]  /*5e30*/  IMAD R13, R13, c[0x0][0x190], RZ ;  /* 0x000064000d0d7a24 */ /* 0x010fe400078e02ff */
        /* <DEDUP_REMOVED lines=10> */
[----:B-1----:R-:W-:-:S05]  /*5ee0*/  IMAD R24, R0, c[0x0][0x190], RZ ;  /* 0x0000640000187a24 */ /* 0x002fca00078e02ff */
[----:B------:R0:W-:Y:S04]  /*5ef0*/  STL [R1+0x604], R24 ;  /* 0x0006041801007387 */ /* 0x0001e80000100800 */
[----:B0-----:R-:W2:Y:S04]  /*5f00*/  LDL.LU R24, [R1+0x8c] ;  /* 0x00008c0001187983 */ /* 0x001ea80000300800 */
[----:B------:R0:W-:Y:S04]  /*5f10*/  STL [R1+0x600], R28 ;  /* 0x0006001c01007387 */ /* 0x0001e80000100800 */
[----:B0-----:R-:W3:Y:S04]  /*5f20*/  LDL.LU R28, [R1+0x94] ;  /* 0x00009400011c7983 */ /* 0x001ee80000300800 */
[----:B------:R-:W-:Y:S04]  /*5f30*/  STL [R1+0x5fc], R22 ;  /* 0x0005fc1601007387 */ /* 0x000fe80000100800 */
[----:B------:R0:W-:Y:S04]  /*5f40*/  STL [R1+0x5f8], R5 ;  /* 0x0005f80501007387 */ /* 0x0001e80000100800 */
[----:B0-----:R-:W4:Y:S04]  /*5f50*/  LDL.LU R5, [R1+0x98] ;  /* 0x0000980001057983 */ /* 0x001f280000300800 */
[----:B------:R-:W-:Y:S04]  /*5f60*/  STL [R1+0x5f4], R6 ;  /* 0x0005f40601007387 */ /* 0x000fe80000100800 */
        /* <DEDUP_REMOVED lines=15> */
[----:B0-----:R-:W3:Y:S04]  /*6060*/  LDL.LU R12, [R1+0x20] ;  /* 0x00002000010c7983 */ /* 0x001ee80000300800 */
[----:B------:R0:W-:Y:S04]  /*6070*/  STL [R1+0x62c], R11 ;  /* 0x00062c0b01007387 */ /* 0x0001e80000100800 */
[----:B0-----:R-:W4:Y:S01]  /*6080*/  LDL.LU R11, [R1+0x14] ;  /* 0x00001400010b7983 */ /* 0x001f220000300800 */
[----:B------:R-:W-:-:S02]  /*6090*/  IMAD R10, R10, c[0x0][0x190], RZ ;  /* 0x000064000a0a7a24 */ /* 0x000fc400078e02ff */
[----:B------:R-:W-:Y:S02]  /*60a0*/  IMAD R9, R9, c[0x0][0x190], RZ ;  /* 0x0000640009097a24 */ /* 0x000fe400078e02ff */
[----:B------:R-:W-:Y:S02]  /*60b0*/  IMAD R8, R8, c[0x0][0x190], RZ ;  /* 0x0000640008087a24 */ /* 0x000fe400078e02ff */
[----:B------:R-:W-:Y:S01]  /*60c0*/  IMAD R0, R27, c[0x0][0x190], RZ ;  /* 0x000064001b007a24 */ /* 0x000fe200078e02ff */
[----:B------:R-:W-:Y:S01]  /*60d0*/  STL [R1+0x630], R10 ;  /* 0x0006300a01007387 */ /* 0x000fe20000100800 */
[----:B------:R-:W-:Y:S02]  /*60e0*/  IMAD R27, R26, c[0x0][0x190], RZ ;  /* 0x000064001a1b7a24 */ /* 0x000fe400078e02ff */
[----:B------:R-:W-:Y:S01]  /*60f0*/  IMAD R26, R3, c[0x0][0x190], RZ ;  /* 0x00006400031a7a24 */ /* 0x000fe200078e02ff */
[----:B------:R-:W-:Y:S04]  /*6100*/  STL [R1+0x634], R9 ;  /* 0x0006340901007387 */ /* 0x000fe80000100800 */
[----:B------:R-:W-:Y:S04]  /*6110*/  STL [R1+0x638], R8 ;  /* 0x0006380801007387 */ /* 0x000fe80000100800 */
[----:B------:R-:W-:Y:S04]  /*6120*/  STL [R1+0x63c], R0 ;  /* 0x00063c0001007387 */ /* 0x000fe80000100800 */
[----:B------:R-:W-:Y:S01]  /*6130*/  STL [R1+0x640], R27 ;  /* 0x0006401b01007387 */ /* 0x000fe20000100800 */
[----:B------:R-:W-:-:S03]  /*6140*/  LEA R6, P0, R23, c[0x0][0x168], 0x1 ;  /* 0x00005a0017067a11 */ /* 0x000fc600078008ff */
[----:B------:R-:W-:Y:S04]  /*6150*/  STL [R1+0x644], R26 ;  /* 0x0006441a01007387 */ /* 0x000fe80000100800 */
[----:B------:R-:W4:Y:S04]  /*6160*/  LDL.LU R22, [R1+0x88] ;  /* 0x0000880001167983 */ /* 0x000f280000300800 */
[----:B------:R0:W-:Y:S04]  /*6170*/  STL [R1+0x4d8], R6 ;  /* 0x0004d80601007387 */ /* 0x0001e80000100800 */
[----:B0-----:R-:W4:Y:S01]  /*6180*/  LDL.LU R6, [R1+0x84] ;  /* 0x0000840001067983 */ /* 0x001f220000300800 */
[----:B------:R-:W-:-:S05]  /*6190*/  IMAD R3, R29, c[0x0][0x184], RZ ;  /* 0x000061001d037a24 */ /* 0x000fca00078e02ff */
[----:B------:R-:W-:-:S04]  /*61a0*/  LEA R2, P6, R3, c[0x0][0x160], 0x1 ;  /* 0x0000580003027a11 */ /* 0x000fc800078c08ff */
[----:B------:R-:W-:Y:S02]  /*61b0*/  LEA.HI.X.SX32 R3, R3, c[0x0][0x164], 0x1, P6 ;  /* 0x0000590003037a11 */ /* 0x000fe400030f0eff */
[----:B--2---:R-:W-:Y:S02]  /*61c0*/  LEA R8, P4, R16, c[0x0][0x168], 0x1 ;  /* 0x00005a0010087a11 */ /* 0x004fe400078808ff */
[----:B---3--:R-:W-:Y:S02]  /*61d0*/  LEA R9, P2, R12, c[0x0][0x168], 0x1 ;  /* 0x00005a000c097a11 */ /* 0x008fe400078408ff */
[----:B----4-:R-:W-:-:S05]  /*61e0*/  LEA R0, P1, R11, c[0x0][0x168], 0x1 ;  /* 0x00005a000b007a11 */ /* 0x010fca00078208ff */
[----:B------:R0:W-:Y:S04]  /*61f0*/  STL [R1+0x570], R0 ;  /* 0x0005700001007387 */ /* 0x0001e80000100800 */
[----:B------:R-:W-:Y:S04]  /*6200*/  STL [R1+0x41c], R9 ;  /* 0x00041c0901007387 */ /* 0x000fe80000100800 */
[----:B------:R-:W2:Y:S01]  /*6210*/  LDL.LU R26, [R1+0x80] ;  /* 0x00008000011a7983 */ /* 0x000ea20000300800 */
[----:B0-----:R-:W-:-:S05]  /*6220*/  LEA R0, P3, R13, c[0x0][0x168], 0x1 ;  /* 0x00005a000d007a11 */ /* 0x001fca00078608ff */
[----:B------:R0:W-:Y:S04]  /*6230*/  STL [R1+0x420], R0 ;  /* 0x0004200001007387 */ /* 0x0001e80000100800 */
[----:B------:R1:W-:Y:S01]  /*6240*/  STL [R1+0x574], R8 ;  /* 0x0005740801007387 */ /* 0x0003e20000100800 */
[----:B0-----:R-:W-:-:S05]  /*6250*/  LEA R0, P5, R17, c[0x0][0x168], 0x1 ;  /* 0x00005a0011007a11 */ /* 0x001fca00078a08ff */
[----:B------:R0:W-:Y:S04]  /*6260*/  STL [R1+0x424], R0 ;  /* 0x0004240001007387 */ /* 0x0001e80000100800 */
[----:B------:R-:W3:Y:S01]  /*6270*/  LDL.LU R27, [R1+0x7c] ;  /* 0x00007c00011b7983 */ /* 0x000ee20000300800 */
[----:B-1----:R-:W-:Y:S02]  /*6280*/  LEA R8, P6, R18, c[0x0][0x168], 0x1 ;  /* 0x00005a0012087a11 */ /* 0x002fe400078c08ff */
[----:B0-----:R-:W-:-:S03]  /*6290*/  LEA.HI.X.SX32 R0, R23, c[0x0][0x16c], 0x1, P0 ;  /* 0x00005b0017007a11 */ /* 0x001fc600000f0eff */
[----:B------:R0:W-:Y:S04]  /*62a0*/  STL [R1+0x428], R8 ;  /* 0x0004280801007387 */ /* 0x0001e80000100800 */
[----:B------:R1:W-:Y:S01]  /*62b0*/  STL [R1+0x418], R0 ;  /* 0x0004180001007387 */ /* 0x0003e20000100800 */
[----:B------:R-:W-:Y:S02]  /*62c0*/  LEA.HI.X.SX32 R9, R11, c[0x0][0x16c], 0x1, P1 ;  /* 0x00005b000b097a11 */ /* 0x000fe400008f0eff */
[----:B0-----:R-:W-:Y:S01]  /*62d0*/  LEA R8, P0, R19, c[0x0][0x168], 0x1 ;  /* 0x00005a0013087a11 */ /* 0x001fe200078008ff */
[----:B-1----:R-:W4:Y:S04]  /*62e0*/  LDL.LU R0, [R1+0x78] ;  /* 0x0000780001007983 */ /* 0x002f280000300800 */
[----:B------:R0:W-:Y:S04]  /*62f0*/  STL [R1+0x4e4], R8 ;  /* 0x0004e40801007387 */ /* 0x0001e80000100800 */
[----:B------:R1:W-:Y:S01]  /*6300*/  STL [R1+0x4dc], R9 ;  /* 0x0004dc0901007387 */ /* 0x0003e20000100800 */
[----:B0-----:R-:W-:-:S05]  /*6310*/  LEA R8, P1, R20, c[0x0][0x168], 0x1 ;  /* 0x00005a0014087a11 */ /* 0x001fca00078208ff */
[----:B------:R0:W-:Y:S01]  /*6320*/  STL [R1+0x430], R8 ;  /* 0x0004300801007387 */ /* 0x0001e20000100800 */
[----:B-1----:R-:W-:-:S03]  /*6330*/  LEA.HI.X.SX32 R9, R12, c[0x0][0x16c], 0x1, P2 ;  /* 0x00005b000c097a11 */ /* 0x002fc600010f0eff */
[----:B0-----:R-:W4:Y:S01]  /*6340*/  LDL.LU R8, [R1+0x74] ;  /* 0x0000740001087983 */ /* 0x001f220000300800 */
[----:B------:R-:W-:-:S03]  /*6350*/  LEA R10, P2, R7, c[0x0][0x168], 0x1 ;  /* 0x00005a00070a7a11 */ /* 0x000fc600078408ff */
[----:B------:R0:W-:Y:S04]  /*6360*/  STL [R1+0x3b0], R9 ;  /* 0x0003b00901007387 */ /* 0x0001e80000100800 */
[----:B------:R1:W-:Y:S01]  /*6370*/  STL [R1+0x4e8], R10 ;  /* 0x0004e80a01007387 */ /* 0x0003e20000100800 */
[----:B0-----:R-:W-:-:S05]  /*6380*/  LEA.HI.X.SX32 R9, R13, c[0x0][0x16c], 0x1, P3 ;  /* 0x00005b000d097a11 */ /* 0x001fca00018f0eff */
[----:B------:R0:W-:Y:S01]  /*6390*/  STL [R1+0x3b4], R9 ;  /* 0x0003b40901007387 */ /* 0x0001e20000100800 */
[----:B-1----:R-:W-:-:S03]  /*63a0*/  LEA R10, P3, R5, c[0x0][0x168], 0x1 ;  /* 0x00005a00050a7a11 */ /* 0x002fc600078608ff */
[----:B0-----:R-:W4:Y:S01]  /*63b0*/  LDL.LU R9, [R1+0x70] ;  /* 0x0000700001097983 */ /* 0x001f220000300800 */
[----:B------:R-:W-:-:S03]  /*63c0*/  LEA.HI.X.SX32 R11, R16, c[0x0][0x16c], 0x1, P4 ;  /* 0x00005b00100b7a11 */ /* 0x000fc600020f0eff */
        /* <DEDUP_REMOVED lines=8> */
[----:B------:R-:W-:Y:S01]  /*6450*/  STL [R1+0x4f0], R12 ;  /* 0x0004f00c01007387 */ /* 0x000fe20000100800 */
[----:B0-----:R-:W-:-:S05]  /*6460*/  LEA.HI.X.SX32 R11, R18, c[0x0][0x16c], 0x1, P6 ;  /* 0x00005b00120b7a11 */ /* 0x001fca00030f0eff */
[----:B------:R0:W-:Y:S04]  /*6470*/  STL [R1+0x3bc], R11 ;  /* 0x0003bc0b01007387 */ /* 0x0001e80000100800 */
[----:B0-----:R-:W4:Y:S01]  /*6480*/  LDL.LU R11, [R1+0x64] ;  /* 0x00006400010b7983 */ /* 0x001f220000300800 */
[----:B------:R-:W-:Y:S02]  /*6490*/  LEA R12, P6, R24, c[0x0][0x168], 0x1 ;  /* 0x00005a00180c7a11 */ /* 0x000fe400078c08ff */
[----:B------:R-:W-:-:S03]  /*64a0*/  LEA.HI.X.SX32 R13, R19, c[0x0][0x16c], 0x1, P0 ;  /* 0x00005b00130d7a11 */ /* 0x000fc600000f0eff */
[----:B------:R0:W-:Y:S01]  /*64b0*/  STL [R1+0x4f4], R12 ;  /* 0x0004f40c01007387 */ /* 0x0001e20000100800 */
[----:B------:R-:W-:-:S03]  /*64c0*/  LEA.HI.X.SX32 R16, R20, c[0x0][0x16c], 0x1, P1 ;  /* 0x00005b0014107a11 */ /* 0x000fc600008f0eff */
[----:B------:R1:W-:Y:S01]  /*64d0*/  STL [R1+0x42c], R13 ;  /* 0x00042c0d01007387 */ /* 0x0003e20000100800 */
[----:B0-----:R-:W-:-:S05]  /*64e0*/  LEA R12, P0, R22, c[0x0][0x168], 0x1 ;  /* 0x00005a00160c7a11 */ /* 0x001fca00078008ff */
[----:B------:R0:W-:Y:S01]  /*64f0*/  STL [R1+0x444], R12 ;  /* 0x0004440c01007387 */ /* 0x0001e20000100800 */
[----:B-1----:R-:W-:-:S03]  /*6500*/  LEA R13, P1, R6, c[0x0][0x168], 0x1 ;  /* 0x00005a00060d7a11 */ /* 0x002fc600078208ff */
[----:B0-----:R-:W4:Y:S04]  /*6510*/  LDL.LU R12, [R1+0x60] ;  /* 0x00006000010c7983 */ /* 0x001f280000300800 */
[----:B------:R0:W-:Y:S04]  /*6520*/  STL [R1+0x3c0], R16 ;  /* 0x0003c01001007387 */ /* 0x0001e80000100800 */
[----:B------:R1:W-:Y:S01]  /*6530*/  STL [R1+0x4f8], R13 ;  /* 0x0004f80d01007387 */ /* 0x0003e20000100800 */
[----:B0-----:R-:W-:-:S03]  /*6540*/  LEA.HI.X.SX32 R16, R7, c[0x0][0x16c], 0x1, P2 ;  /* 0x00005b0007107a11 */ /* 0x001fc600010f0eff */
[----:B-1----:R-:W4:Y:S04]  /*6550*/  LDL.LU R13, [R1+0x50] ;  /* 0x00005000010d7983 */ /* 0x002f280000300800 */
[----:B------:R0:W-:Y:S04]  /*6560*/  STL [R1+0x434], R16 ;  /* 0x0004341001007387 */ /* 0x0001e80000100800 */
[----:B0-----:R-:W4:Y:S01]  /*6570*/  LDL.LU R16, [R1+0x4c] ;  /* 0x00004c0001107983 */ /* 0x001f220000300800 */
[----:B------:R-:W-:Y:S02]  /*6580*/  LEA.HI.X.SX32 R5, R5, c[0x0][0x16c], 0x1, P3 ;  /* 0x00005b0005057a11 */ /* 0x000fe400018f0eff */
[----:B--2---:R-:W-:-:S05]  /*6590*/  LEA R7, P2, R26, c[0x0][0x168], 0x1 ;  /* 0x00005a001a077a11 */ /* 0x004fca00078408ff */
[----:B------:R3:W-:Y:S04]  /*65a0*/  STL [R1+0x57c], R7 ;  /* 0x00057c0701007387 */ /* 0x0007e80000100800 */
[----:B------:R-:W2:Y:S04]  /*65b0*/  LDL.LU R17, [R1+0x48] ;  /* 0x0000480001117983 */ /* 0x000ea80000300800 */
[----:B------:R0:W-:Y:S04]  /*65c0*/  STL [R1+0x4ec], R5 ;  /* 0x0004ec0501007387 */ /* 0x0001e80000100800 */
[----:B------:R-:W2:Y:S01]  /*65d0*/  LDL.LU R18, [R1+0x44] ;  /* 0x0000440001127983 */ /* 0x000ea20000300800 */
[----:B---3--:R-:W-:-:S02]  /*65e0*/  LEA R7, P3, R27, c[0x0][0x168], 0x1 ;  /* 0x00005a001b077a11 */ /* 0x008fc400078608ff */
[----:B0-----:R-:W-:-:S03]  /*65f0*/  LEA.HI.X.SX32 R5, R28, c[0x0][0x16c], 0x1, P4 ;  /* 0x00005b001c057a11 */ /* 0x001fc600020f0eff */
[----:B------:R4:W-:Y:S04]  /*6600*/  STL [R1+0x44c], R7 ;  /* 0x00044c0701007387 */ /* 0x0009e80000100800 */
[----:B------:R-:W3:Y:S04]  /*6610*/  LDL.LU R19, [R1+0x40] ;  /* 0x0000400001137983 */ /* 0x000ee80000300800 */
[----:B------:R0:W-:Y:S04]  /*6620*/  STL [R1+0x3c4], R5 ;  /* 0x0003c40501007387 */ /* 0x0001e80000100800 */
[----:B------:R-:W3:Y:S01]  /*6630*/  LDL.LU R20, [R1+0x3c] ;  /* 0x00003c0001147983 */ /* 0x000ee20000300800 */
[----:B----4-:R-:W-:-:S02]  /*6640*/  LEA R7, P4, R0, c[0x0][0x168], 0x1 ;  /* 0x00005a0000077a11 */ /* 0x010fc400078808ff */
[----:B0-----:R-:W-:-:S03]  /*6650*/  LEA.HI.X.SX32 R5, R25, c[0x0][0x16c], 0x1, P5 ;  /* 0x00005b0019057a11 */ /* 0x001fc600028f0eff */
[----:B------:R0:W-:Y:S04]  /*6660*/  STL [R1+0x450], R7 ;  /* 0x0004500701007387 */ /* 0x0001e80000100800 */
[----:B0-----:R-:W4:Y:S04]  /*6670*/  LDL.LU R7, [R1+0x38] ;  /* 0x0000380001077983 */ /* 0x001f280000300800 */
[----:B------:R0:W-:Y:S04]  /*6680*/  STL [R1+0x43c], R5 ;  /* 0x00043c0501007387 */ /* 0x0001e80000100800 */
[----:B------:R-:W4:Y:S01]  /*6690*/  LDL.LU R25, [R1+0x34] ;  /* 0x0000340001197983 */ /* 0x000f220000300800 */
[----:B------:R-:W-:-:S02]  /*66a0*/  LEA R23, P5, R8, c[0x0][0x168], 0x1 ;  /* 0x00005a0008177a11 */ /* 0x000fc400078a08ff */
[----:B0-----:R-:W-:-:S03]  /*66b0*/  LEA.HI.X.SX32 R5, R24, c[0x0][0x16c], 0x1, P6 ;  /* 0x00005b0018057a11 */ /* 0x001fc600030f0eff */
[----:B------:R-:W-:Y:S04]  /*66c0*/  STL [R1+0x580], R23 ;  /* 0x0005801701007387 */ /* 0x000fe80000100800 */
[----:B------:R-:W4:Y:S04]  /*66d0*/  LDL.LU R24, [R1+0x2c] ;  /* 0x00002c0001187983 */ /* 0x000f280000300800 */
[----:B------:R0:W-:Y:S04]  /*66e0*/  STL [R1+0x440], R5 ;  /* 0x0004400501007387 */ /* 0x0001e80000100800 */
[----:B------:R-:W4:Y:S01]  /*66f0*/  LDL.LU R28, [R1+0x28] ;  /* 0x00002800011c7983 */ /* 0x000f220000300800 */
[----:B0-----:R-:W-:-:S02]  /*6700*/  LEA.HI.X.SX32 R5, R22, c[0x0][0x16c], 0x1, P0 ;  /* 0x00005b0016057a11 */ /* 0x001fc400000f0eff */
[----:B------:R-:W-:-:S05]  /*6710*/  LEA R23, P6, R9, c[0x0][0x168], 0x1 ;  /* 0x00005a0009177a11 */ /* 0x000fca00078c08ff */
[----:B------:R0:W-:Y:S04]  /*6720*/  STL [R1+0x454], R23 ;  /* 0x0004541701007387 */ /* 0x0001e80000100800 */
[----:B------:R-:W4:Y:S04]  /*6730*/  LDL.LU R22, [R1+0x1c] ;  /* 0x00001c0001167983 */ /* 0x000f280000300800 */
[----:B------:R1:W-:Y:S01]  /*6740*/  STL [R1+0x3c8], R5 ;  /* 0x0003c80501007387 */ /* 0x0003e20000100800 */
[----:B0-----:R-:W-:-:S03]  /*6750*/  LEA.HI.X.SX32 R23, R6, c[0x0][0x16c], 0x1, P1 ;  /* 0x00005b0006177a11 */ /* 0x001fc600008f0eff */
[----:B-1----:R-:W4:Y:S01]  /*6760*/  LDL.LU R5, [R1+0x18] ;  /* 0x0000180001057983 */ /* 0x002f220000300800 */
[----:B------:R-:W-:-:S05]  /*6770*/  LEA R29, P0, R10, c[0x0][0x168], 0x1 ;  /* 0x00005a000a1d7a11 */ /* 0x000fca00078008ff */
[----:B------:R-:W-:Y:S04]  /*6780*/  STL [R1+0x458], R29 ;  /* 0x0004581d01007387 */ /* 0x000fe80000100800 */
[----:B------:R-:W4:Y:S04]  /*6790*/  LDL.LU R6, [R1+0x10] ;  /* 0x0000100001067983 */ /* 0x000f280000300800 */
[----:B------:R0:W-:Y:S04]  /*67a0*/  STL [R1+0x448], R23 ;  /* 0x0004481701007387 */ /* 0x0001e80000100800 */
[----:B0-----:R-:W4:Y:S01]  /*67b0*/  LDL.LU R23, [R1+0xc] ;  /* 0x00000c0001177983 */ /* 0x001f220000300800 */
[----:B------:R-:W-:-:S05]  /*67c0*/  LEA R29, P1, R11, c[0x0][0x168], 0x1 ;  /* 0x00005a000b1d7a11 */ /* 0x000fca00078208ff */
[----:B------:R0:W-:Y:S04]  /*67d0*/  STL [R1+0x504], R29 ;  /* 0x0005041d01007387 */ /* 0x0001e80000100800 */
[----:B0-----:R-:W4:Y:S01]  /*67e0*/  LDL.LU R29, [R1+0x8] ;  /* 0x00000800011d7983 */ /* 0x001f220000300800 */
[----:B------:R-:W-:Y:S02]  /*67f0*/  LEA.HI.X.SX32 R26, R26, c[0x0][0x16c], 0x1, P2 ;  /* 0x00005b001a1a7a11 */ /* 0x000fe400010f0eff */
[----:B------:R-:W-:-:S03]  /*6800*/  LEA.HI.X.SX32 R27, R27, c[0x0][0x16c], 0x1, P3 ;  /* 0x00005b001b1b7a11 */ /* 0x000fc600018f0eff */
[----:B------:R0:W-:Y:S02]  /*6810*/  STL [R1+0x4fc], R26 ;  /* 0x0004fc1a01007387 */ /* 0x0001e40000100800 */
[----:B0-----:R-:W-:-:S05]  /*6820*/  LEA R26, P2, R12, c[0x0][0x168], 0x1 ;  /* 0x00005a000c1a7a11 */ /* 0x001fca00078408ff */
[----:B------:R0:W-:Y:S01]  /*6830*/  STL [R1+0x460], R26 ;  /* 0x0004601a01007387 */ /* 0x0001e20000100800 */
[----:B------:R-:W-:-:S03]  /*6840*/  LEA.HI.X.SX32 R0, R0, c[0x0][0x16c], 0x1, P4 ;  /* 0x00005b0000007a11 */ /* 0x000fc600020f0eff */
[----:B0-----:R-:W4:Y:S04]  /*6850*/  LDL.LU R26, [R1+0x644] ;  /* 0x00064400011a7983 */ /* 0x001f280000300800 */
        /* <DEDUP_REMOVED lines=10> */
[----:B------:R2:W-:Y:S01]  /*6900*/  STL [R1+0x500], R8 ;  /* 0x0005000801007387 */ /* 0x0005e20000100800 */
[----:B------:R-:W-:Y:S02]  /*6910*/  LEA.HI.X.SX32 R10, R10, c[0x0][0x16c], 0x1, P0 ;  /* 0x00005b000a0a7a11 */ /* 0x000fe400000f0eff */
[----:B------:R-:W-:Y:S02]  /*6920*/  LEA.HI.X.SX32 R11, R11, c[0x0][0x16c], 0x1, P1 ;  /* 0x00005b000b0b7a11 */ /* 0x000fe400008f0eff */
[----:B------:R-:W-:Y:S02]  /*6930*/  LEA.HI.X.SX32 R12, R12, c[0x0][0x16c], 0x1, P2 ;  /* 0x00005b000c0c7a11 */ /* 0x000fe400010f0eff */
[----:B--2---:R-:W-:-:S05]  /*6940*/  LEA R8, P5, R17, c[0x0][0x168], 0x1 ;  /* 0x00005a0011087a11 */ /* 0x004fca00078a08ff */
[----:B------:R0:W-:Y:S04]  /*6950*/  STL [R1+0x468], R8 ;  /* 0x0004680801007387 */ /* 0x0001e80000100800 */
[----:B0-----:R-:W2:Y:S04]  /*6960*/  LDL.LU R8, [R1+0x638] ;  /* 0x0006380001087983 */ /* 0x001ea80000300800 */
[----:B------:R0:W-:Y:S02]  /*6970*/  STL [R1+0x3d4], R9 ;  /* 0x0003d40901007387 */ /* 0x0001e40000100800 */
[----:B0-----:R-:W-:-:S05]  /*6980*/  LEA R9, P6, R18, c[0x0][0x168], 0x1 ;  /* 0x00005a0012097a11 */ /* 0x001fca00078c08ff */
[----:B------:R0:W-:Y:S04]  /*6990*/  STL [R1+0x510], R9 ;  /* 0x0005100901007387 */ /* 0x0001e80000100800 */
[----:B0-----:R-:W2:Y:S04]  /*69a0*/  LDL.LU R9, [R1+0x634] ;  /* 0x0006340001097983 */ /* 0x001ea80000300800 */
[----:B------:R3:W-:Y:S02]  /*69b0*/  STL [R1+0x3d8], R10 ;  /* 0x0003d80a01007387 */ /* 0x0007e40000100800 */
[----:B---3--:R-:W-:-:S05]  /*69c0*/  LEA R10, P0, R19, c[0x0][0x168], 0x1 ;  /* 0x00005a00130a7a11 */ /* 0x008fca00078008ff */
[----:B------:R0:W-:Y:S04]  /*69d0*/  STL [R1+0x514], R10 ;  /* 0x0005140a01007387 */ /* 0x0001e80000100800 */
[----:B0-----:R-:W3:Y:S04]  /*69e0*/  LDL.LU R10, [R1+0x630] ;  /* 0x00063000010a7983 */ /* 0x001ee80000300800 */
[----:B------:R0:W-:Y:S02]  /*69f0*/  STL [R1+0x45c], R11 ;  /* 0x00045c0b01007387 */ /* 0x0001e40000100800 */
[----:B0-----:R-:W-:-:S05]  /*6a00*/  LEA R11, P1, R20, c[0x0][0x168], 0x1 ;  /* 0x00005a00140b7a11 */ /* 0x001fca00078208ff */
[----:B------:R0:W-:Y:S01]  /*6a10*/  STL [R1+0x474], R11 ;  /* 0x0004740b01007387 */ /* 0x0001e20000100800 */
[----:B------:R-:W-:-:S03]  /*6a20*/  LEA.HI.X.SX32 R13, R13, c[0x0][0x16c], 0x1, P3 ;  /* 0x00005b000d0d7a11 */ /* 0x000fc600018f0eff */
[----:B0-----:R-:W2:Y:S04]  /*6a30*/  LDL.LU R11, [R1+0x62c] ;  /* 0x00062c00010b7983 */ /* 0x001ea80000300800 */
[----:B------:R4:W-:Y:S02]  /*6a40*/  STL [R1+0x3dc], R12 ;  /* 0x0003dc0c01007387 */ /* 0x0009e40000100800 */
[----:B----4-:R-:W-:-:S05]  /*6a50*/  LEA R12, P2, R7, c[0x0][0x168], 0x1 ;  /* 0x00005a00070c7a11 */ /* 0x010fca00078408ff */
[----:B------:R0:W-:Y:S01]  /*6a60*/  STL [R1+0x518], R12 ;  /* 0x0005180c01007387 */ /* 0x0001e20000100800 */
[----:B------:R-:W-:-:S03]  /*6a70*/  LEA.HI.X.SX32 R16, R16, c[0x0][0x16c], 0x1, P4 ;  /* 0x00005b0010107a11 */ /* 0x000fc600020f0eff */
[----:B0-----:R-:W4:Y:S04]  /*6a80*/  LDL.LU R12, [R1+0x628] ;  /* 0x00062800010c7983 */ /* 0x001f280000300800 */
[----:B------:R0:W-:Y:S02]  /*6a90*/  STL [R1+0x464], R13 ;  /* 0x0004640d01007387 */ /* 0x0001e40000100800 */
[----:B0-----:R-:W-:-:S05]  /*6aa0*/  LEA R13, P3, R25, c[0x0][0x168], 0x1 ;  /* 0x00005a00190d7a11 */ /* 0x001fca00078608ff */
[----:B------:R0:W-:Y:S01]  /*6ab0*/  STL [R1+0x588], R13 ;  /* 0x0005880d01007387 */ /* 0x0001e20000100800 */
[----:B------:R-:W-:-:S03]  /*6ac0*/  LEA.HI.X.SX32 R17, R17, c[0x0][0x16c], 0x1, P5 ;  /* 0x00005b0011117a11 */ /* 0x000fc600028f0eff */
[----:B0-----:R-:W2:Y:S04]  /*6ad0*/  LDL.LU R13, [R1+0x624] ;  /* 0x00062400010d7983 */ /* 0x001ea80000300800 */
        /* <DEDUP_REMOVED lines=27> */
[----:B------:R0:W-:Y:S04]  /*6c90*/  STL [R1+0x524], R7 ;  /* 0x0005240701007387 */ /* 0x0001e80000100800 */
[----:B0-----:R-:W2:Y:S04]  /*6ca0*/  LDL.LU R7, [R1+0x60c] ;  /* 0x00060c0001077983 */ /* 0x001ea80000300800 */
[----:B------:R0:W-:Y:S02]  /*6cb0*/  STL [R1+0x51c], R25 ;  /* 0x00051c1901007387 */ /* 0x0001e40000100800 */
[----:B0-----:R-:W-:-:S05]  /*6cc0*/  LEA R25, P3, R29, c[0x0][0x168], 0x1 ;  /* 0x00005a001d197a11 */ /* 0x001fca00078608ff */
[----:B------:R0:W-:Y:S04]  /*6cd0*/  STL [R1+0x490], R25 ;  /* 0x0004901901007387 */ /* 0x0001e80000100800 */
[----:B0-----:R-:W2:Y:S01]  /*6ce0*/  LDL.LU R25, [R1+0x608] ;  /* 0x0006080001197983 */ /* 0x001ea20000300800 */
[----:B------:R-:W-:-:S05]  /*6cf0*/  LEA.HI.X.SX32 R24, R24, c[0x0][0x16c], 0x1, P4 ;  /* 0x00005b0018187a11 */ /* 0x000fca00020f0eff */
[----:B------:R2:W-:Y:S02]  /*6d00*/  STL [R1+0x3e8], R24 ;  /* 0x0003e81801007387 */ /* 0x0005e40000100800 */
[----:B--2---:R-:W-:-:S05]  /*6d10*/  LEA R24, P4, R25, c[0x0][0x168], 0x1 ;  /* 0x00005a0019187a11 */ /* 0x004fca00078808ff */
        /* <DEDUP_REMOVED lines=23> */
[----:B------:R2:W-:Y:S01]  /*6e90*/  STL [R1+0x48c], R23 ;  /* 0x00048c1701007387 */ /* 0x0005e20000100800 */
[----:B------:R-:W-:Y:S02]  /*6ea0*/  LEA.HI.X.SX32 R28, R28, c[0x0][0x16c], 0x1, P6 ;  /* 0x00005b001c1c7a11 */ /* 0x000fe400030f0eff */
[----:B------:R-:W-:Y:S01]  /*6eb0*/  LEA.HI.X.SX32 R22, R22, c[0x0][0x16c], 0x1, P0 ;  /* 0x00005b0016167a11 */ /* 0x000fe200000f0eff */
[----:B------:R-:W-:Y:S02]  /*6ec0*/  IMAD R4, R4, c[0x0][0x190], RZ ;  /* 0x0000640004047a24 */ /* 0x000fe400078e02ff */
[----:B------:R-:W-:Y:S02]  /*6ed0*/  IMAD R15, R15, c[0x0][0x190], RZ ;  /* 0x000064000f0f7a24 */ /* 0x000fe400078e02ff */
[----:B------:R-:W-:Y:S01]  /*6ee0*/  IMAD R14, R14, c[0x0][0x190], RZ ;  /* 0x000064000e0e7a24 */ /* 0x000fe200078e02ff */
[----:B--2---:R-:W-:-:S05]  /*6ef0*/  LEA R23, P2, R6, c[0x0][0x168], 0x1 ;  /* 0x00005a0006177a11 */ /* 0x004fca00078408ff */
[----:B------:R0:W-:Y:S02]  /*6f00*/  STL [R1+0x4a0], R23 ;  /* 0x0004a01701007387 */ /* 0x0001e40000100800 */
[----:B0-----:R-:W-:Y:S02]  /*6f10*/  LEA.HI.X.SX32 R23, R29, c[0x0][0x16c], 0x1, P3 ;  /* 0x00005b001d177a11 */ /* 0x001fe400018f0eff */
[----:B------:R-:W-:-:S03]  /*6f20*/  LEA R29, P3, R7, c[0x0][0x168], 0x1 ;  /* 0x00005a00071d7a11 */ /* 0x000fc600078608ff */
[----:B------:R0:W-:Y:S02]  /*6f30*/  STL [R1+0x3f8], R23 ;  /* 0x0003f81701007387 */ /* 0x0001e40000100800 */
[----:B0-----:R-:W-:Y:S02]  /*6f40*/  LEA.HI.X.SX32 R23, R25, c[0x0][0x16c], 0x1, P4 ;  /* 0x00005b0019177a11 */ /* 0x001fe400020f0eff */
[----:B------:R0:W5:Y:S04]  /*6f50*/  LDL.LU R25, [R1+0x5f0] ;  /* 0x0005f00001197983 */ /* 0x0001680000300800 */
[----:B------:R1:W-:Y:S04]  /*6f60*/  STL [R1+0x538], R29 ;  /* 0x0005381d01007387 */ /* 0x0003e80000100800 */
[----:B------:R2:W-:Y:S01]  /*6f70*/  STL [R1+0x494], R23 ;  /* 0x0004941701007387 */ /* 0x0005e20000100800 */
[----:B-1----:R-:W-:-:S02]  /*6f80*/  LEA R29, P4, R20, c[0x0][0x168], 0x1 ;  /* 0x00005a00141d7a11 */ /* 0x002fc400078808ff */
[----:B--2---:R-:W-:Y:S02]  /*6f90*/  LEA.HI.X.SX32 R23, R24, c[0x0][0x16c], 0x1, P5 ;  /* 0x00005b0018177a11 */ /* 0x004fe400028f0eff */
[----:B------:R0:W5:Y:S04]  /*6fa0*/  LDL.LU R24, [R1+0x5ec] ;  /* 0x0005ec0001187983 */ /* 0x0001680000300800 */
[----:B------:R1:W-:Y:S04]  /*6fb0*/  STL [R1+0x598], R29 ;  /* 0x0005981d01007387 */ /* 0x0003e80000100800 */
[----:B------:R2:W-:Y:S01]  /*6fc0*/  STL [R1+0x52c], R23 ;  /* 0x00052c1701007387 */ /* 0x0005e20000100800 */
[----:B-1----:R-:W-:-:S02]  /*6fd0*/  LEA R29, P5, R19, c[0x0][0x168], 0x1 ;  /* 0x00005a00131d7a11 */ /* 0x002fc400078a08ff */
[----:B--2---:R-:W-:-:S03]  /*6fe0*/  LEA R23, P6, R18, c[0x0][0x168], 0x1 ;  /* 0x00005a0012177a11 */ /* 0x004fc600078c08ff */
[----:B------:R-:W-:Y:S04]  /*6ff0*/  STL [R1+0x4a8], R29 ;  /* 0x0004a81d01007387 */ /* 0x000fe80000100800 */
[----:B------:R1:W-:Y:S04]  /*7000*/  STL [R1+0x3fc], R28 ;  /* 0x0003fc1c01007387 */ /* 0x0003e80000100800 */
[----:B------:R2:W-:Y:S04]  /*7010*/  STL [R1+0x540], R23 ;  /* 0x0005401701007387 */ /* 0x0005e80000100800 */
[----:B------:R0:W-:Y:S01]  /*7020*/  STL [R1+0x49c], R22 ;  /* 0x00049c1601007387 */ /* 0x0001e20000100800 */
[----:B-1----:R-:W-:-:S02]  /*7030*/  LEA R28, P0, R17, c[0x0][0x168], 0x1 ;  /* 0x00005a00111c7a11 */ /* 0x002fc400078008ff */
[----:B--2---:R-:W-:Y:S02]  /*7040*/  LEA.HI.X.SX32 R23, R5, c[0x0][0x16c], 0x1, P1 ;  /* 0x00005b0005177a11 */ /* 0x004fe400008f0eff */
[----:B------:R-:W-:Y:S02]  /*7050*/  LEA.HI.X.SX32 R5, R6, c[0x0][0x16c], 0x1, P2 ;  /* 0x00005b0006057a11 */ /* 0x000fe400010f0eff */
[----:B0-----:R-:W-:Y:S01]  /*7060*/  LEA R22, P1, R16, c[0x0][0x168], 0x1 ;  /* 0x00005a0010167a11 */ /* 0x001fe200078208ff */
[----:B------:R-:W-:Y:S01]  /*7070*/  STL [R1+0x59c], R28 ;  /* 0x00059c1c01007387 */ /* 0x000fe20000100800 */
[----:B------:R-:W-:Y:S02]  /*7080*/  LEA R6, P2, R13, c[0x0][0x168], 0x1 ;  /* 0x00005a000d067a11 */ /* 0x000fe400078408ff */
[----:B------:R-:W-:Y:S01]  /*7090*/  LEA.HI.X.SX32 R7, R7, c[0x0][0x16c], 0x1, P3 ;  /* 0x00005b0007077a11 */ /* 0x000fe200018f0eff */
[----:B------:R-:W-:Y:S04]  /*70a0*/  STL [R1+0x534], R23 ;  /* 0x0005341701007387 */ /* 0x000fe80000100800 */
[----:B------:R-:W-:Y:S04]  /*70b0*/  STL [R1+0x4b0], R22 ;  /* 0x0004b01601007387 */ /* 0x000fe80000100800 */
[----:B------:R4:W-:Y:S04]  /*70c0*/  STL [R1+0x400], R5 ;  /* 0x0004000501007387 */ /* 0x0009e80000100800 */
[----:B------:R0:W-:Y:S01]  /*70d0*/  STL [R1+0x548], R6 ;  /* 0x0005480601007387 */ /* 0x0001e20000100800 */
[----:B----4-:R-:W-:-:S03]  /*70e0*/  LEA R5, P3, R12, c[0x0][0x168], 0x1 ;  /* 0x00005a000c057a11 */ /* 0x010fc600078608ff */
[----:B------:R1:W-:Y:S01]  /*70f0*/  STL [R1+0x4a4], R7 ;  /* 0x0004a40701007387 */ /* 0x0003e20000100800 */
[----:B0-----:R-:W-:-:S03]  /*7100*/  LEA.HI.X.SX32 R6, R20, c[0x0][0x16c], 0x1, P4 ;  /* 0x00005b0014067a11 */ /* 0x001fc600020f0eff */
[----:B------:R0:W-:Y:S04]  /*7110*/  STL [R1+0x5a0], R5 ;  /* 0x0005a00501007387 */ /* 0x0001e80000100800 */
[----:B------:R3:W-:Y:S01]  /*7120*/  STL [R1+0x53c], R6 ;  /* 0x00053c0601007387 */ /* 0x0007e20000100800 */
[----:B-1----:R-:W-:Y:S02]  /*7130*/  LEA R7, P4, R11, c[0x0][0x168], 0x1 ;  /* 0x00005a000b077a11 */ /* 0x002fe400078808ff */
[----:B0-----:R-:W-:-:S03]  /*7140*/  LEA.HI.X.SX32 R5, R19, c[0x0][0x16c], 0x1, P5 ;  /* 0x00005b0013057a11 */ /* 0x001fc600028f0eff */
[----:B------:R0:W-:Y:S01]  /*7150*/  STL [R1+0x4b8], R7 ;  /* 0x0004b80701007387 */ /* 0x0001e20000100800 */
[----:B---3--:R-:W-:-:S03]  /*7160*/  LEA R6, P5, R10, c[0x0][0x168], 0x1 ;  /* 0x00005a000a067a11 */ /* 0x008fc600078a08ff */
[----:B------:R1:W-:Y:S04]  /*7170*/  STL [R1+0x404], R5 ;  /* 0x0004040501007387 */ /* 0x0003e80000100800 */
[----:B------:R2:W-:Y:S01]  /*7180*/  STL [R1+0x550], R6 ;  /* 0x0005500601007387 */ /* 0x0005e20000100800 */
[----:B0-----:R-:W-:Y:S02]  /*7190*/  LEA.HI.X.SX32 R7, R18, c[0x0][0x16c], 0x1, P6 ;  /* 0x00005b0012077a11 */ /* 0x001fe400030f0eff */
[----:B-1----:R-:W-:-:S03]  /*71a0*/  LEA R5, P6, R9, c[0x0][0x168], 0x1 ;  /* 0x00005a0009057a11 */ /* 0x002fc600078c08ff */
[----:B------:R0:W-:Y:S01]  /*71b0*/  STL [R1+0x4ac], R7 ;  /* 0x0004ac0701007387 */ /* 0x0001e20000100800 */
[----:B--2---:R-:W-:-:S03]  /*71c0*/  LEA.HI.X.SX32 R6, R17, c[0x0][0x16c], 0x1, P0 ;  /* 0x00005b0011067a11 */ /* 0x004fc600000f0eff */
[----:B------:R1:W-:Y:S04]  /*71d0*/  STL [R1+0x5a4], R5 ;  /* 0x0005a40501007387 */ /* 0x0003e80000100800 */
[----:B------:R2:W-:Y:S01]  /*71e0*/  STL [R1+0x544], R6 ;  /* 0x0005440601007387 */ /* 0x0005e20000100800 */
[----:B0-----:R-:W-:Y:S02]  /*71f0*/  LEA R7, P0, R8, c[0x0][0x168], 0x1 ;  /* 0x00005a0008077a11 */ /* 0x001fe400078008ff */
[----:B-1----:R-:W-:-:S03]  /*7200*/  LEA.HI.X.SX32 R5, R16, c[0x0][0x16c], 0x1, P1 ;  /* 0x00005b0010057a11 */ /* 0x002fc600008f0eff */
[----:B------:R0:W-:Y:S01]  /*7210*/  STL [R1+0x4c0], R7 ;  /* 0x0004c00701007387 */ /* 0x0001e20000100800 */
[----:B--2---:R-:W-:-:S03]  /*7220*/  LEA R6, P1, R0, c[0x0][0x168], 0x1 ;  /* 0x00005a0000067a11 */ /* 0x004fc600078208ff */
        /* <DEDUP_REMOVED lines=18> */
[----:B------:R-:W2:Y:S04]  /*7350*/  LDL R23, [R1+0x350] ;  /* 0x0003500001177983 */ /* 0x000ea80000100800 */
[----:B------:R1:W-:Y:S04]  /*7360*/  STL [R1+0x564], R5 ;  /* 0x0005640501007387 */ /* 0x0003e80000100800 */
[----:B------:R3:W-:Y:S01]  /*7370*/  STL [R1+0x554], R6 ;  /* 0x0005540601007387 */ /* 0x0007e20000100800 */
[----:B0-----:R-:W-:-:S03]  /*7380*/  LEA.HI.X.SX32 R7, R0, c[0x0][0x16c], 0x1, P1 ;  /* 0x00005b0000077a11 */ /* 0x001fc600008f0eff */
[----:B------:R-:W4:Y:S01]  /*7390*/  LDL R29, [R1+0x35c] ;  /* 0x00035c00011d7983 */ /* 0x000f220000100800 */
[----:B-1----:R-:W-:Y:S02]  /*73a0*/  LEA R5, P6, R14, c[0x0][0x168], 0x1 ;  /* 0x00005a000e057a11 */ /* 0x002fe400078c08ff */
[----:B---3--:R-:W-:-:S03]  /*73b0*/  LEA.HI.X.SX32 R6, R8, c[0x0][0x16c], 0x1, P0 ;  /* 0x00005b0008067a11 */ /* 0x008fc600000f0eff */
[----:B------:R0:W-:Y:S04]  /*73c0*/  STL [R1+0x568], R5 ;  /* 0x0005680501007387 */ /* 0x0001e80000100800 */
[----:B------:R1:W-:Y:S04]  /*73d0*/  STL [R1+0x410], R6 ;  /* 0x0004100601007387 */ /* 0x0003e80000100800 */
[----:B------:R-:W3:Y:S04]  /*73e0*/  LDL.LU R0, [R1+0x5e8] ;  /* 0x0005e80001007983 */ /* 0x000ee80000300800 */
[----:B------:R-:W1:Y:S01]  /*73f0*/  S2R R28, SR_TID.X ;  /* 0x00000000001c7919 */ /* 0x000e620000002100 */
[----:B------:R-:W-:-:S05]  /*7400*/  IMAD R21, R21, c[0x0][0x190], RZ ;  /* 0x0000640015157a24 */ /* 0x000fca00078e02ff */
[----:B0-----:R-:W-:Y:S02]  /*7410*/  LEA R5, P0, R21, c[0x0][0x168], 0x1 ;  /* 0x00005a0015057a11 */ /* 0x001fe400078008ff */
[----:B-1----:R-:W-:-:S03]  /*7420*/  LEA.HI.X.SX32 R6, R27, c[0x0][0x16c], 0x1, P2 ;  /* 0x00005b001b067a11 */ /* 0x002fc600010f0eff */
[----:B------:R0:W-:Y:S01]  /*7430*/  STL [R1+0x5ac], R5 ;  /* 0x0005ac0501007387 */ /* 0x0001e20000100800 */
[----:B------:R-:W-:-:S03]  /*7440*/  LEA.HI.X.SX32 R4, R4, c[0x0][0x16c], 0x1, P4 ;  /* 0x00005b0004047a11 */ /* 0x000fc600020f0eff */
[----:B------:R-:W-:Y:S01]  /*7450*/  STL [R1+0x4c4], R7 ;  /* 0x0004c40701007387 */ /* 0x000fe20000100800 */
[----:B0-----:R-:W-:-:S03]  /*7460*/  LEA.HI.X.SX32 R5, R26, c[0x0][0x16c], 0x1, P3 ;  /* 0x00005b001a057a11 */ /* 0x001fc600018f0eff */
[----:B------:R0:W-:Y:S04]  /*7470*/  STL [R1+0x55c], R6 ;  /* 0x00055c0601007387 */ /* 0x0001e80000100800 */
[----:B------:R1:W-:Y:S01]  /*7480*/  STL [R1+0x414], R5 ;  /* 0x0004140501007387 */ /* 0x0003e20000100800 */
[----:B------:R-:W-:-:S03]  /*7490*/  LOP3.LUT R28, R28, 0x7f, RZ, 0xc0, !PT ;  /* 0x0000007f1c1c7812 */ /* 0x000fc600078ec0ff */
[----:B------:R1:W-:Y:S01]  /*74a0*/  STL [R1+0x4cc], R4 ;  /* 0x0004cc0401007387 */ /* 0x0003e20000100800 */
[----:B0-----:R-:W-:Y:S02]  /*74b0*/  LEA.HI.X.SX32 R6, R15, c[0x0][0x16c], 0x1, P5 ;  /* 0x00005b000f067a11 */ /* 0x001fe400028f0eff */
[----:B-1----:R-:W-:-:S03]  /*74c0*/  LEA.HI.X.SX32 R5, R14, c[0x0][0x16c], 0x1, P6 ;  /* 0x00005b000e057a11 */ /* 0x002fc600030f0eff */
[----:B------:R-:W-:Y:S01]  /*74d0*/  STL [R1+0x4d0], R6 ;  /* 0x0004d00601007387 */ /* 0x000fe20000100800 */
[----:B------:R-:W-:-:S03]  /*74e0*/  LEA.HI.X.SX32 R4, R21, c[0x0][0x16c], 0x1, P0 ;  /* 0x00005b0015047a11 */ /* 0x000fc600000f0eff */
[----:B------:R0:W-:Y:S01]  /*74f0*/  STL [R1+0x4d4], R5 ;  /* 0x0004d40501007387 */ /* 0x0001e20000100800 */
[----:B------:R-:W-:-:S03]  /*7500*/  IMAD.SHL.U32 R28, R28, 0x2, RZ ;  /* 0x000000021c1c7824 */ /* 0x000fc600078e00ff */
[----:B------:R-:W-:Y:S04]  /*7510*/  STL [R1+0x250], RZ ;  /* 0x000250ff01007387 */ /* 0x000fe80000100800 */
[----:B------:R1:W-:Y:S04]  /*7520*/  STL [R1+0x56c], R4 ;  /* 0x00056c0401007387 */ /* 0x0003e80000100800 */
[----:B------:R-:W-:Y:S01]  /*7530*/  STL [R1+0x254], RZ ;  /* 0x000254ff01007387 */ /* 0x000fe20000100800 */
[----:B0-----:R-:W-:-:S03]  /*7540*/  LOP3.LUT R5, R28, 0x20, RZ, 0x3c, !PT ;  /* 0x000000201c057812 */ /* 0x001fc600078e3cff */
[----:B------:R-:W-:Y:S01]  /*7550*/  STL [R1+0x258], RZ ;  /* 0x000258ff01007387 */ /* 0x000fe20000100800 */
[----:B------:R-:W-:-:S03]  /*7560*/  LOP3.LUT R5, R28, 0x50, RZ, 0x3c, !PT ;  /* 0x000000501c057812 */ /* 0x000fc600078e3cff */
[----:B------:R-:W-:Y:S04]  /*7570*/  STL [R1+0x25c], RZ ;  /* 0x00025cff01007387 */ /* 0x000fe80000100800 */
[----:B------:R-:W-:Y:S04]  /*7580*/  STL [R1+0x270], RZ ;  /* 0x000270ff01007387 */ /* 0x000fe80000100800 */
[----:B------:R-:W-:Y:S04]  /*7590*/  STL [R1+0x274], RZ ;  /* 0x000274ff01007387 */ /* 0x000fe80000100800 */
[----:B------:R-:W-:Y:S04]  /*75a0*/  STL [R1+0x278], RZ ;  /* 0x000278ff01007387 */ /* 0x000fe80000100800 */
[----:B------:R-:W-:Y:S01]  /*75b0*/  STL [R1+0x27c], RZ ;  /* 0x00027cff01007387 */ /* 0x000fe20000100800 */
[----:B-1----:R-:W-:-:S03]  /*75c0*/  LOP3.LUT R4, R28, 0x30, RZ, 0x3c, !PT ;  /* 0x000000301c047812 */ /* 0x002fc600078e3cff */
[----:B------:R-:W-:Y:S01]  /*75d0*/  STL [R1+0x260], RZ ;  /* 0x000260ff01007387 */ /* 0x000fe20000100800 */
[----:B------:R-:W-:-:S03]  /*75e0*/  LOP3.LUT R4, R28, 0x60, RZ, 0x3c, !PT ;  /* 0x000000601c047812 */ /* 0x000fc600078e3cff */
[----:B------:R-:W-:Y:S04]  /*75f0*/  STL [R1+0x264], RZ ;  /* 0x000264ff01007387 */ /* 0x000fe80000100800 */
[----:B------:R-:W-:Y:S04]  /*7600*/  STL [R1+0x268], RZ ;  /* 0x000268ff01007387 */ /* 0x000fe80000100800 */
[----:B------:R-:W-:Y:S01]  /*7610*/  STL [R1+0x26c], RZ ;  /* 0x00026cff01007387 */ /* 0x000fe20000100800 */
[C---:B------:R-:W-:Y:S02]  /*7620*/  LOP3.LUT R6, R28.reuse, 0x10, RZ, 0x3c, !PT ;  /* 0x000000101c067812 */ /* 0x040fe400078e3cff */
[----:B------:R-:W-:-:S02]  /*7630*/  LOP3.LUT R6, R28, 0x40, RZ, 0x3c, !PT ;  /* 0x000000401c067812 */ /* 0x000fc400078e3cff */
[----:B------:R-:W-:Y:S02]  /*7640*/  LOP3.LUT R6, R28, 0x70, RZ, 0x3c, !PT ;  /* 0x000000701c067812 */ /* 0x000fe400078e3cff */
[C---:B--2---:R-:W-:Y:S02]  /*7650*/  LOP3.LUT R5, R23.reuse, 0x20, RZ, 0x3c, !PT ;  /* 0x0000002017057812 */ /* 0x044fe400078e3cff */
[----:B------:R-:W-:-:S03]  /*7660*/  LOP3.LUT R4, R23, 0x40, RZ, 0x3c, !PT ;  /* 0x0000004017047812 */ /* 0x000fc600078e3cff */
[----:B------:R4:W-:Y:S02]  /*7670*/  STL [R1+0x5b8], R5 ;  /* 0x0005b80501007387 */ /* 0x0009e40000100800 */
[----:B----4-:R-:W-:Y:S02]  /*7680*/  LOP3.LUT R5, R29, 0x40, RZ, 0x3c, !PT ;  /* 0x000000401d057812 */ /* 0x010fe400078e3cff */
[----:B---3--:R-:W-:Y:S02]  /*7690*/  LOP3.LUT R4, R0, 0x40, RZ, 0x3c, !PT ;  /* 0x0000004000047812 */ /* 0x008fe400078e3cff */
[----:B------:R0:W5:Y:S04]  /*76a0*/  LDL.LU R0, [R1+0x5e4] ;  /* 0x0005e40001007983 */ /* 0x0001680000300800 */
[----:B------:R0:W-:Y:S04]  /*76b0*/  STL [R1+0x3a0], R5 ;  /* 0x0003a00501007387 */ /* 0x0001e80000100800 */
[----:B------:R0:W-:Y:S01]  /*76c0*/  STL [R1+0x5bc], R4 ;  /* 0x0005bc0401007387 */ /* 0x0001e20000100800 */
[----:B------:R-:W-:-:S03]  /*76d0*/  LOP3.LUT R6, R23, 0x60, RZ, 0x3c, !PT ;  /* 0x0000006017067812 */ /* 0x000fc600078e3cff */
.L_x_3:
[C---:B-----5:R-:W-:Y:S01]  /*76e0*/  ISETP.GT.AND P1, PT, R0.reuse, 0x2, PT ;  /* 0x000000020000780c */ /* 0x060fe20003f24270 */
[----:B0-----:R-:W-:Y:S01]  /*76f0*/  IMAD.MOV.U32 R6, RZ, RZ, c[0x0][0x188] ;  /* 0x00006200ff067624 */ /* 0x001fe200078e00ff */
[----:B------:R-:W-:Y:S01]  /*7700*/  ISETP.GT.AND P0, PT, R0, 0x1, PT ;  /* 0x000000010000780c */ /* 0x000fe20003f04270 */
[----:B0-----:R-:W-:Y:S01]  /*7710*/  IMAD.MOV.U32 R4, RZ, RZ, c[0x0][0x188] ;  /* 0x00006200ff047624 */ /* 0x001fe200078e00ff */
[----:B------:R-:W-:Y:S01]  /*7720*/  PRMT R8, RZ, 0x7610, R8 ;  /* 0x00007610ff087816 */ /* 0x000fe20000000008 */
[----:B------:R-:W-:Y:S01]  /*7730*/  IMAD.SHL.U32 R6, R6, 0x2, RZ ;  /* 0x0000000206067824 */ /* 0x000fe200078e00ff */
[----:B------:R-:W-:Y:S01]  /*7740*/  PRMT R9, RZ, 0x7610, R9 ;  /* 0x00007610ff097816 */ /* 0x000fe20000000009 */
[--C-:B------:R-:W-:Y:S01]  /*7750*/  IMAD.WIDE R4, R4, 0x2, R2.reuse ;  /* 0x0000000204047825 */ /* 0x100fe200078e0202 */
[----:B------:R-:W-:Y:S03]  /*7760*/  STL [R1+0x109c], R16 ;  /* 0x00109c1001007387 */ /* 0x000fe60000100800 */
[----:B------:R-:W-:Y:S01]  /*7770*/  IMAD.WIDE R6, R6, 0x2, R2 ;  /* 0x0000000206067825 */ /* 0x000fe200078e0202 */
[----:B------:R-:W-:Y:S04]  /*7780*/  STL [R1+0x1088], R17 ;  /* 0x0010881101007387 */ /* 0x000fe80000100800 */
[----:B------:R-:W2:Y:S04]  /*7790*/  @P1 LDG.E.U16 R8, [R6.64] ;  /* 0x0000000406081981 */ /* 0x000ea8000c1e1500 */
[----:B------:R-:W3:Y:S04]  /*77a0*/  @P0 LDG.E.U16 R9, [R4.64] ;  /* 0x0000000404090981 */ /* 0x000ee8000c1e1500 */
        /* <DEDUP_REMOVED lines=10> */
[----:B------:R0:W-:Y:S04]  /*7850*/  STL [R1+0x10a4], R26 ;  /* 0x0010a41a01007387 */ /* 0x0001e80000100800 */
        /* <DEDUP_REMOVED lines=22> */
[----:B------:R-:W-:-:S02]  /*79c0*/  ISETP.GT.AND P0, PT, R0, 0x3, PT ;  /* 0x000000030000780c */ /* 0x000fc40003f04270 */
[C---:B------:R-:W-:Y:S02]  /*79d0*/  ISETP.GT.AND P1, PT, R0.reuse, 0x4, PT ;  /* 0x000000040000780c */ /* 0x040fe40003f24270 */
[----:B------:R-:W-:Y:S02]  /*79e0*/  ISETP.GT.AND P2, PT, R0, 0x5, PT ;  /* 0x000000050000780c */ /* 0x000fe40003f44270 */
[----:B0-----:R-:W-:Y:S02]  /*79f0*/  PRMT R26, RZ, 0x7610, R26 ;  /* 0x00007610ff1a7816 */ /* 0x001fe4000000001a */
[----:B------:R-:W-:Y:S02]  /*7a00*/  PRMT R18, RZ, 0x7610, R18 ;  /* 0x00007610ff127816 */ /* 0x000fe40000000012 */
[----:B------:R-:W-:Y:S01]  /*7a10*/  PRMT R16, RZ, 0x7610, R16 ;  /* 0x00007610ff107816 */ /* 0x000fe20000000010 */
[----:B--2---:R0:W-:Y:S04]  /*7a20*/  STL [R1+0x1c], R8 ;  /* 0x00001c0801007387 */ /* 0x0041e80000100800 */
[----:B---3--:R1:W-:Y:S01]  /*7a30*/  STL [R1+0x14], R9 ;  /* 0x0000140901007387 */ /* 0x0083e20000100800 */
[----:B0-----:R-:W-:-:S04]  /*7a40*/  IMAD.MOV.U32 R8, RZ, RZ, c[0x0][0x188] ;  /* 0x00006200ff087624 */ /* 0x001fc800078e00ff */
[----:B------:R-:W-:Y:S02]  /*7a50*/  IMAD R8, R8, 0x3, RZ ;  /* 0x0000000308087824 */ /* 0x000fe400078e02ff */
[----:B-1----:R-:W-:Y:S02]  /*7a60*/  IMAD.MOV.U32 R9, RZ, RZ, c[0x0][0x188] ;  /* 0x00006200ff097624 */ /* 0x002fe400078e00ff */
[----:B------:R-:W-:-:S04]  /*7a70*/  IMAD.WIDE R4, R8, 0x2, R2 ;  /* 0x0000000208047825 */ /* 0x000fc800078e0202 */
[----:B------:R-:W-:Y:S01]  /*7a80*/  IMAD.MOV.U32 R8, RZ, RZ, c[0x0][0x188] ;  /* 0x00006200ff087624 */ /* 0x000fe200078e00ff */
[----:B------:R-:W2:Y:S01]  /*7a90*/  @P0 LDG.E.U16 R26, [R4.64] ;  /* 0x00000004041a0981 */ /* 0x000ea2000c1e1500 */
[----:B------:R-:W-:Y:S02]  /*7aa0*/  IMAD.SHL.U32 R9, R9, 0x4, RZ ;  /* 0x0000000409097824 */ /* 0x000fe400078e00ff */
[----:B------:R-:W-:Y:S02]  /*7ab0*/  IMAD R8, R8, 0x5, RZ ;  /* 0x0000000508087824 */ /* 0x000fe400078e02ff */
[----:B------:R-:W-:-:S04]  /*7ac0*/  IMAD.WIDE R6, R9, 0x2, R2 ;  /* 0x0000000209067825 */ /* 0x000fc800078e0202 */
[----:B------:R-:W-:Y:S01]  /*7ad0*/  IMAD.WIDE R8, R8, 0x2, R2 ;  /* 0x0000000208087825 */ /* 0x000fe200078e0202 */
[----:B------:R-:W3:Y:S04]  /*7ae0*/  @P1 LDG.E.U16 R18, [R6.64] ;  /* 0x0000000406121981 */ /* 0x000ee8000c1e1500 */
[----:B------:R-:W4:Y:S04]  /*7af0*/  @P2 LDG.E.U16 R16, [R8.64] ;  /* 0x0000000408102981 */ /* 0x000f28000c1e1500 */
[----:B--2---:R0:W-:Y:S04]  /*7b00*/  STL [R1+0x20], R26 ;  /* 0x0000201a01007387 */ /* 0x0041e80000100800 */
[----:B0-----:R-:W2:Y:S04]  /*7b10*/  LDL.LU R26, [R1+0x10a4] ;  /* 0x0010a400011a7983 */ /* 0x001ea80000300800 */
[----:B---3--:R0:W-:Y:S04]  /*7b20*/  STL [R1+0x110], R18 ;  /* 0x0001101201007387 */ /* 0x0081e80000100800 */
[----:B0-----:R-:W3:Y:S04]  /*7b30*/  LDL.LU R18, [R1+0x10a0] ;  /* 0x0010a00001127983 */ /* 0x001ee80000300800 */
[----:B----4-:R0:W-:Y:S04]  /*7b40*/  STL [R1+0x138], R16 ;  /* 0x0001381001007387 */ /* 0x0101e80000100800 */
[----:B0-----:R-:W4:Y:S01]  /*7b50*/  LDL.LU R16, [R1+0x109c] ;  /* 0x00109c0001107983 */ /* 0x001f220000300800 */
[C---:B------:R-:W-:Y:S01]  /*7b60*/  ISETP.GT.AND P3, PT, R0.reuse, 0x6, PT ;  /* 0x000000060000780c */ /* 0x040fe20003f64270 */
[----:B------:R-:W-:Y:S01]  /*7b70*/  IMAD.MOV.U32 R10, RZ, RZ, c[0x0][0x188] ;  /* 0x00006200ff0a7624 */ /* 0x000fe200078e00ff */
[C---:B------:R-:W-:Y:S01]  /*7b80*/  ISETP.GT.AND P4, PT, R0.reuse, 0x7, PT ;  /* 0x000000070000780c */ /* 0x040fe20003f84270 */
[----:B------:R-:W-:Y:S01]  /*7b90*/  IMAD.MOV.U32 R12, RZ, RZ, c[0x0][0x188] ;  /* 0x00006200ff0c7624 */ /* 0x000fe200078e00ff */
[----:B------:R-:W-:Y:S01]  /*7ba0*/  ISETP.GT.AND P0, PT, R0, 0x8, PT ;  /* 0x000000080000780c */ /* 0x000fe20003f04270 */
[----:B------:R-:W-:-:S02]  /*7bb0*/  IMAD R10, R10, 0x6, RZ ;  /* 0x000000060a0a7824 */ /* 0x000fc400078e02ff */
[----:B------:R-:W-:Y:S01]  /*7bc0*/  IMAD.MOV.U32 R5, RZ, RZ, c[0x0][0x188] ;  /* 0x00006200ff057624 */ /* 0x000fe200078e00ff */
[----:B------:R-:W-:Y:S01]  /*7bd0*/  PRMT R22, RZ, 0x7610, R22 ;  /* 0x00007610ff167816 */ /* 0x000fe20000000016 */
[----:B------:R-:W-:Y:S01]  /*7be0*/  IMAD R12, R12, 0x7, RZ ;  /* 0x000000070c0c7824 */ /* 0x000fe200078e02ff */
[----:B------:R-:W-:Y:S01]  /*7bf0*/  PRMT R17, RZ, 0x7610, R17 ;  /* 0x00007610ff117816 */ /* 0x000fe20000000011 */
[----:B------:R-:W-:Y:S01]  /*7c00*/  IMAD.WIDE R10, R10, 0x2, R2 ;  /* 0x000000020a0a7825 */ /* 0x000fe200078e0202 */
[----:B------:R-:W-:-:S03]  /*7c10*/  ISETP.GT.AND P1, PT, R0, 0x9, PT ;  /* 0x000000090000780c */ /* 0x000fc60003f24270 */
[----:B------:R-:W-:Y:S01]  /*7c20*/  IMAD.SHL.U32 R5, R5, 0x8, RZ ;  /* 0x0000000805057824 */ /* 0x000fe200078e00ff */
[----:B------:R-:W4:Y:S01]  /*7c30*/  @P3 LDG.E.U16 R22, [R10.64] ;  /* 0x000000040a163981 */ /* 0x000f22000c1e1500 */
[----:B------:R-:W-:Y:S01]  /*7c40*/  IMAD.WIDE R12, R12, 0x2, R2 ;  /* 0x000000020c0c7825 */ /* 0x000fe200078e0202 */
[----:B------:R-:W-:-:S03]  /*7c50*/  ISETP.GT.AND P2, PT, R0, 0xa, PT ;  /* 0x0000000a0000780c */ /* 0x000fc60003f44270 */
[----:B------:R-:W-:Y:S01]  /*7c60*/  IMAD.MOV.U32 R6, RZ, RZ, c[0x0][0x188] ;  /* 0x00006200ff067624 */ /* 0x000fe200078e00ff */
[----:B------:R-:W4:Y:S01]  /*7c70*/  @P4 LDG.E.U16 R17, [R12.64] ;  /* 0x000000040c114981 */ /* 0x000f22000c1e1500 */
[----:B------:R-:W-:-:S04]  /*7c80*/  IMAD.WIDE R4, R5, 0x2, R2 ;  /* 0x0000000205047825 */ /* 0x000fc800078e0202 */
[----:B------:R-:W-:Y:S02]  /*7c90*/  IMAD.MOV.U32 R8, RZ, RZ, c[0x0][0x188] ;  /* 0x00006200ff087624 */ /* 0x000fe400078e00ff */
[----:B------:R-:W-:Y:S02]  /*7ca0*/  IMAD R6, R6, 0x9, RZ ;  /* 0x0000000906067824 */ /* 0x000fe400078e02ff */
[----:B------:R-:W-:Y:S02]  /*7cb0*/  IMAD R8, R8, 0xa, RZ ;  /* 0x0000000a08087824 */ /* 0x000fe400078e02ff */
[----:B------:R-:W-:-:S04]  /*7cc0*/  IMAD.WIDE R6, R6, 0x2, R2 ;  /* 0x0000000206067825 */ /* 0x000fc800078e0202 */
[----:B------:R-:W-:Y:S01]  /*7cd0*/  IMAD.WIDE R8, R8, 0x2, R2 ;  /* 0x0000000208087825 */ /* 0x000fe200078e0202 */
[----:B--2---:R-:W-:-:S06]  /*7ce0*/  PRMT R26, RZ, 0x7610, R26 ;  /* 0x00007610ff1a7816 */ /* 0x004fcc000000001a */
[----:B------:R-:W2:Y:S01]  /*7cf0*/  @P1 LDG.E.U16 R26, [R6.64] ;  /* 0x00000004061a1981 */ /* 0x000ea2000c1e1500 */
[----:B---3--:R-:W-:-:S06]  /*7d00*/  PRMT R18, RZ, 0x7610, R18 ;  /* 0x00007610ff127816 */ /* 0x008fcc0000000012 */
[----:B------:R-:W3:Y:S01]  /*7d10*/  @P2 LDG.E.U16 R18, [R8.64] ;  /* 0x0000000408122981 */ /* 0x000ee2000c1e1500 */
[----:B----4-:R-:W-:-:S06]  /*7d20*/  PRMT R16, RZ, 0x7610, R16 ;  /* 0x00007610ff107816 */ /* 0x010fcc0000000010 */
[----:B------:R-:W4:Y:S04]  /*7d30*/  @P0 LDG.E.U16 R16, [R4.64] ;  /* 0x0000000404100981 */ /* 0x000f28000c1e1500 */
[----:B------:R0:W-:Y:S04]  /*7d40*/  STL [R1+0x184], R22 ;  /* 0x0001841601007387 */ /* 0x0001e80000100800 */
[----:B0-----:R-:W2:Y:S04]  /*7d50*/  LDL.LU R22, [R1+0x1098] ;  /* 0x0010980001167983 */ /* 0x001ea80000300800 */
[----:B------:R0:W-:Y:S04]  /*7d60*/  STL [R1+0x18c], R17 ;  /* 0x00018c1101007387 */ /* 0x0001e80000100800 */
[----:B0-----:R-:W3:Y:S04]  /*7d70*/  LDL.LU R17, [R1+0x1094] ;  /* 0x0010940001117983 */ /* 0x001ee80000300800 */
[----:B----4-:R-:W-:Y:S04]  /*7d80*/  STL [R1+0x1000], R16 ;  /* 0x0010001001007387 */ /* 0x010fe80000100800 */
[----:B------:R-:W-:Y:S04]  /*7d90*/  STL [R1+0x1004], R16 ;  /* 0x0010041001007387 */ /* 0x000fe80000100800 */
[----:B------:R-:W-:Y:S04]  /*7da0*/  STL [R1+0x1008], R16 ;  /* 0x0010081001007387 */ /* 0x000fe80000100800 */
[----:B------:R-:W-:Y:S04]  /*7db0*/  STL [R1+0x100c], R16 ;  /* 0x00100c1001007387 */ /* 0x000fe80000100800 */
[----:B------:R-:W-:Y:S04]  /*7dc0*/  STL [R1+0x1010], R16 ;  /* 0x0010101001007387 */ /* 0x000fe80000100800 */
[----:B------:R-:W-:Y:S04]  /*7dd0*/  STL [R1+0x1014], R16 ;  /* 0x0010141001007387 */ /* 0x000fe80000100800 */
[----:B------:R-:W-:Y:S04]  /*7de0*/  STL [R1+0x1018], R16 ;  /* 0x0010181001007387 */ /* 0x000fe80000100800 */
[----:B--2---:R0:W-:Y:S04]  /*7df0*/  STL [R1+0x8], R26 ;  /* 0x0000081a01007387 */ /* 0x0041e80000100800 */
[----:B0-----:R-:W2:Y:S04]  /*7e00*/  LDL.LU R26, [R1+0x1090] ;  /* 0x00109000011a7983 */ /* 0x001ea80000300800 */
[----:B---3--:R0:W-:Y:S04]  /*7e10*/  STL [R1+0x18], R18 ;  /* 0x0000181201007387 */ /* 0x0081e80000100800 */
[----:B0-----:R-:W3:Y:S01]  /*7e20*/  LDL.LU R18, [R1+0x108c] ;  /* 0x00108c0001127983 */ /* 0x001ee20000300800 */
[C---:B------:R-:W-:Y:S01]  /*7e30*/  ISETP.GT.AND P3, PT, R0.reuse, 0xb, PT ;  /* 0x0000000b0000780c */ /* 0x040fe20003f64270 */
[----:B------:R-:W-:Y:S01]  /*7e40*/  IMAD.MOV.U32 R11, RZ, RZ, c[0x0][0x188] ;  /* 0x00006200ff0b7624 */ /* 0x000fe200078e00ff */
[----:B------:R-:W-:Y:S01]  /*7e50*/  ISETP.GT.AND P4, PT, R0, 0xc, PT ;  /* 0x0000000c0000780c */ /* 0x000fe20003f84270 */
[----:B------:R-:W-:-:S02]  /*7e60*/  IMAD.MOV.U32 R13, RZ, RZ, c[0x0][0x188] ;  /* 0x00006200ff0d7624 */ /* 0x000fc400078e00ff */
[----:B------:R-:W-:Y:S01]  /*7e70*/  IMAD R11, R11, 0xb, RZ ;  /* 0x0000000b0b0b7824 */ /* 0x000fe200078e02ff */
[----:B------:R-:W-:Y:S01]  /*7e80*/  PRMT R17, RZ, 0x7610, R17 ;  /* 0x00007610ff117816 */ /* 0x000fe20000000011 */
[----:B------:R-:W-:Y:S01]  /*7e90*/  IMAD R13, R13, 0xc, RZ ;  /* 0x0000000c0d0d7824 */ /* 0x000fe200078e02ff */
[----:B------:R-:W-:Y:S01]  /*7ea0*/  ISETP.GT.AND P0, PT, R0, 0xd, PT ;  /* 0x0000000d0000780c */ /* 0x000fe20003f04270 */
[----:B------:R-:W-:Y:S01]  /*7eb0*/  IMAD.WIDE R10, R11, 0x2, R2 ;  /* 0x000000020b0a7825 */ /* 0x000fe200078e0202 */
[----:B------:R-:W-:-:S03]  /*7ec0*/  PRMT R22, RZ, 0x7610, R22 ;  /* 0x00007610ff167816 */ /* 0x000fc60000000016 */
[----:B------:R-:W-:Y:S01]  /*7ed0*/  IMAD.MOV.U32 R5, RZ, RZ, c[0x0][0x188] ;  /* 0x00006200ff057624 */ /* 0x000fe200078e00ff */
[C---:B------:R-:W-:Y:S01]  /*7ee0*/  ISETP.GT.AND P1, PT, R0.reuse, 0xe, PT ;  /* 0x0000000e0000780c */ /* 0x040fe20003f24270 */
[----:B------:R-:W-:Y:S01]  /*7ef0*/  IMAD.WIDE R12, R13, 0x2, R2 ;  /* 0x000000020d0c7825 */ /* 0x000fe200078e0202 */
[----:B------:R-:W-:Y:S01]  /*7f00*/  ISETP.GT.AND P2, PT, R0, 0xf, PT ;  /* 0x0000000f0000780c */ /* 0x000fe20003f44270 */
[----:B------:R-:W4:Y:S02]  /*7f10*/  @P3 LDG.E.U16 R17, [R10.64] ;  /* 0x000000040a113981 */ /* 0x000f24000c1e1500 */
[----:B------:R-:W-:Y:S02]  /*7f20*/  IMAD.MOV.U32 R6, RZ, RZ, c[0x0][0x188] ;  /* 0x00006200ff067624 */ /* 0x000fe400078e00ff */
[----:B------:R-:W-:Y:S01]  /*7f30*/  IMAD R5, R5, 0xd, RZ ;  /* 0x0000000d05057824 */ /* 0x000fe200078e02ff */
[----:B------:R-:W4:Y:S01]  /*7f40*/  @P4 LDG.E.U16 R22, [R12.64] ;  /* 0x000000040c164981 */ /* 0x000f22000c1e1500 */
[----:B------:R-:W-:Y:S01]  /*7f50*/  IMAD.MOV.U32 R8, RZ, RZ, c[0x0][0x188] ;  /* 0x00006200ff087624 */ /* 0x000fe200078e00ff */
[----:B------:R-:W-:Y:S01]  /*7f60*/  PRMT R19, RZ, 0x7610, R19 ;  /* 0x00007610ff137816 */ /* 0x000fe20000000013 */
[----:B------:R-:W-:-:S02]  /*7f70*/  IMAD R6, R6, 0xe, RZ ;  /* 0x0000000e06067824 */ /* 0x000fc400078e02ff */
[----:B------:R-:W-:-:S04]  /*7f80*/  IMAD.WIDE R4, R5, 0x2, R2 ;  /* 0x0000000205047825 */ /* 0x000fc800078e0202 */
[----:B------:R-:W-:Y:S01]  /*7f90*/  IMAD R8, R8, 0xf, RZ ;  /* 0x0000000f08087824 */ /* 0x000fe200078e02ff */
[----:B------:R-:W4:Y:S01]  /*7fa0*/  @P0 LDG.E.U16 R19, [R4.64] ;  /* 0x0000000404130981 */ /* 0x000f22000c1e1500 */
[----:B------:R-:W-:-:S04]  /*7fb0*/  IMAD.WIDE R6, R6, 0x2, R2 ;  /* 0x0000000206067825 */ /* 0x000fc800078e0202 */
[----:B------:R-:W-:Y:S01]  /*7fc0*/  IMAD.WIDE R8, R8, 0x2, R2 ;  /* 0x0000000208087825 */ /* 0x000fe200078e0202 */
[----:B--2---:R-:W-:-:S06]  /*7fd0*/  PRMT R26, RZ, 0x7610, R26 ;  /* 0x00007610ff1a7816 */ /* 0x004fcc000000001a */
[----:B------:R-:W2:Y:S01]  /*7fe0*/  @P1 LDG.E.U16 R26, [R6.64] ;  /* 0x00000004061a1981 */ /* 0x000ea2000c1e1500 */
[----:B---3--:R-:W-:-:S06]  /*7ff0*/  PRMT R18, RZ, 0x7610, R18 ;  /* 0x00007610ff127816 */ /* 0x008fcc0000000012 */
[----:B------:R-:W3:Y:S04]  /*8000*/  @P2 LDG.E.U16 R18, [R8.64] ;  /* 0x0000000408122981 */ /* 0x000ee8000c1e1500 */
[----:B----4-:R0:W-:Y:S04]  /*8010*/  STL [R1+0x30], R17 ;  /* 0x0000301101007387 */ /* 0x0101e80000100800 */
[----:B0-----:R-:W4:Y:S04]  /*8020*/  LDL.LU R17, [R1+0x1088] ;  /* 0x0010880001117983 */ /* 0x001f280000300800 */
[----:B------:R0:W-:Y:S04]  /*8030*/  STL [R1+0xf4], R22 ;  /* 0x0000f41601007387 */ /* 0x0001e80000100800 */
[----:B0-----:R-:W4:Y:S04]  /*8040*/  LDL.LU R22, [R1+0x1084] ;  /* 0x0010840001167983 */ /* 0x001f280000300800 */
[----:B------:R0:W-:Y:S04]  /*8050*/  STL [R1+0x118], R19 ;  /* 0x0001181301007387 */ /* 0x0001e80000100800 */
[----:B0-----:R-:W4:Y:S04]  /*8060*/  LDL.LU R19, [R1+0x1080] ;  /* 0x0010800001137983 */ /* 0x001f280000300800 */
        /* <DEDUP_REMOVED lines=8> */
[----:B------:R-:W-:Y:S02]  /*80f0*/  IMAD.SHL.U32 R11, R11, 0x10, RZ ;  /* 0x000000100b0b7824 */ /* 0x000fe400078e00ff */
[----:B------:R-:W-:Y:S01]  /*8100*/  IMAD R13, R13, 0x11, RZ ;  /* 0x000000110d0d7824 */ /* 0x000fe200078e02ff */
[----:B------:R-:W-:Y:S01]  /*8110*/  ISETP.GT.AND P0, PT, R0, 0x12, PT ;  /* 0x000000120000780c */ /* 0x000fe20003f04270 */
[----:B------:R-:W-:Y:S01]  /*8120*/  IMAD.WIDE R10, R11, 0x2, R2 ;  /* 0x000000020b0a7825 */ /* 0x000fe200078e0202 */
[----:B----4-:R-:W-:-:S03]  /*8130*/  PRMT R17, RZ, 0x7610, R17 ;  /* 0x00007610ff117816 */ /* 0x010fc60000000011 */
[----:B------:R-:W-:Y:S02]  /*8140*/  IMAD.MOV.U32 R4, RZ, RZ, c[0x0][0x188] ;  /* 0x00006200ff047624 */ /* 0x000fe400078e00ff */
[----:B------:R-:W-:Y:S01]  /*8150*/  IMAD.WIDE R12, R13, 0x2, R2 ;  /* 0x000000020d0c7825 */ /* 0x000fe200078e0202 */
[C---:B------:R-:W-:Y:S01]  /*8160*/  ISETP.GT.AND P1, PT, R0.reuse, 0x13, PT ;  /* 0x000000130000780c */ /* 0x040fe20003f24270 */
[----:B------:R0:W4:Y:S02]  /*8170*/  @P3 LDG.E.U16 R17, [R10.64] ;  /* 0x000000040a113981 */ /* 0x000124000c1e1500 */
[----:B------:R-:W-:Y:S01]  /*8180*/  IMAD.MOV.U32 R6, RZ, RZ, c[0x0][0x188] ;  /* 0x00006200ff067624 */ /* 0x000fe200078e00ff */
[----:B------:R-:W-:Y:S01]  /*8190*/  ISETP.GT.AND P2, PT, R0, 0x14, PT ;  /* 0x000000140000780c */ /* 0x000fe20003f44270 */
[----:B------:R-:W-:Y:S01]  /*81a0*/  IMAD R4, R4, 0x12, RZ ;  /* 0x0000001204047824 */ /* 0x000fe200078e02ff */
[----:B------:R-:W-:Y:S01]  /*81b0*/  PRMT R22, RZ, 0x7610, R22 ;  /* 0x00007610ff167816 */ /* 0x000fe20000000016 */
[----:B------:R-:W-:Y:S01]  /*81c0*/  IMAD.MOV.U32 R9, RZ, RZ, c[0x0][0x188] ;  /* 0x00006200ff097624 */ /* 0x000fe200078e00ff */
[----:B------:R-:W-:Y:S01]  /*81d0*/  ISETP.GT.AND P3, PT, R0, 0x15, PT ;  /* 0x000000150000780c */ /* 0x000fe20003f64270 */
[----:B0-----:R-:W-:-:S02]  /*81e0*/  IMAD.MOV.U32 R11, RZ, RZ, c[0x0][0x188] ;  /* 0x00006200ff0b7624 */ /* 0x001fc400078e00ff */
[----:B------:R-:W-:Y:S01]  /*81f0*/  IMAD R6, R6, 0x13, RZ ;  /* 0x0000001306067824 */ /* 0x000fe200078e02ff */
[----:B------:R-:W4:Y:S01]  /*8200*/  @P4 LDG.E.U16 R22, [R12.64] ;  /* 0x000000040c164981 */ /* 0x000f22000c1e1500 */
[----:B------:R-:W-:-:S04]  /*8210*/  IMAD.WIDE R4, R4, 0x2, R2 ;  /* 0x0000000204047825 */ /* 0x000fc800078e0202 */
[----:B------:R-:W-:Y:S01]  /*8220*/  IMAD R9, R9, 0x14, RZ ;  /* 0x0000001409097824 */ /* 0x000fe200078e02ff */
[----:B------:R-:W-:Y:S01]  /*8230*/  PRMT R19, RZ, 0x7610, R19 ;  /* 0x00007610ff137816 */ /* 0x000fe20000000013 */
[----:B------:R-:W-:Y:S02]  /*8240*/  IMAD R11, R11, 0x15, RZ ;  /* 0x000000150b0b7824 */ /* 0x000fe400078e02ff */
[----:B------:R-:W-:Y:S01]  /*8250*/  IMAD.WIDE R6, R6, 0x2, R2 ;  /* 0x0000000206067825 */ /* 0x000fe200078e0202 */
[----:B------:R-:W-:Y:S02]  /*8260*/  PRMT R27, RZ, 0x7610, R27 ;  /* 0x00007610ff1b7816 */ /* 0x000fe4000000001b */
[----:B------:R-:W4:Y:S01]  /*8270*/  @P0 LDG.E.U16 R19, [R4.64] ;  /* 0x0000000404130981 */ /* 0x000f22000c1e1500 */
[----:B------:R-:W-:-:S04]  /*8280*/  IMAD.WIDE R8, R9, 0x2, R2 ;  /* 0x0000000209087825 */ /* 0x000fc800078e0202 */
[----:B------:R-:W-:-:S05]  /*8290*/  IMAD.WIDE R10, R11, 0x2, R2 ;  /* 0x000000020b0a7825 */ /* 0x000fca00078e0202 */
[----:B------:R-:W4:Y:S01]  /*82a0*/  @P3 LDG.E.U16 R27, [R10.64] ;  /* 0x000000040a1b3981 */ /* 0x000f22000c1e1500 */
[----:B--2---:R-:W-:-:S06]  /*82b0*/  PRMT R26, RZ, 0x7610, R26 ;  /* 0x00007610ff1a7816 */ /* 0x004fcc000000001a */
[----:B------:R-:W2:Y:S01]  /*82c0*/  @P2 LDG.E.U16 R26, [R8.64] ;  /* 0x00000004081a2981 */ /* 0x000ea2000c1e1500 */
[----:B---3--:R-:W-:-:S06]  /*82d0*/  PRMT R18, RZ, 0x7610, R18 ;  /* 0x00007610ff127816 */ /* 0x008fcc0000000012 */
[----:B------:R-:W3:Y:S04]  /*82e0*/  @P1 LDG.E.U16 R18, [R6.64] ;  /* 0x0000000406121981 */ /* 0x000ee8000c1e1500 */
[----:B----4-:R-:W-:Y:S04]  /*82f0*/  STL [R1+0xffc], R17 ;  /* 0x000ffc1101007387 */ /* 0x010fe80000100800 */
        /* <DEDUP_REMOVED lines=8> */
[----:B0-----:R-:W4:Y:S04]  /*8380*/  LDL.LU R19, [R1+0x1074] ;  /* 0x0010740001137983 */ /* 0x001f280000300800 */
[----:B---3--:R0:W-:Y:S04]  /*8390*/  STL [R1+0x2c], R18 ;  /* 0x00002c1201007387 */ /* 0x0081e80000100800 */
[----:B0-----:R-:W3:Y:S04]  /*83a0*/  LDL.LU R18, [R1+0x1070] ;  /* 0x0010700001127983 */ /* 0x001ee80000300800 */
[----:B--2---:R0:W-:Y:S04]  /*83b0*/  STL [R1+0xe8], R26 ;  /* 0x0000e81a01007387 */ /* 0x0041e80000100800 */
[----:B0-----:R-:W2:Y:S04]  /*83c0*/  LDL.LU R26, [R1+0x106c] ;  /* 0x00106c00011a7983 */ /* 0x001ea80000300800 */
[----:B------:R0:W-:Y:S04]  /*83d0*/  STL [R1+0xfc], R27 ;  /* 0x0000fc1b01007387 */ /* 0x0001e80000100800 */
[----:B0-----:R-:W3:Y:S01]  /*83e0*/  LDL.LU R27, [R1+0x1068] ;  /* 0x00106800011b7983 */ /* 0x001ee20000300800 */
[----:B------:R-:W-:Y:S01]  /*83f0*/  ISETP.GT.AND P4, PT, R0, 0x16, PT ;  /* 0x000000160000780c */ /* 0x000fe20003f84270 */
[----:B------:R-:W-:Y:S01]  /*8400*/  IMAD.MOV.U32 R13, RZ, RZ, c[0x0][0x188] ;  /* 0x00006200ff0d7624 */ /* 0x000fe200078e00ff */
[----:B------:R-:W-:-:S03]  /*8410*/  PRMT R23, RZ, 0x7610, R23 ;  /* 0x00007610ff177816 */ /* 0x000fc60000000017 */
[----:B------:R-:W-:Y:S01]  /*8420*/  IMAD R13, R13, 0x16, RZ ;  /* 0x000000160d0d7824 */ /* 0x000fe200078e02ff */
[C---:B------:R-:W-:Y:S01]  /*8430*/  ISETP.GT.AND P1, PT, R0.reuse, 0x17, PT ;  /* 0x000000170000780c */ /* 0x040fe20003f24270 */
[----:B------:R-:W-:Y:S02]  /*8440*/  IMAD.MOV.U32 R4, RZ, RZ, c[0x0][0x188] ;  /* 0x00006200ff047624 */ /* 0x000fe400078e00ff */
[----:B------:R-:W-:Y:S01]  /*8450*/  IMAD.WIDE R12, R13, 0x2, R2 ;  /* 0x000000020d0c7825 */ /* 0x000fe200078e0202 */
[----:B------:R-:W-:-:S03]  /*8460*/  ISETP.GT.AND P3, PT, R0, 0x19, PT ;  /* 0x000000190000780c */ /* 0x000fc60003f64270 */
[----:B------:R-:W-:Y:S01]  /*8470*/  IMAD R4, R4, 0x17, RZ ;  /* 0x0000001704047824 */ /* 0x000fe200078e02ff */
[----:B------:R-:W3:Y:S01]  /*8480*/  @P4 LDG.E.U16 R23, [R12.64] ;  /* 0x000000040c174981 */ /* 0x000ee2000c1e1500 */
[----:B------:R-:W-:Y:S01]  /*8490*/  IMAD.MOV.U32 R9, RZ, RZ, c[0x0][0x188] ;  /* 0x00006200ff097624 */ /* 0x000fe200078e00ff */
[----:B------:R-:W-:Y:S01]  /*84a0*/  ISETP.GT.AND P4, PT, R0, 0x1a, PT ;  /* 0x0000001a0000780c */ /* 0x000fe20003f84270 */
[----:B------:R-:W-:Y:S02]  /*84b0*/  IMAD.MOV.U32 R11, RZ, RZ, c[0x0][0x188] ;  /* 0x00006200ff0b7624 */ /* 0x000fe400078e00ff */
[----:B------:R-:W-:Y:S01]  /*84c0*/  IMAD.WIDE R4, R4, 0x2, R2 ;  /* 0x0000000204047825 */ /* 0x000fe200078e0202 */
[----:B----4-:R-:W-:-:S03]  /*84d0*/  PRMT R19, RZ, 0x7610, R19 ;  /* 0x00007610ff137816 */ /* 0x010fc60000000013 */
[----:B------:R-:W-:Y:S02]  /*84e0*/  IMAD R9, R9, 0x19, RZ ;  /* 0x0000001909097824 */ /* 0x000fe400078e02ff */
[----:B------:R-:W-:Y:S02]  /*84f0*/  IMAD R11, R11, 0x1a, RZ ;  /* 0x0000001a0b0b7824 */ /* 0x000fe400078e02ff */
[--C-:B------:R-:W-:Y:S01]  /*8500*/  IMAD.WIDE R8, R9, 0x2, R2.reuse ;  /* 0x0000000209087825 */ /* 0x100fe200078e0202 */
[----:B------:R-:W4:Y:S03]  /*8510*/  @P1 LDG.E.U16 R19, [R4.64] ;  /* 0x0000000404131981 */ /* 0x000f26000c1e1500 */
[----:B------:R-:W-:Y:S01]  /*8520*/  IMAD.WIDE R10, R11, 0x2, R2 ;  /* 0x000000020b0a7825 */ /* 0x000fe200078e0202 */
[----:B--2---:R-:W-:-:S06]  /*8530*/  PRMT R26, RZ, 0x7610, R26 ;  /* 0x00007610ff1a7816 */ /* 0x004fcc000000001a */
[----:B------:R-:W2:Y:S01]  /*8540*/  @P3 LDG.E.U16 R26, [R8.64] ;  /* 0x00000004081a3981 */ /* 0x000ea2000c1e1500 */
[----:B---3--:R-:W-:-:S06]  /*8550*/  PRMT R27, RZ, 0x7610, R27 ;  /* 0x00007610ff1b7816 */ /* 0x008fcc000000001b */
[----:B------:R-:W3:Y:S04]  /*8560*/  @P4 LDG.E.U16 R27, [R10.64] ;  /* 0x000000040a1b4981 */ /* 0x000ee8000c1e1500 */
[----:B------:R0:W-:Y:S04]  /*8570*/  STL [R1+0x134], R23 ;  /* 0x0001341701007387 */ /* 0x0001e80000100800 */
[----:B0-----:R-:W3:Y:S04]  /*8580*/  LDL.LU R23, [R1+0x1064] ;  /* 0x0010640001177983 */ /* 0x001ee80000300800 */
[----:B----4-:R0:W-:Y:S04]  /*8590*/  STL [R1+0x180], R19 ;  /* 0x0001801301007387 */ /* 0x0101e80000100800 */
[----:B0-----:R-:W4:Y:S04]  /*85a0*/  LDL.LU R19, [R1+0x1060] ;  /* 0x0010600001137983 */ /* 0x001f280000300800 */
[----:B--2---:R-:W-:Y:S04]  /*85b0*/  STL [R1+0xfdc], R26 ;  /* 0x000fdc1a01007387 */ /* 0x004fe80000100800 */
[----:B---3--:R0:W-:Y:S04]  /*85c0*/  STL [R1+0x4], R27 ;  /* 0x0000041b01007387 */ /* 0x0081e80000100800 */
[----:B0-----:R-:W2:Y:S01]  /*85d0*/  LDL.LU R27, [R1+0x105c] ;  /* 0x00105c00011b7983 */ /* 0x001ea20000300800 */
[----:B------:R-:W-:Y:S01]  /*85e0*/  ISETP.GT.AND P2, PT, R0, 0x18, PT ;  /* 0x000000180000780c */ /* 0x000fe20003f44270 */
[----:B------:R-:W-:Y:S01]  /*85f0*/  IMAD.MOV.U32 R7, RZ, RZ, c[0x0][0x188] ;  /* 0x00006200ff077624 */ /* 0x000fe200078e00ff */
[----:B------:R-:W-:-:S03]  /*8600*/  PRMT R18, RZ, 0x7610, R18 ;  /* 0x00007610ff127816 */ /* 0x000fc60000000012 */
[----:B------:R-:W-:Y:S01]  /*8610*/  IMAD R7, R7, 0x18, RZ ;  /* 0x0000001807077824 */ /* 0x000fe200078e02ff */
[----:B------:R-:W-:Y:S01]  /*8620*/  ISETP.GT.AND P1, PT, R0, 0x1b, PT ;  /* 0x0000001b0000780c */ /* 0x000fe20003f24270 */
[----:B------:R-:W-:Y:S02]  /*8630*/  IMAD.MOV.U32 R5, RZ, RZ, c[0x0][0x188] ;  /* 0x00006200ff057624 */ /* 0x000fe400078e00ff */
[----:B------:R-:W-:Y:S01]  /*8640*/  IMAD.WIDE R6, R7, 0x2, R2 ;  /* 0x0000000207067825 */ /* 0x000fe200078e0202 */
[----:B------:R-:W-:-:S03]  /*8650*/  PRMT R14, RZ, 0x7610, R14 ;  /* 0x00007610ff0e7816 */ /* 0x000fc6000000000e */
[----:B------:R-:W-:Y:S01]  /*8660*/  IMAD R5, R5, 0x1b, RZ ;  /* 0x0000001b05057824 */ /* 0x000fe200078e02ff */
[----:B------:R0:W3:Y:S01]  /*8670*/  @P2 LDG.E.U16 R18, [R6.64] ;  /* 0x0000000406122981 */ /* 0x0000e2000c1e1500 */
[C---:B------:R-:W-:Y:S02]  /*8680*/  ISETP.GT.AND P2, PT, R0.reuse, 0x1c, PT ;  /* 0x0000001c0000780c */ /* 0x040fe40003f44270 */
[----:B------:R-:W-:Y:S01]  /*8690*/  IMAD.WIDE R4, R5, 0x2, R2 ;  /* 0x0000000205047825 */ /* 0x000fe200078e0202 */
[----:B------:R-:W-:-:S03]  /*86a0*/  ISETP.GT.AND P3, PT, R0, 0x1d, PT ;  /* 0x0000001d0000780c */ /* 0x000fc60003f64270 */
[----:B------:R-:W-:Y:S01]  /*86b0*/  IMAD.MOV.U32 R9, RZ, RZ, c[0x0][0x188] ;  /* 0x00006200ff097624 */ /* 0x000fe200078e00ff */
[----:B------:R-:W3:Y:S01]  /*86c0*/  @P1 LDG.E.U16 R14, [R4.64] ;  /* 0x00000004040e1981 */ /* 0x000ee2000c1e1500 */
[----:B0-----:R-:W-:Y:S01]  /*86d0*/  IMAD.MOV.U32 R7, RZ, RZ, c[0x0][0x188] ;  /* 0x00006200ff077624 */ /* 0x001fe200078e00ff */
[----:B------:R-:W-:-:S03]  /*86e0*/  ISETP.GT.AND P4, PT, R0, 0x1e, PT ;  /* 0x0000001e0000780c */ /* 0x000fc60003f84270 */
[----:B------:R-:W-:Y:S01]  /*86f0*/  IMAD R7, R7, 0x1c, RZ ;  /* 0x0000001c07077824 */ /* 0x000fe200078e02ff */
[----:B----4-:R-:W-:Y:S01]  /*8700*/  PRMT R19, RZ, 0x7610, R19 ;  /* 0x00007610ff137816 */ /* 0x010fe20000000013 */
[----:B------:R-:W-:Y:S02]  /*8710*/  IMAD.MOV.U32 R11, RZ, RZ, c[0x0][0x188] ;  /* 0x00006200ff0b7624 */ /* 0x000fe400078e00ff */
[----:B------:R-:W-:Y:S01]  /*8720*/  IMAD.WIDE R6, R7, 0x2, R2 ;  /* 0x0000000207067825 */ /* 0x000fe200078e0202 */
[----:B------:R-:W-:-:S03]  /*8730*/  PRMT R23, RZ, 0x7610, R23 ;  /* 0x00007610ff177816 */ /* 0x000fc60000000017 */
[----:B------:R-:W-:Y:S01]  /*8740*/  IMAD R9, R9, 0x1d, RZ ;  /* 0x0000001d09097824 */ /* 0x000fe200078e02ff */
[----:B------:R-:W4:Y:S01]  /*8750*/  @P2 LDG.E.U16 R19, [R6.64] ;  /* 0x0000000406132981 */ /* 0x000f22000c1e1500 */
[----:B------:R-:W-:Y:S02]  /*8760*/  IMAD R11, R11, 0x1e, RZ ;  /* 0x0000001e0b0b7824 */ /* 0x000fe400078e02ff */
[----:B------:R-:W-:-:S04]  /*8770*/  IMAD.WIDE R8, R9, 0x2, R2 ;  /* 0x0000000209087825 */ /* 0x000fc800078e0202 */
[----:B------:R-:W-:Y:S01]  /*8780*/  IMAD.WIDE R10, R11, 0x2, R2 ;  /* 0x000000020b0a7825 */ /* 0x000fe200078e0202 */
[----:B------:R-:W4:Y:S01]  /*8790*/  @P3 LDG.E.U16 R23, [R8.64] ;  /* 0x0000000408173981 */ /* 0x000f22000c1e1500 */
[----:B--2---:R-:W-:-:S06]  /*87a0*/  PRMT R27, RZ, 0x7610, R27 ;  /* 0x00007610ff1b7816 */ /* 0x004fcc000000001b */
[----:B------:R-:W2:Y:S04]  /*87b0*/  @P4 LDG.E.U16 R27, [R10.64] ;  /* 0x000000040a1b4981 */ /* 0x000ea8000c1e1500 */
[----:B---3--:R0:W-:Y:S04]  /*87c0*/  STL [R1+0x28], R14 ;  /* 0x0000280e01007387 */ /* 0x0081e80000100800 */
[----:B0-----:R-:W3:Y:S04]  /*87d0*/  LDL.LU R14, [R1+0x1058] ;  /* 0x00105800010e7983 */ /* 0x001ee80000300800 */
[----:B----4-:R0:W-:Y:S04]  /*87e0*/  STL [R1+0xd4], R19 ;  /* 0x0000d41301007387 */ /* 0x0101e80000100800 */
[----:B0-----:R-:W4:Y:S04]  /*87f0*/  LDL.LU R19, [R1+0x1054] ;  /* 0x0010540001137983 */ /* 0x001f280000300800 */
[----:B------:R0:W-:Y:S04]  /*8800*/  STL [R1+0xec], R23 ;  /* 0x0000ec1701007387 */ /* 0x0001e80000100800 */
[----:B0-----:R-:W4:Y:S04]  /*8810*/  LDL.LU R23, [R1+0x1050] ;  /* 0x0010500001177983 */ /* 0x001f280000300800 */
[----:B--2---:R0:W-:Y:S04]  /*8820*/  STL [R1+0x11c], R27 ;  /* 0x00011c1b01007387 */ /* 0x0041e80000100800 */
[----:B0-----:R-:W2:Y:S01]  /*8830*/  LDL.LU R27, [R1+0x104c] ;  /* 0x00104c00011b7983 */ /* 0x001ea20000300800 */
[C---:B------:R-:W-:Y:S01]  /*8840*/  ISETP.GT.AND P1, PT, R0.reuse, 0x1f, PT ;  /* 0x0000001f0000780c */ /* 0x040fe20003f24270 */
[----:B------:R-:W-:Y:S01]  /*8850*/  IMAD.MOV.U32 R5, RZ, RZ, c[0x0][0x188] ;  /* 0x00006200ff057624 */ /* 0x000fe200078e00ff */
[----:B------:R-:W-:-:S03]  /*8860*/  ISETP.GT.AND P0, PT, R0, RZ, PT ;  /* 0x000000ff0000720c */ /* 0x000fc60003f04270 */
[----:B------:R-:W-:Y:S01]  /*8870*/  IMAD R5, R5, 0x1f, RZ ;  /* 0x0000001f05057824 */ /* 0x000fe200078e02ff */
[C---:B------:R-:W-:Y:S01]  /*8880*/  ISETP.GT.AND P2, PT, R0.reuse, 0x20, PT ;  /* 0x000000200000780c */ /* 0x040fe20003f44270 */
[----:B------:R-:W-:Y:S02]  /*8890*/  IMAD.MOV.U32 R4, RZ, RZ, c[0x0][0x188] ;  /* 0x00006200ff047624 */ /* 0x000fe400078e00ff */
[----:B------:R-:W-:Y:S01]  /*88a0*/  IMAD.WIDE R8, R5, 0x2, R2 ;  /* 0x0000000205087825 */ /* 0x000fe200078e0202 */
[----:B------:R-:W-:Y:S02]  /*88b0*/  ISETP.GT.AND P3, PT, R0, 0x21, PT ;  /* 0x000000210000780c */ /* 0x000fe40003f64270 */
[----:B---3--:R-:W-:Y:S01]  /*88c0*/  PRMT R14, RZ, 0x7610, R14 ;  /* 0x00007610ff0e7816 */ /* 0x008fe2000000000e */
[----:B------:R-:W-:Y:S01]  /*88d0*/  IMAD.SHL.U32 R4, R4, 0x20, RZ ;  /* 0x0000002004047824 */ /* 0x000fe200078e00ff */
[----:B------:R-:W-:Y:S01]  /*88e0*/  PRMT R13, RZ, 0x7610, R13 ;  /* 0x00007610ff0d7816 */ /* 0x000fe2000000000d */
[----:B------:R-:W-:Y:S01]  /*88f0*/  IMAD.MOV.U32 R5, RZ, RZ, c[0x0][0x188] ;  /* 0x00006200ff057624 */ /* 0x000fe200078e00ff */
[----:B------:R-:W-:-:S02]  /*8900*/  ISETP.GT.AND P4, PT, R0, 0x22, PT ;  /* 0x000000220000780c */ /* 0x000fc40003f84270 */
[----:B------:R0:W3:Y:S01]  /*8910*/  @P1 LDG.E.U16 R14, [R8.64] ;  /* 0x00000004080e1981 */ /* 0x0000e2000c1e1500 */
[----:B------:R-:W-:-:S03]  /*8920*/  IMAD.WIDE R6, R4, 0x2, R2 ;  /* 0x0000000204067825 */ /* 0x000fc600078e0202 */
[----:B------:R1:W3:Y:S01]  /*8930*/  @P0 LDG.E.U16 R13, [R2.64] ;  /* 0x00000004020d0981 */ /* 0x0002e2000c1e1500 */
[----:B------:R-:W-:Y:S01]  /*8940*/  IMAD R5, R5, 0x21, RZ ;  /* 0x0000002105057824 */ /* 0x000fe200078e02ff */
[----:B----4-:R-:W-:Y:S01]  /*8950*/  PRMT R19, RZ, 0x7610, R19 ;  /* 0x00007610ff137816 */ /* 0x010fe20000000013 */
[----:B0-----:R-:W-:Y:S01]  /*8960*/  IMAD.MOV.U32 R9, RZ, RZ, c[0x0][0x188] ;  /* 0x00006200ff097624 */ /* 0x001fe200078e00ff */
[----:B------:R-:W-:-:S03]  /*8970*/  ISETP.GT.AND P0, PT, R0, 0x23, PT ;  /* 0x000000230000780c */ /* 0x000fc60003f04270 */
[----:B------:R-:W-:Y:S01]  /*8980*/  IMAD R9, R9, 0x22, RZ ;  /* 0x0000002209097824 */ /* 0x000fe200078e02ff */
[----:B------:R0:W4:Y:S01]  /*8990*/  @P2 LDG.E.U16 R19, [R6.64] ;  /* 0x0000000406132981 */ /* 0x000122000c1e1500 */
[----:B------:R-:W-:-:S04]  /*89a0*/  IMAD.WIDE R4, R5, 0x2, R2 ;  /* 0x0000000205047825 */ /* 0x000fc800078e0202 */
[----:B------:R-:W-:Y:S01]  /*89b0*/  IMAD.WIDE R8, R9, 0x2, R2 ;  /* 0x0000000209087825 */ /* 0x000fe200078e0202 */
[----:B------:R-:W-:-:S03]  /*89c0*/  PRMT R23, RZ, 0x7610, R23 ;  /* 0x00007610ff177816 */ /* 0x000fc60000000017 */
[----:B0-----:R-:W-:Y:S01]  /*89d0*/  IMAD.MOV.U32 R6, RZ, RZ, c[0x0][0x188] ;  /* 0x00006200ff067624 */ /* 0x001fe200078e00ff */
[----:B------:R-:W-:-:S03]  /*89e0*/  PRMT R7, RZ, 0x7610, R7 ;  /* 0x00007610ff077816 */ /* 0x000fc60000000007 */
[----:B------:R-:W-:Y:S01]  /*89f0*/  IMAD R6, R6, 0x23, RZ ;  /* 0x0000002306067824 */ /* 0x000fe200078e02ff */
[----:B------:R0:W4:Y:S03]  /*8a00*/  @P3 LDG.E.U16 R23, [R4.64] ;  /* 0x0000000404173981 */ /* 0x000126000c1e1500 */
[----:B0-----:R-:W-:-:S05]  /*8a10*/  IMAD.WIDE R4, R6, 0x2, R2 ;  /* 0x0000000206047825 */ /* 0x001fca00078e0202 */
[----:B------:R-:W4:Y:S01]  /*8a20*/  @P0 LDG.E.U16 R7, [R4.64] ;  /* 0x0000000404070981 */ /* 0x000f22000c1e1500 */
[----:B--2---:R-:W-:-:S06]  /*8a30*/  PRMT R27, RZ, 0x7610, R27 ;  /* 0x00007610ff1b7816 */ /* 0x004fcc000000001b */
[----:B------:R0:W2:Y:S01]  /*8a40*/  @P4 LDG.E.U16 R27, [R8.64] ;  /* 0x00000004081b4981 */ /* 0x0000a2000c1e1500 */
[----:B------:R-:W-:-:S03]  /*8a50*/  ISETP.GT.AND P1, PT, R0, 0x24, PT ;  /* 0x000000240000780c */ /* 0x000fc60003f24270 */
[----:B---3--:R3:W-:Y:S04]  /*8a60*/  STL [R1+0x130], R14 ;  /* 0x0001300e01007387 */ /* 0x0087e80000100800 */
[----:B---3--:R-:W3:Y:S01]  /*8a70*/  LDL.LU R14, [R1+0x1048] ;  /* 0x00104800010e7983 */ /* 0x008ee20000300800 */
[----:B------:R-:W-:-:S03]  /*8a80*/  PRMT R21, RZ, 0x7610, R21 ;  /* 0x00007610ff157816 */ /* 0x000fc60000000015 */
[----:B----4-:R-:W-:Y:S01]  /*8a90*/  STL [R1+0xfd8], R23 ;  /* 0x000fd81701007387 */ /* 0x010fe20000100800 */
[C---:B------:R-:W-:Y:S01]  /*8aa0*/  ISETP.GT.AND P2, PT, R0.reuse, 0x25, PT ;  /* 0x000000250000780c */ /* 0x040fe20003f44270 */
[----:B------:R-:W-:Y:S01]  /*8ab0*/  IMAD.MOV.U32 R6, RZ, RZ, c[0x0][0x188] ;  /* 0x00006200ff067624 */ /* 0x000fe200078e00ff */
[----:B------:R-:W-:Y:S01]  /*8ac0*/  ISETP.GT.AND P3, PT, R0, 0x26, PT ;  /* 0x000000260000780c */ /* 0x000fe20003f64270 */
[----:B0-----:R-:W-:Y:S02]  /*8ad0*/  IMAD.MOV.U32 R9, RZ, RZ, c[0x0][0x188] ;  /* 0x00006200ff097624 */ /* 0x001fe400078e00ff */
[----:B------:R-:W-:Y:S01]  /*8ae0*/  IMAD R6, R6, 0x25, RZ ;  /* 0x0000002506067824 */ /* 0x000fe200078e02ff */
[----:B------:R-:W-:Y:S01]  /*8af0*/  PRMT R20, RZ, 0x7610, R20 ;  /* 0x00007610ff147816 */ /* 0x000fe20000000014 */
[----:B------:R-:W-:Y:S01]  /*8b00*/  IMAD R9, R9, 0x26, RZ ;  /* 0x0000002609097824 */ /* 0x000fe200078e02ff */
[----:B------:R-:W-:-:S03]  /*8b10*/  PRMT R29, RZ, 0x7610, R29 ;  /* 0x00007610ff1d7816 */ /* 0x000fc6000000001d */
[----:B------:R-:W-:-:S05]  /*8b20*/  IMAD.WIDE R8, R9, 0x2, R2 ;  /* 0x0000000209087825 */ /* 0x000fca00078e0202 */
[----:B------:R-:W4:Y:S04]  /*8b30*/  @P3 LDG.E.U16 R29, [R8.64] ;  /* 0x00000004081d3981 */ /* 0x000f28000c1e1500 */
[----:B--2---:R-:W-:Y:S04]  /*8b40*/  STL [R1+0xfbc], R27 ;  /* 0x000fbc1b01007387 */ /* 0x004fe80000100800 */
[----:B------:R-:W-:Y:S04]  /*8b50*/  STL [R1+0xfc0], R27 ;  /* 0x000fc01b01007387 */ /* 0x000fe80000100800 */
[----:B------:R-:W-:Y:S04]  /*8b60*/  STL [R1+0xfc4], R27 ;  /* 0x000fc41b01007387 */ /* 0x000fe80000100800 */
[----:B------:R-:W-:Y:S04]  /*8b70*/  STL [R1+0xfc8], R27 ;  /* 0x000fc81b01007387 */ /* 0x000fe80000100800 */
[----:B------:R-:W-:Y:S04]  /*8b80*/  STL [R1+0xfcc], R27 ;  /* 0x000fcc1b01007387 */ /* 0x000fe80000100800 */
[----:B------:R-:W-:Y:S04]  /*8b90*/  STL [R1+0xfd0], R27 ;  /* 0x000fd01b01007387 */ /* 0x000fe80000100800 */
[----:B------:R-:W-:Y:S04]  /*8ba0*/  STL [R1+0xfd4], R27 ;  /* 0x000fd41b01007387 */ /* 0x000fe80000100800 */
[----:B------:R0:W-:Y:S02]  /*8bb0*/  STL [R1+0xc], R7 ;  /* 0x00000c0701007387 */ /* 0x0001e40000100800 */
[----:B0-----:R-:W-:-:S04]  /*8bc0*/  IMAD.MOV.U32 R7, RZ, RZ, c[0x0][0x188] ;  /* 0x00006200ff077624 */ /* 0x001fc800078e00ff */
[----:B------:R-:W-:-:S04]  /*8bd0*/  IMAD R7, R7, 0x24, RZ ;  /* 0x0000002407077824 */ /* 0x000fc800078e02ff */
[----:B------:R-:W-:-:S05]  /*8be0*/  IMAD.WIDE R4, R7, 0x2, R2 ;  /* 0x0000000207047825 */ /* 0x000fca00078e0202 */
[----:B------:R0:W2:Y:S01]  /*8bf0*/  @P1 LDG.E.U16 R21, [R4.64] ;  /* 0x0000000404151981 */ /* 0x0000a2000c1e1500 */
[----:B------:R-:W-:-:S05]  /*8c00*/  IMAD.WIDE R6, R6, 0x2, R2 ;  /* 0x0000000206067825 */ /* 0x000fca00078e0202 */
[----:B------:R-:W4:Y:S01]  /*8c10*/  @P2 LDG.E.U16 R20, [R6.64] ;  /* 0x0000000406142981 */ /* 0x000f22000c1e1500 */
[----:B------:R-:W-:Y:S01]  /*8c20*/  ISETP.GT.AND P0, PT, R0, 0x27, PT ;  /* 0x000000270000780c */ /* 0x000fe20003f04270 */
[----:B0-----:R-:W-:Y:S01]  /*8c30*/  IMAD.MOV.U32 R5, RZ, RZ, c[0x0][0x188] ;  /* 0x00006200ff057624 */ /* 0x001fe200078e00ff */
[----:B---3--:R-:W-:-:S03]  /*8c40*/  PRMT R14, RZ, 0x7610, R14 ;  /* 0x00007610ff0e7816 */ /* 0x008fc6000000000e */
[----:B------:R-:W-:-:S04]  /*8c50*/  IMAD R5, R5, 0x27, RZ ;  /* 0x0000002705057824 */ /* 0x000fc800078e02ff */
[----:B------:R-:W-:-:S05]  /*8c60*/  IMAD.WIDE R4, R5, 0x2, R2 ;  /* 0x0000000205047825 */ /* 0x000fca00078e0202 */
[----:B------:R-:W3:Y:S04]  /*8c70*/  @P0 LDG.E.U16 R14, [R4.64] ;  /* 0x00000004040e0981 */ /* 0x000ee8000c1e1500 */
[----:B--2---:R0:W-:Y:S04]  /*8c80*/  STL [R1+0xa0], R21 ;  /* 0x0000a01501007387 */ /* 0x0041e80000100800 */
[----:B0-----:R-:W2:Y:S04]  /*8c90*/  LDL.LU R21, [R1+0x1044] ;  /* 0x0010440001157983 */ /* 0x001ea80000300800 */
[----:B----4-:R0:W-:Y:S04]  /*8ca0*/  STL [R1+0xe0], R20 ;  /* 0x0000e01401007387 */ /* 0x0101e80000100800 */
[----:B0-----:R-:W4:Y:S04]  /*8cb0*/  LDL.LU R20, [R1+0x1040] ;  /* 0x0010400001147983 */ /* 0x001f280000300800 */
[----:B------:R0:W-:Y:S04]  /*8cc0*/  STL [R1+0xf8], R29 ;  /* 0x0000f81d01007387 */ /* 0x0001e80000100800 */
[----:B0-----:R-:W4:Y:S01]  /*8cd0*/  LDL.LU R29, [R1+0x103c] ;  /* 0x00103c00011d7983 */ /* 0x001f220000300800 */
[----:B------:R-:W-:Y:S01]  /*8ce0*/  ISETP.GT.AND P4, PT, R0, 0x28, PT ;  /* 0x000000280000780c */ /* 0x000fe20003f84270 */
[----:B------:R-:W-:-:S02]  /*8cf0*/  IMAD.MOV.U32 R7, RZ, RZ, c[0x0][0x188] ;  /* 0x00006200ff077624 */ /* 0x000fc400078e00ff */
[----:B---3--:R0:W-:Y:S02]  /*8d00*/  STL [R1+0x114], R14 ;  /* 0x0001140e01007387 */ /* 0x0081e40000100800 */
[----:B------:R-:W-:Y:S01]  /*8d10*/  IMAD R7, R7, 0x28, RZ ;  /* 0x0000002807077824 */ /* 0x000fe200078e02ff */
[----:B------:R-:W-:Y:S01]  /*8d20*/  PRMT R12, RZ, 0x7610, R12 ;  /* 0x00007610ff0c7816 */ /* 0x000fe2000000000c */
[----:B------:R-:W-:Y:S01]  /*8d30*/  IMAD.MOV.U32 R5, RZ, RZ, c[0x0][0x188] ;  /* 0x00006200ff057624 */ /* 0x000fe200078e00ff */
[----:B------:R-:W-:Y:S01]  /*8d40*/  ISETP.GT.AND P1, PT, R0, 0x29, PT ;  /* 0x000000290000780c */ /* 0x000fe20003f24270 */
[----:B------:R-:W-:-:S04]  /*8d50*/  IMAD.WIDE R6, R7, 0x2, R2 ;  /* 0x0000000207067825 */ /* 0x000fc800078e0202 */
[----:B0-----:R-:W-:Y:S01]  /*8d60*/  IMAD.MOV.U32 R14, RZ, RZ, c[0x0][0x188] ;  /* 0x00006200ff0e7624 */ /* 0x001fe200078e00ff */
[----:B------:R0:W3:Y:S03]  /*8d70*/  @P4 LDG.E.U16 R12, [R6.64] ;  /* 0x00000004060c4981 */ /* 0x0000e6000c1e1500 */
[----:B------:R-:W-:Y:S02]  /*8d80*/  IMAD R14, R14, 0x2a, RZ ;  /* 0x0000002a0e0e7824 */ /* 0x000fe400078e02ff */
[----:B------:R-:W-:Y:S01]  /*8d90*/  IMAD R5, R5, 0x29, RZ ;  /* 0x0000002905057824 */ /* 0x000fe200078e02ff */
[----:B------:R-:W-:Y:S01]  /*8da0*/  ISETP.GT.AND P0, PT, R0, 0x30, PT ;  /* 0x000000300000780c */ /* 0x000fe20003f04270 */
[----:B0-----:R-:W-:-:S04]  /*8db0*/  IMAD.WIDE R6, R14, 0x2, R2 ;  /* 0x000000020e067825 */ /* 0x001fc800078e0202 */
[----:B------:R-:W-:Y:S02]  /*8dc0*/  IMAD.MOV.U32 R14, RZ, RZ, c[0x0][0x188] ;  /* 0x00006200ff0e7624 */ /* 0x000fe400078e00ff */
[----:B------:R-:W-:-:S04]  /*8dd0*/  IMAD.WIDE R4, R5, 0x2, R2 ;  /* 0x0000000205047825 */ /* 0x000fc800078e0202 */
[----:B------:R-:W-:Y:S01]  /*8de0*/  IMAD R14, R14, 0x30, RZ ;  /* 0x000000300e0e7824 */ /* 0x000fe200078e02ff */
[----:B------:R-:W-:Y:S02]  /*8df0*/  PRMT R11, RZ, 0x7610, R11 ;  /* 0x00007610ff0b7816 */ /* 0x000fe4000000000b */
[----:B------:R-:W-:Y:S02]  /*8e00*/  ISETP.GT.AND P2, PT, R0, 0x2a, PT ;  /* 0x0000002a0000780c */ /* 0x000fe40003f44270 */
[----:B------:R-:W-:Y:S02]  /*8e10*/  PRMT R10, RZ, 0x7610, R10 ;  /* 0x00007610ff0a7816 */ /* 0x000fe4000000000a */
[----:B------:R-:W-:Y:S02]  /*8e20*/  PRMT R15, RZ, 0x7610, R15 ;  /* 0x00007610ff0f7816 */ /* 0x000fe4000000000f */
[----:B--2---:R-:W-:-:S06]  /*8e30*/  PRMT R21, RZ, 0x7610, R21 ;  /* 0x00007610ff157816 */ /* 0x004fcc0000000015 */
[----:B------:R0:W2:Y:S01]  /*8e40*/  @P1 LDG.E.U16 R21, [R4.64] ;  /* 0x0000000404151981 */ /* 0x0000a2000c1e1500 */
[----:B------:R-:W-:Y:S01]  /*8e50*/  ISETP.GT.AND P1, PT, R0, 0x38, PT ;  /* 0x000000380000780c */ /* 0x000fe20003f24270 */
[----:B0-----:R-:W-:-:S04]  /*8e60*/  IMAD.WIDE R4, R14, 0x2, R2 ;  /* 0x000000020e047825 */ /* 0x001fc800078e0202 */
[----:B------:R-:W-:Y:S01]  /*8e70*/  IMAD.MOV.U32 R14, RZ, RZ, c[0x0][0x188] ;  /* 0x00006200ff0e7624 */ /* 0x000fe200078e00ff */
[----:B------:R0:W2:Y:S03]  /*8e80*/  @P0 LDG.E.U16 R11, [R4.64] ;  /* 0x00000004040b0981 */ /* 0x0000a6000c1e1500 */
[----:B------:R-:W-:Y:S01]  /*8e90*/  IMAD R14, R14, 0x38, RZ ;  /* 0x000000380e0e7824 */ /* 0x000fe200078e02ff */
[----:B------:R-:W-:-:S03]  /*8ea0*/  ISETP.GT.AND P0, PT, R0, 0x2b, PT ;  /* 0x0000002b0000780c */ /* 0x000fc60003f04270 */
[----:B0-----:R-:W-:-:S04]  /*8eb0*/  IMAD.WIDE R4, R14, 0x2, R2 ;  /* 0x000000020e047825 */ /* 0x001fc800078e0202 */
[----:B------:R-:W-:Y:S01]  /*8ec0*/  IMAD.MOV.U32 R14, RZ, RZ, c[0x0][0x188] ;  /* 0x00006200ff0e7624 */ /* 0x000fe200078e00ff */
[----:B------:R0:W2:Y:S03]  /*8ed0*/  @P1 LDG.E.U16 R10, [R4.64] ;  /* 0x00000004040a1981 */ /* 0x0000a6000c1e1500 */
[----:B------:R-:W-:Y:S01]  /*8ee0*/  IMAD R14, R14, 0x2b, RZ ;  /* 0x0000002b0e0e7824 */ /* 0x000fe200078e02ff */
[----:B----4-:R-:W-:Y:S02]  /*8ef0*/  PRMT R20, RZ, 0x7610, R20 ;  /* 0x00007610ff147816 */ /* 0x010fe40000000014 */
[----:B------:R-:W-:Y:S02]  /*8f00*/  ISETP.GT.AND P1, PT, R0, 0x2c, PT ;  /* 0x0000002c0000780c */ /* 0x000fe40003f24270 */
[----:B------:R-:W-:Y:S01]  /*8f10*/  PRMT R29, RZ, 0x7610, R29 ;  /* 0x00007610ff1d7816 */ /* 0x000fe2000000001d */
[----:B0-----:R-:W-:Y:S01]  /*8f20*/  IMAD.WIDE R4, R14, 0x2, R2 ;  /* 0x000000020e047825 */ /* 0x001fe200078e0202 */
[----:B------:R-:W4:Y:S03]  /*8f30*/  @P2 LDG.E.U16 R20, [R6.64] ;  /* 0x0000000406142981 */ /* 0x000f26000c1e1500 */
[----:B------:R-:W-:Y:S01]  /*8f40*/  IMAD.MOV.U32 R14, RZ, RZ, c[0x0][0x188] ;  /* 0x00006200ff0e7624 */ /* 0x000fe200078e00ff */
[----:B------:R0:W2:Y:S03]  /*8f50*/  @P0 LDG.E.U16 R29, [R4.64] ;  /* 0x00000004041d0981 */ /* 0x0000a6000c1e1500 */
[----:B------:R-:W-:-:S04]  /*8f60*/  IMAD R14, R14, 0x2c, RZ ;  /* 0x0000002c0e0e7824 */ /* 0x000fc800078e02ff */
[----:B0-----:R-:W-:-:S05]  /*8f70*/  IMAD.WIDE R4, R14, 0x2, R2 ;  /* 0x000000020e047825 */ /* 0x001fca00078e0202 */
[----:B------:R-:W3:Y:S04]  /*8f80*/  @P1 LDG.E.U16 R15, [R4.64] ;  /* 0x00000004040f1981 */ /* 0x000ee8000c1e1500 */
[----:B----4-:R-:W-:Y:S04]  /*8f90*/  STL [R1+0xfb8], R20 ;  /* 0x000fb81401007387 */ /* 0x010fe80000100800 */
[----:B--2---:R-:W-:Y:S04]  /*8fa0*/  STL [R1+0xf98], R29 ;  /* 0x000f981d01007387 */ /* 0x004fe80000100800 */
[----:B------:R-:W-:Y:S04]  /*8fb0*/  STL [R1+0xf9c], R29 ;  /* 0x000f9c1d01007387 */ /* 0x000fe80000100800 */
[----:B------:R-:W-:Y:S04]  /*8fc0*/  STL [R1+0xfa0], R29 ;  /* 0x000fa01d01007387 */ /* 0x000fe80000100800 */
[----:B------:R-:W-:Y:S04]  /*8fd0*/  STL [R1+0xfa4], R29 ;  /* 0x000fa41d01007387 */ /* 0x000fe80000100800 */
[----:B------:R-:W-:Y:S04]  /*8fe0*/  STL [R1+0xfa8], R29 ;  /* 0x000fa81d01007387 */ /* 0x000fe80000100800 */
[----:B------:R-:W-:Y:S04]  /*8ff0*/  STL [R1+0xfac], R29 ;  /* 0x000fac1d01007387 */ /* 0x000fe80000100800 */
[----:B------:R-:W-:Y:S04]  /*9000*/  STL [R1+0xfb0], R29 ;  /* 0x000fb01d01007387 */ /* 0x000fe80000100800 */
[----:B---3--:R0:W-:Y:S04]  /*9010*/  STL [R1+0x80], R15 ;  /* 0x0000800f01007387 */ /* 0x0081e80000100800 */
[----:B0-----:R-:W2:Y:S01]  /*9020*/  LDL.LU R15, [R1+0x1038] ;  /* 0x00103800010f7983 */ /* 0x001ea20000300800 */
[----:B------:R-:W-:Y:S01]  /*9030*/  ISETP.GT.AND P0, PT, R0, 0x2d, PT ;  /* 0x0000002d0000780c */ /* 0x000fe20003f04270 */
[----:B------:R-:W-:-:S04]  /*9040*/  IMAD.MOV.U32 R14, RZ, RZ, c[0x0][0x188] ;  /* 0x00006200ff0e7624 */ /* 0x000fc800078e00ff */
[----:B------:R-:W-:-:S04]  /*9050*/  IMAD R14, R14, 0x2d, RZ ;  /* 0x0000002d0e0e7824 */ /* 0x000fc800078e02ff */
[----:B------:R-:W-:Y:S01]  /*9060*/  IMAD.WIDE R4, R14, 0x2, R2 ;  /* 0x000000020e047825 */ /* 0x000fe200078e0202 */
[----:B--2---:R-:W-:-:S06]  /*9070*/  PRMT R15, RZ, 0x7610, R15 ;  /* 0x00007610ff0f7816 */ /* 0x004fcc000000000f */
[----:B------:R0:W2:Y:S01]  /*9080*/  @P0 LDG.E.U16 R15, [R4.64] ;  /* 0x00000004040f0981 */ /* 0x0000a2000c1e1500 */
[----:B------:R-:W-:Y:S01]  /*9090*/  IMAD.MOV.U32 R14, RZ, RZ, c[0x0][0x188] ;  /* 0x00006200ff0e7624 */ /* 0x000fe200078e00ff */
[----:B------:R-:W-:-:S03]  /*90a0*/  ISETP.GT.AND P1, PT, R0, 0x2e, PT ;  /* 0x0000002e0000780c */ /* 0x000fc60003f24270 */
[----:B------:R-:W-:Y:S01]  /*90b0*/  IMAD R14, R14, 0x2e, RZ ;  /* 0x0000002e0e0e7824 */ /* 0x000fe200078e02ff */
[----:B------:R-:W-:-:S03]  /*90c0*/  PRMT R29, RZ, 0x7610, R29 ;  /* 0x00007610ff1d7816 */ /* 0x000fc6000000001d */
[----:B0-----:R-:W-:Y:S01]  /*90d0*/  IMAD.WIDE R4, R14, 0x2, R2 ;  /* 0x000000020e047825 */ /* 0x001fe200078e0202 */
[----:B--2---:R0:W-:Y:S03]  /*90e0*/  STL [R1+0xc0], R15 ;  /* 0x0000c00f01007387 */ /* 0x0041e60000100800 */
[----:B------:R-:W-:Y:S01]  /*90f0*/  IMAD.MOV.U32 R14, RZ, RZ, c[0x0][0x188] ;  /* 0x00006200ff0e7624 */ /* 0x000fe200078e00ff */
[----:B------:R-:W-:Y:S01]  /*9100*/  ISETP.GT.AND P0, PT, R0, 0x2f, PT ;  /* 0x0000002f0000780c */ /* 0x000fe20003f04270 */
[----:B------:R2:W3:Y:S04]  /*9110*/  @P1 LDG.E.U16 R29, [R4.64] ;  /* 0x00000004041d1981 */ /* 0x0004e8000c1e1500 */
[----:B0-----:R-:W4:Y:S01]  /*9120*/  LDL.LU R15, [R1+0x1034] ;  /* 0x00103400010f7983 */ /* 0x001f220000300800 */
[----:B------:R-:W-:-:S04]  /*9130*/  IMAD R14, R14, 0x2f, RZ ;  /* 0x0000002f0e0e7824 */ /* 0x000fc800078e02ff */
[----:B--2---:R-:W-:Y:S01]  /*9140*/  IMAD.WIDE R4, R14, 0x2, R2 ;  /* 0x000000020e047825 */ /* 0x004fe200078e0202 */
[----:B------:R-:W-:-:S03]  /*9150*/  ISETP.GT.AND P1, PT, R0, 0x31, PT ;  /* 0x000000310000780c */ /* 0x000fc60003f24270 */
[----:B------:R-:W-:-:S04]  /*9160*/  IMAD.MOV.U32 R14, RZ, RZ, c[0x0][0x188] ;  /* 0x00006200ff0e7624 */ /* 0x000fc800078e00ff */
[----:B------:R-:W-:Y:S01]  /*9170*/  IMAD R14, R14, 0x31, RZ ;  /* 0x000000310e0e7824 */ /* 0x000fe200078e02ff */
[----:B------:R-:W-:Y:S02]  /*9180*/  PRMT R9, RZ, 0x7610, R9 ;  /* 0x00007610ff097816 */ /* 0x000fe40000000009 */
[----:B------:R-:W-:Y:S02]  /*9190*/  PRMT R7, RZ, 0x7610, R7 ;  /* 0x00007610ff077816 */ /* 0x000fe40000000007 */
[----:B----4-:R-:W-:-:S06]  /*91a0*/  PRMT R15, RZ, 0x7610, R15 ;  /* 0x00007610ff0f7816 */ /* 0x010fcc000000000f */
[----:B------:R0:W2:Y:S01]  /*91b0*/  @P0 LDG.E.U16 R15, [R4.64] ;  /* 0x00000004040f0981 */ /* 0x0000a2000c1e1500 */
[----:B------:R-:W-:Y:S01]  /*91c0*/  ISETP.GT.AND P0, PT, R0, 0x32, PT ;  /* 0x000000320000780c */ /* 0x000fe20003f04270 */
[----:B0-----:R-:W-:-:S04]  /*91d0*/  IMAD.WIDE R4, R14, 0x2, R2 ;  /* 0x000000020e047825 */ /* 0x001fc800078e0202 */
[----:B------:R-:W-:Y:S01]  /*91e0*/  IMAD.MOV.U32 R14, RZ, RZ, c[0x0][0x188] ;  /* 0x00006200ff0e7624 */ /* 0x000fe200078e00ff */
[----:B------:R0:W4:Y:S03]  /*91f0*/  @P1 LDG.E.U16 R9, [R4.64] ;  /* 0x0000000404091981 */ /* 0x000126000c1e1500 */
[----:B------:R-:W-:-:S04]  /*9200*/  IMAD R14, R14, 0x32, RZ ;  /* 0x000000320e0e7824 */ /* 0x000fc800078e02ff */
[----:B0-----:R-:W-:-:S05]  /*9210*/  IMAD.WIDE R4, R14, 0x2, R2 ;  /* 0x000000020e047825 */ /* 0x001fca00078e0202 */
[----:B------:R0:W2:Y:S01]  /*9220*/  @P0 LDG.E.U16 R7, [R4.64] ;  /* 0x0000000404070981 */ /* 0x0000a2000c1e1500 */
[C---:B------:R-:W-:Y:S01]  /*9230*/  ISETP.GT.AND P1, PT, R0.reuse, 0x33, PT ;  /* 0x000000330000780c */ /* 0x040fe20003f24270 */
[----:B------:R-:W-:Y:S01]  /*9240*/  IMAD.MOV.U32 R14, RZ, RZ, c[0x0][0x188] ;  /* 0x00006200ff0e7624 */ /* 0x000fe200078e00ff */
[----:B------:R-:W-:-:S03]  /*9250*/  ISETP.GT.AND P0, PT, R0, 0x34, PT ;  /* 0x000000340000780c */ /* 0x000fc60003f04270 */
[----:B------:R-:W-:Y:S01]  /*9260*/  IMAD R14, R14, 0x33, RZ ;  /* 0x000000330e0e7824 */ /* 0x000fe200078e02ff */
[----:B0-----:R-:W-:Y:S02]  /*9270*/  PRMT R5, RZ, 0x7610, R5 ;  /* 0x00007610ff057816 */ /* 0x001fe40000000005 */
[----:B------:R-:W-:Y:S01]  /*9280*/  PRMT R28, RZ, 0x7610, R28 ;  /* 0x00007610ff1c7816 */ /* 0x000fe2000000001c */
[----:B--2---:R-:W-:Y:S04]  /*9290*/  STL [R1+0xfb4], R7 ;  /* 0x000fb40701007387 */ /* 0x004fe80000100800 */
[----:B------:R0:W-:Y:S04]  /*92a0*/  STL [R1+0xf0], R15 ;  /* 0x0000f00f01007387 */ /* 0x0001e80000100800 */
[----:B---3--:R2:W-:Y:S01]  /*92b0*/  STL [R1+0xe4], R29 ;  /* 0x0000e41d01007387 */ /* 0x0085e20000100800 */
[----:B0-----:R-:W-:-:S04]  /*92c0*/  IMAD.WIDE R14, R14, 0x2, R2 ;  /* 0x000000020e0e7825 */ /* 0x001fc800078e0202 */
[----:B--2---:R-:W-:Y:S01]  /*92d0*/  IMAD.MOV.U32 R29, RZ, RZ, c[0x0][0x188] ;  /* 0x00006200ff1d7624 */ /* 0x004fe200078e00ff */
[----:B------:R0:W2:Y:S03]  /*92e0*/  @P1 LDG.E.U16 R5, [R14.64] ;  /* 0x000000040e051981 */ /* 0x0000a6000c1e1500 */
[----:B------:R-:W-:-:S04]  /*92f0*/  IMAD R29, R29, 0x34, RZ ;  /* 0x000000341d1d7824 */ /* 0x000fc800078e02ff */
[----:B0-----:R-:W-:-:S05]  /*9300*/  IMAD.WIDE R14, R29, 0x2, R2 ;  /* 0x000000021d0e7825 */ /* 0x001fca00078e0202 */
[----:B------:R-:W3:Y:S04]  /*9310*/  @P0 LDG.E.U16 R28, [R14.64] ;  /* 0x000000040e1c0981 */ /* 0x000ee8000c1e1500 */
[----:B--2---:R-:W-:Y:S04]  /*9320*/  STL [R1+0xf94], R5 ;  /* 0x000f940501007387 */ /* 0x004fe80000100800 */
[----:B---3--:R0:W-:Y:S04]  /*9330*/  STL [R1], R28 ;  /* 0x0000001c01007387 */ /* 0x0081e80000100800 */
[----:B0-----:R-:W2:Y:S01]  /*9340*/  LDL.LU R28, [R1+0x1030] ;  /* 0x00103000011c7983 */ /* 0x001ea20000300800 */
[----:B------:R-:W-:Y:S01]  /*9350*/  ISETP.GT.AND P1, PT, R0, 0x35, PT ;  /* 0x000000350000780c */ /* 0x000fe20003f24270 */
[----:B------:R-:W-:-:S04]  /*9360*/  IMAD.MOV.U32 R29, RZ, RZ, c[0x0][0x188] ;  /* 0x00006200ff1d7624 */ /* 0x000fc800078e00ff */
[----:B------:R-:W-:-:S04]  /*9370*/  IMAD R29, R29, 0x35, RZ ;  /* 0x000000351d1d7824 */ /* 0x000fc800078e02ff */
[----:B------:R-:W-:Y:S01]  /*9380*/  IMAD.WIDE R14, R29, 0x2, R2 ;  /* 0x000000021d0e7825 */ /* 0x000fe200078e0202 */
[----:B--2---:R-:W-:-:S06]  /*9390*/  PRMT R28, RZ, 0x7610, R28 ;  /* 0x00007610ff1c7816 */ /* 0x004fcc000000001c */
[----:B------:R-:W2:Y:S01]  /*93a0*/  @P1 LDG.E.U16 R28, [R14.64] ;  /* 0x000000040e1c1981 */ /* 0x000ea2000c1e1500 */
[----:B------:R-:W-:Y:S01]  /*93b0*/  ISETP.GT.AND P0, PT, R0, 0x36, PT ;  /* 0x000000360000780c */ /* 0x000fe20003f04270 */
[----:B------:R-:W-:Y:S02]  /*93c0*/  IMAD.MOV.U32 R29, RZ, RZ, c[0x0][0x188] ;  /* 0x00006200ff1d7624 */ /* 0x000fe400078e00ff */
[----:B--2---:R0:W-:Y:S04]  /*93d0*/  STL [R1+0x94], R28 ;  /* 0x0000941c01007387 */ /* 0x0041e80000100800 */
[----:B0-----:R-:W2:Y:S01]  /*93e0*/  LDL.LU R28, [R1+0x102c] ;  /* 0x00102c00011c7983 */ /* 0x001ea20000300800 */
[----:B------:R-:W-:-:S04]  /*93f0*/  IMAD R29, R29, 0x36, RZ ;  /* 0x000000361d1d7824 */ /* 0x000fc800078e02ff */
[----:B------:R-:W-:Y:S01]  /*9400*/  IMAD.WIDE R14, R29, 0x2, R2 ;  /* 0x000000021d0e7825 */ /* 0x000fe200078e0202 */
[----:B--2---:R-:W-:-:S06]  /*9410*/  PRMT R28, RZ, 0x7610, R28 ;  /* 0x00007610ff1c7816 */ /* 0x004fcc000000001c */
[----:B------:R-:W2:Y:S01]  /*9420*/  @P0 LDG.E.U16 R28, [R14.64] ;  /* 0x000000040e1c0981 */ /* 0x000ea2000c1e1500 */
[----:B------:R-:W-:Y:S01]  /*9430*/  IMAD.MOV.U32 R29, RZ, RZ, c[0x0][0x188] ;  /* 0x00006200ff1d7624 */ /* 0x000fe200078e00ff */
[----:B------:R-:W-:-:S03]  /*9440*/  ISETP.GT.AND P1, PT, R0, 0x39, PT ;  /* 0x000000390000780c */ /* 0x000fc60003f24270 */
[----:B------:R-:W-:Y:S01]  /*9450*/  IMAD R29, R29, 0x39, RZ ;  /* 0x000000391d1d7824 */ /* 0x000fe200078e02ff */
[----:B------:R-:W-:Y:S01]  /*9460*/  ISETP.GT.AND P0, PT, R0, 0x37, PT ;  /* 0x000000370000780c */ /* 0x000fe20003f04270 */
[----:B--2---:R0:W-:Y:S04]  /*9470*/  STL [R1+0xd8], R28 ;  /* 0x0000d81c01007387 */ /* 0x0041e80000100800 */
[----:B0-----:R-:W2:Y:S01]  /*9480*/  LDL.LU R28, [R1+0x1028] ;  /* 0x00102800011c7983 */ /* 0x001ea20000300800 */
[----:B------:R-:W-:Y:S01]  /*9490*/  IMAD.WIDE R14, R29, 0x2, R2 ;  /* 0x000000021d0e7825 */ /* 0x000fe200078e0202 */
[----:B------:R-:W-:-:S03]  /*94a0*/  PRMT R8, RZ, 0x7610, R8 ;  /* 0x00007610ff087816 */ /* 0x000fc60000000008 */
[----:B------:R-:W-:-:S03]  /*94b0*/  IMAD.MOV.U32 R29, RZ, RZ, c[0x0][0x188] ;  /* 0x00006200ff1d7624 */ /* 0x000fc600078e00ff */
[----:B------:R0:W3:Y:S01]  /*94c0*/  @P1 LDG.E.U16 R8, [R14.64] ;  /* 0x000000040e081981 */ /* 0x0000e2000c1e1500 */
[----:B------:R-:W-:-:S04]  /*94d0*/  IMAD R29, R29, 0x37, RZ ;  /* 0x000000371d1d7824 */ /* 0x000fc800078e02ff */
[----:B0-----:R-:W-:Y:S01]  /*94e0*/  IMAD.WIDE R14, R29, 0x2, R2 ;  /* 0x000000021d0e7825 */ /* 0x001fe200078e0202 */
[----:B--2---:R-:W-:-:S06]  /*94f0*/  PRMT R28, RZ, 0x7610, R28 ;  /* 0x00007610ff1c7816 */ /* 0x004fcc000000001c */
[----:B------:R0:W2:Y:S01]  /*9500*/  @P0 LDG.E.U16 R28, [R14.64] ;  /* 0x000000040e1c0981 */ /* 0x0000a2000c1e1500 */
[----:B------:R-:W-:Y:S01]  /*9510*/  IMAD.MOV.U32 R29, RZ, RZ, c[0x0][0x188] ;  /* 0x00006200ff1d7624 */ /* 0x000fe200078e00ff */
[----:B------:R-:W-:-:S03]  /*9520*/  ISETP.GT.AND P1, PT, R0, 0x3a, PT ;  /* 0x0000003a0000780c */ /* 0x000fc60003f24270 */
[----:B------:R-:W-:Y:S01]  /*9530*/  IMAD R29, R29, 0x3a, RZ ;  /* 0x0000003a1d1d7824 */ /* 0x000fe200078e02ff */
[----:B------:R-:W-:-:S03]  /*9540*/  PRMT R6, RZ, 0x7610, R6 ;  /* 0x00007610ff067816 */ /* 0x000fc60000000006 */
[----:B0-----:R-:W-:Y:S01]  /*9550*/  IMAD.WIDE R14, R29, 0x2, R2 ;  /* 0x000000021d0e7825 */ /* 0x001fe200078e0202 */
[----:B------:R-:W-:-:S03]  /*9560*/  ISETP.GT.AND P0, PT, R0, 0x3b, PT ;  /* 0x0000003b0000780c */ /* 0x000fc60003f04270 */
[----:B------:R-:W-:Y:S02]  /*9570*/  IMAD.MOV.U32 R29, RZ, RZ, c[0x0][0x188] ;  /* 0x00006200ff1d7624 */ /* 0x000fe400078e00ff */
[----:B------:R0:W3:Y:S04]  /*9580*/  @P1 LDG.E.U16 R6, [R14.64] ;  /* 0x000000040e061981 */ /* 0x0000e8000c1e1500 */
[----:B--2---:R2:W-:Y:S04]  /*9590*/  STL [R1+0xdc], R28 ;  /* 0x0000dc1c01007387 */ /* 0x0045e80000100800 */
[----:B--2---:R-:W2:Y:S01]  /*95a0*/  LDL.LU R28, [R1+0x1024] ;  /* 0x00102400011c7983 */ /* 0x004ea20000300800 */
[----:B------:R-:W-:Y:S01]  /*95b0*/  IMAD R29, R29, 0x3b, RZ ;  /* 0x0000003b1d1d7824 */ /* 0x000fe200078e02ff */
[----:B------:R-:W-:-:S03]  /*95c0*/  ISETP.GT.AND P1, PT, R0, 0x3c, PT ;  /* 0x0000003c0000780c */ /* 0x000fc60003f24270 */
[----:B0-----:R-:W-:Y:S01]  /*95d0*/  IMAD.WIDE R14, R29, 0x2, R2 ;  /* 0x000000021d0e7825 */ /* 0x001fe200078e0202 */
[----:B------:R-:W-:-:S03]  /*95e0*/  PRMT R4, RZ, 0x7610, R4 ;  /* 0x00007610ff047816 */ /* 0x000fc60000000004 */
[----:B------:R-:W-:-:S03]  /*95f0*/  IMAD.MOV.U32 R29, RZ, RZ, c[0x0][0x188] ;  /* 0x00006200ff1d7624 */ /* 0x000fc600078e00ff */
[----:B------:R0:W3:Y:S01]  /*9600*/  @P0 LDG.E.U16 R4, [R14.64] ;  /* 0x000000040e040981 */ /* 0x0000e2000c1e1500 */
[----:B------:R-:W-:-:S04]  /*9610*/  IMAD R29, R29, 0x3c, RZ ;  /* 0x0000003c1d1d7824 */ /* 0x000fc800078e02ff */
[----:B0-----:R-:W-:Y:S01]  /*9620*/  IMAD.WIDE R14, R29, 0x2, R2 ;  /* 0x000000021d0e7825 */ /* 0x001fe200078e0202 */
[----:B--2---:R-:W-:-:S06]  /*9630*/  PRMT R28, RZ, 0x7610, R28 ;  /* 0x00007610ff1c7816 */ /* 0x004fcc000000001c */
[----:B------:R0:W2:Y:S01]  /*9640*/  @P1 LDG.E.U16 R28, [R14.64] ;  /* 0x000000040e1c1981 */ /* 0x0000a2000c1e1500 */
[----:B------:R-:W-:-:S03]  /*9650*/  ISETP.GT.AND P0, PT, R0, 0x3d, PT ;  /* 0x0000003d0000780c */ /* 0x000fc60003f04270 */
[----:B---3--:R-:W-:Y:S01]  /*9660*/  STL [R1+0xf90], R4 ;  /* 0x000f900401007387 */ /* 0x008fe20000100800 */
[----:B0-----:R-:W-:-:S03]  /*9670*/  IMAD.MOV.U32 R15, RZ, RZ, c[0x0][0x188] ;  /* 0x00006200ff0f7624 */ /* 0x001fc600078e00ff */
[----:B------:R-:W3:Y:S01]  /*9680*/  LDL R29, [R1+0x418] ;  /* 0x00041800011d7983 */ /* 0x000ee20000100800 */
[----:B------:R-:W-:-:S04]  /*9690*/  IMAD R15, R15, 0x3d, RZ ;  /* 0x0000003d0f0f7824 */ /* 0x000fc800078e02ff */
[----:B------:R-:W-:Y:S01]  /*96a0*/  IMAD.WIDE R14, R15, 0x2, R2 ;  /* 0x000000020f0e7825 */ /* 0x000fe200078e0202 */
[----:B--2---:R0:W-:Y:S02]  /*96b0*/  STL [R1+0xf84], R28 ;  /* 0x000f841c01007387 */ /* 0x0041e40000100800 */
[----:B0-----:R-:W-:-:S06]  /*96c0*/  PRMT R28, RZ, 0x7610, R28 ;  /* 0x00007610ff1c7816 */ /* 0x001fcc000000001c */
[----:B------:R0:W2:Y:S01]  /*96d0*/  @P0 LDG.E.U16 R28, [R14.64] ;  /* 0x000000040e1c0981 */ /* 0x0000a2000c1e1500 */
[----:B------:R-:W-:Y:S02]  /*96e0*/  ISETP.GT.AND P1, PT, R0, 0x3e, PT ;  /* 0x0000003e0000780c */ /* 0x000fe40003f24270 */
[----:B------:R-:W-:Y:S01]  /*96f0*/  PRMT R25, RZ, 0x7610, R25 ;  /* 0x00007610ff197816 */ /* 0x000fe20000000019 */
[----:B0-----:R-:W-:-:S04]  /*9700*/  IMAD.MOV.U32 R15, RZ, RZ, c[0x0][0x188] ;  /* 0x00006200ff0f7624 */ /* 0x001fc800078e00ff */
[----:B------:R-:W-:Y:S01]  /*9710*/  IMAD R15, R15, 0x3e, RZ ;  /* 0x0000003e0f0f7824 */ /* 0x000fe200078e02ff */
[----:B------:R-:W-:-:S03]  /*9720*/  ISETP.GT.AND P0, PT, R0, 0x3f, PT ;  /* 0x0000003f0000780c */ /* 0x000fc60003f04270 */
[----:B------:R-:W-:Y:S01]  /*9730*/  IMAD.WIDE R14, R15, 0x2, R2 ;  /* 0x000000020f0e7825 */ /* 0x000fe200078e0202 */
[----:B------:R-:W-:-:S04]  /*9740*/  PRMT R24, RZ, 0x7610, R24 ;  /* 0x00007610ff187816 */ /* 0x000fc80000000018 */
[----:B------:R0:W3:Y:S04]  /*9750*/  @P1 LDG.E.U16 R25, [R14.64] ;  /* 0x000000040e191981 */ /* 0x0000e8000c1e1500 */
[----:B--2---:R2:W-:Y:S02]  /*9760*/  STL [R1+0x7c], R28 ;  /* 0x00007c1c01007387 */ /* 0x0045e40000100800 */
[----:B--2---:R-:W-:-:S04]  /*9770*/  IMAD.MOV.U32 R28, RZ, RZ, c[0x0][0x188] ;  /* 0x00006200ff1c7624 */ /* 0x004fc800078e00ff */
[----:B------:R-:W-:-:S04]  /*9780*/  IMAD R28, R28, 0x3f, RZ ;  /* 0x0000003f1c1c7824 */ /* 0x000fc800078e02ff */
[----:B0-----:R-:W-:-:S05]  /*9790*/  IMAD.WIDE R14, R28, 0x2, R2 ;  /* 0x000000021c0e7825 */ /* 0x001fca00078e0202 */
[----:B------:R0:W2:Y:S04]  /*97a0*/  @P0 LDG.E.U16 R24, [R14.64] ;  /* 0x000000040e180981 */ /* 0x0000a8000c1e1500 */
[----:B---3--:R3:W-:Y:S04]  /*97b0*/  STL [R1+0xac], R25 ;  /* 0x0000ac1901007387 */ /* 0x0087e80000100800 */
[----:B---3--:R-:W3:Y:S04]  /*97c0*/  LDL.LU R25, [R1+0x1020] ;  /* 0x0010200001197983 */ /* 0x008ee80000300800 */
[----:B------:R-:W3:Y:S04]  /*97d0*/  LDL R28, [R1+0x56c] ;  /* 0x00056c00011c7983 */ /* 0x000ee80000100800 */
[----:B------:R1:W-:Y:S04]  /*97e0*/  STL [R1+0x60c], R2 ;  /* 0x00060c0201007387 */ /* 0x0003e80000100800 */
[----:B-1----:R-:W3:Y:S04]  /*97f0*/  LDL R2, [R1+0x4d8] ;  /* 0x0004d80001027983 */ /* 0x002ee80000100800 */
[----:B------:R-:W-:Y:S04]  /*9800*/  STL [R1+0x608], R3 ;  /* 0x0006080301007387 */ /* 0x000fe80000100800 */
[----:B0-----:R-:W0:Y:S01]  /*9810*/  S2R R15, SR_TID.X ;  /* 0x00000000000f7919 */ /* 0x001e220000002100 */
[----:B------:R-:W-:-:S03]  /*9820*/  PRMT R16, RZ, 0x7610, R16 ;  /* 0x00007610ff107816 */ /* 0x000fc60000000010 */
[----:B------:R-:W-:Y:S06]  /*9830*/  BAR.SYNC.DEFER_BLOCKING 0x0 ;  /* 0x0000000000007b1d */ /* 0x000fec0000010000 */
[----:B--2---:R1:W-:Y:S04]  /*9840*/  STL [R1+0xd0], R24 ;  /* 0x0000d01801007387 */ /* 0x0043e80000100800 */
[----:B-1----:R-:W2:Y:S01]  /*9850*/  LDL.LU R24, [R1+0x101c] ;  /* 0x00101c0001187983 */ /* 0x002ea20000300800 */
[----:B0-----:R-:W-:-:S04]  /*9860*/  LOP3.LUT R15, R15, 0x3f, RZ, 0xc0, !PT ;  /* 0x0000003f0f0f7812 */ /* 0x001fc800078ec0ff */
[----:B------:R-:W-:Y:S02]  /*9870*/  ISETP.GE.AND P0, PT, R15, R0, PT ;  /* 0x000000000f00720c */ /* 0x000fe40003f06270 */
[----:B---3--:R-:W-:-:S05]  /*9880*/  IADD3 R14, P1, R2, R25, RZ ;  /* 0x00000019020e7210 */ /* 0x008fca0007f3e0ff */
[----:B--2---:R-:W-:-:S06]  /*9890*/  IMAD.X R15, R29, 0x1, R24, P1 ;  /* 0x000000011d0f7824 */ /* 0x004fcc00008e0618 */
[----:B------:R-:W2:Y:S04]  /*98a0*/  @!P0 LDG.E.U16 R16, [R14.64] ;  /* 0x000000040e108981 */ /* 0x000ea8000c1e1500 */
[----:B------:R0:W-:Y:S04]  /*98b0*/  STL [R1+0x5e4], R0 ;  /* 0x0005e40001007387 */ /* 0x0001e80000100800 */
[----:B0-----:R-:W3:Y:S04]  /*98c0*/  LDL.LU R0, [R1+0x5ac] ;  /* 0x0005ac0001007983 */ /* 0x001ee80000300800 */
[----:B------:R-:W4:Y:S04]  /*98d0*/  LDL R29, [R1+0x5a4] ;  /* 0x0005a400011d7983 */ /* 0x000f280000100800 */
[----:B------:R-:W4:Y:S04]  /*98e0*/  LDL R2, [R1+0x554] ;  /* 0x0005540001027983 */ /* 0x000f280000100800 */
[----:B--2---:R0:W-:Y:S04]  /*98f0*/  STL [R1+0xcc], R16 ;  /* 0x0000cc1001007387 */ /* 0x0041e80000100800 */
[----:B0-----:R-:W2:Y:S01]  /*9900*/  LDL.LU R16, [R1+0x1018] ;  /* 0x0010180001107983 */ /* 0x001ea20000300800 */
[----:B---3--:R-:W-:-:S05]  /*9910*/  IADD3 R14, P1, R0, R25, RZ ;  /* 0x00000019000e7210 */ /* 0x008fca0007f3e0ff */
[----:B------:R-:W-:Y:S01]  /*9920*/  IMAD.X R15, R28, 0x1, R24, P1 ;  /* 0x000000011c0f7824 */ /* 0x000fe200008e0618 */
[----:B--2---:R-:W-:-:S06]  /*9930*/  PRMT R16, RZ, 0x7610, R16 ;  /* 0x00007610ff107816 */ /* 0x004fcc0000000010 */
[----:B------:R-:W2:Y:S04]  /*9940*/  @!P0 LDG.E.U16 R16, [R14.64] ;  /* 0x000000040e108981 */ /* 0x000ea8000c1e1500 */
[----:B------:R-:W-:Y:S04]  /*9950*/  STL [R1+0x610], R0 ;  /* 0x0006100001007387 */ /* 0x000fe80000100800 */
[----:B------:R0:W-:Y:S04]  /*9960*/  STL [R1+0xf8c], R0 ;  /* 0x000f8c0001007387 */ /* 0x0001e80000100800 */
[----:B------:R-:W3:Y:S04]  /*9970*/  LDL R28, [R1+0x4a8] ;  /* 0x0004a800011c7983 */ /* 0x000ee80000100800 */
[----:B0-----:R-:W3:Y:S04]  /*9980*/  LDL R0, [R1+0x4b4] ;  /* 0x0004b40001007983 */ /* 0x001ee80000100800 */
[----:B--2---:R0:W-:Y:S04]  /*9990*/  STL [R1+0xc8], R16 ;  /* 0x0000c81001007387 */ /* 0x0041e80000100800 */
[----:B0-----:R-:W2:Y:S04]  /*99a0*/  LDL.LU R16, [R1+0x1014] ;  /* 0x0010140001107983 */ /* 0x001ea80000300800 */
[----:B------:R-:W2:Y:S02]  /*99b0*/  LDL R15, [R1+0x4c8] ;  /* 0x0004c800010f7983 */ /* 0x000ea40000100800 */
[----:B--2---:R-:W-:-:S02]  /*99c0*/  IADD3 R14, P1, R15, R25, RZ ;  /* 0x000000190f0e7210 */ /* 0x004fc40007f3e0ff */
[----:B------:R-:W2:Y:S01]  /*99d0*/  LDL R15, [R1+0x414] ;  /* 0x00041400010f7983 */ /* 0x000ea20000100800 */
[----:B------:R-:W-:Y:S02]  /*99e0*/  PRMT R16, RZ, 0x7610, R16 ;  /* 0x00007610ff107816 */ /* 0x000fe40000000010 */
[----:B--2---:R-:W-:-:S05]  /*99f0*/  IMAD.X R15, R15, 0x1, R24, P1 ;  /* 0x000000010f0f7824 */ /* 0x004fca00008e0618 */
[----:B------:R-:W2:Y:S04]  /*9a00*/  @!P0 LDG.E.U16 R16, [R14.64] ;  /* 0x000000040e108981 */ /* 0x000ea8000c1e1500 */
[----:B--2---:R0:W-:Y:S04]  /*9a10*/  STL [R1+0xc4], R16 ;  /* 0x0000c41001007387 */ /* 0x0041e80000100800 */
[----:B0-----:R-:W2:Y:S01]  /*9a20*/  LDL.LU R16, [R1+0x1010] ;  /* 0x0010100001107983 */ /* 0x001ea20000300800 */
[----:B----4-:R-:W-:-:S05]  /*9a30*/  IADD3 R14, P1, R29, R25, RZ ;  /* 0x000000191d0e7210 */ /* 0x010fca0007f3e0ff */
[----:B------:R-:W-:Y:S02]  /*9a40*/  IMAD.X R15, R2, 0x1, R24, P1 ;  /* 0x00000001020f7824 */ /* 0x000fe400008e0618 */
[----:B------:R-:W4:Y:S01]  /*9a50*/  LDL R2, [R1+0x534] ;  /* 0x0005340001027983 */ /* 0x000f220000100800 */
[----:B--2---:R-:W-:-:S06]  /*9a60*/  PRMT R16, RZ, 0x7610, R16 ;  /* 0x00007610ff107816 */ /* 0x004fcc0000000010 */
[----:B------:R-:W2:Y:S04]  /*9a70*/  @!P0 LDG.E.U16 R16, [R14.64] ;  /* 0x000000040e108981 */ /* 0x000ea8000c1e1500 */
[----:B--2---:R0:W-:Y:S04]  /*9a80*/  STL [R1+0xa8], R16 ;  /* 0x0000a81001007387 */ /* 0x0041e80000100800 */
[----:B0-----:R-:W2:Y:S04]  /*9a90*/  LDL.LU R16, [R1+0x100c] ;  /* 0x00100c0001107983 */ /* 0x001ea80000300800 */
[----:B------:R-:W3:Y:S01]  /*9aa0*/  LDL R15, [R1+0x548] ;  /* 0x00054800010f7983 */ /* 0x000ee20000100800 */
[----:B--2---:R-:W-:-:S02]  /*9ab0*/  PRMT R16, RZ, 0x7610, R16 ;  /* 0x00007610ff107816 */ /* 0x004fc40000000010 */
[----:B---3--:R-:W-:-:S05]  /*9ac0*/  IADD3 R14, P1, R15, R25, RZ ;  /* 0x000000190f0e7210 */ /* 0x008fca0007f3e0ff */
[----:B------:R-:W-:-:S05]  /*9ad0*/  IMAD.X R15, R0, 0x1, R24, P1 ;  /* 0x00000001000f7824 */ /* 0x000fca00008e0618 */
[----:B------:R-:W2:Y:S04]  /*9ae0*/  @!P0 LDG.E.U16 R16, [R14.64] ;  /* 0x000000040e108981 */ /* 0x000ea8000c1e1500 */
[----:B--2---:R0:W-:Y:S04]  /*9af0*/  STL [R1+0xa4], R16 ;  /* 0x0000a41001007387 */ /* 0x0041e80000100800 */
[----:B0-----:R-:W2:Y:S04]  /*9b00*/  LDL.LU R16, [R1+0x1008] ;  /* 0x0010080001107983 */ /* 0x001ea80000300800 */
[----:B------:R-:W3:Y:S01]  /*9b10*/  LDL R15, [R1+0x404] ;  /* 0x00040400010f7983 */ /* 0x000ee20000100800 */
[----:B------:R-:W-:-:S02]  /*9b20*/  IADD3 R14, P1, R28, R25, RZ ;  /* 0x000000191c0e7210 */ /* 0x000fc40007f3e0ff */
[----:B--2---:R-:W-:-:S03]  /*9b30*/  PRMT R16, RZ, 0x7610, R16 ;  /* 0x00007610ff107816 */ /* 0x004fc60000000010 */
[----:B---3--:R-:W-:-:S05]  /*9b40*/  IMAD.X R15, R15, 0x1, R24, P1 ;  /* 0x000000010f0f7824 */ /* 0x008fca00008e0618 */
[----:B------:R-:W2:Y:S04]  /*9b50*/  @!P0 LDG.E.U16 R16, [R14.64] ;  /* 0x000000040e108981 */ /* 0x000ea8000c1e1500 */
[----:B--2---:R0:W-:Y:S04]  /*9b60*/  STL [R1+0x9c], R16 ;  /* 0x00009c1001007387 */ /* 0x0041e80000100800 */
[----:B0-----:R-:W2:Y:S04]  /*9b70*/  LDL.LU R16, [R1+0x1004] ;  /* 0x0010040001107983 */ /* 0x001ea80000300800 */
[----:B------:R-:W3:Y:S04]  /*9b80*/  LDL R15, [R1+0x594] ;  /* 0x00059400010f7983 */ /* 0x000ee80000100800 */
[----:B------:R-:W0:Y:S01]  /*9b90*/  S2R R29, SR_TID.X ;  /* 0x00000000001d7919 */ /* 0x000e220000002100 */
[----:B--2---:R-:W-:-:S02]  /*9ba0*/  PRMT R16, RZ, 0x7610, R16 ;  /* 0x00007610ff107816 */ /* 0x004fc40000000010 */
[----:B---3--:R-:W-:-:S05]  /*9bb0*/  IADD3 R14, P1, R15, R25, RZ ;  /* 0x000000190f0e7210 */ /* 0x008fca0007f3e0ff */
[----:B----4-:R-:W-:Y:S01]  /*9bc0*/  IMAD.X R15, R2, 0x1, R24, P1 ;  /* 0x00000001020f7824 */ /* 0x010fe200008e0618 */
[----:B0-----:R-:W-:Y:S01]  /*9bd0*/  LOP3.LUT R0, R29, 0x7f, RZ, 0xc0, !PT ;  /* 0x0000007f1d007812 */ /* 0x001fe200078ec0ff */
[----:B------:R-:W2:Y:S04]  /*9be0*/  LDL R2, [R1+0x51c] ;  /* 0x00051c0001027983 */ /* 0x000ea80000100800 */
[----:B------:R-:W3:Y:S01]  /*9bf0*/  @!P0 LDG.E.U16 R16, [R14.64] ;  /* 0x000000040e108981 */ /* 0x000ee2000c1e1500 */
[----:B------:R-:W-:-:S05]  /*9c00*/  IMAD.SHL.U32 R28, R0, 0x2, RZ ;  /* 0x00000002001c7824 */ /* 0x000fca00078e00ff */
[----:B------:R0:W-:Y:S04]  /*9c10*/  STS.U16 [R28], R13 ;  /* 0x0000000d1c007388 */ /* 0x0001e80000000400 */
[----:B0-----:R-:W4:Y:S04]  /*9c20*/  LDL R13, [R1+0x484] ;  /* 0x00048400010d7983 */ /* 0x001f280000100800 */
[----:B---3--:R0:W-:Y:S04]  /*9c30*/  STL [R1+0x98], R16 ;  /* 0x0000981001007387 */ /* 0x0081e80000100800 */
[----:B0-----:R-:W3:Y:S04]  /*9c40*/  LDL.LU R16, [R1+0x1000] ;  /* 0x0010000001107983 */ /* 0x001ee80000300800 */
[----:B------:R-:W2:Y:S04]  /*9c50*/  LDL R15, [R1+0x528] ;  /* 0x00052800010f7983 */ /* 0x000ea80000100800 */
[----:B---3--:R-:W-:Y:S01]  /*9c60*/  STL [R1+0xf88], R16 ;  /* 0x000f881001007387 */ /* 0x008fe20000100800 */
[----:B--2---:R-:W-:-:S03]  /*9c70*/  IADD3 R14, P1, R15, R25, RZ ;  /* 0x000000190f0e7210 */ /* 0x004fc60007f3e0ff */
[----:B------:R-:W2:Y:S01]  /*9c80*/  LDL R15, [R1+0x494] ;  /* 0x00049400010f7983 */ /* 0x000ea20000100800 */
[----:B------:R-:W-:Y:S01]  /*9c90*/  PRMT R17, RZ, 0x7610, R17 ;  /* 0x00007610ff117816 */ /* 0x000fe20000000011 */
[----:B--2---:R-:W-:-:S05]  /*9ca0*/  IMAD.X R15, R15, 0x1, R24, P1 ;  /* 0x000000010f0f7824 */ /* 0x004fca00008e0618 */
[----:B------:R-:W2:Y:S04]  /*9cb0*/  @!P0 LDG.E.U16 R17, [R14.64] ;  /* 0x000000040e118981 */ /* 0x000ea8000c1e1500 */
[----:B--2---:R0:W-:Y:S04]  /*9cc0*/  STL [R1+0x90], R17 ;  /* 0x0000901101007387 */ /* 0x0041e80000100800 */
[----:B0-----:R-:W2:Y:S04]  /*9cd0*/  LDL.LU R17, [R1+0xffc] ;  /* 0x000ffc0001117983 */ /* 0x001ea80000300800 */
[----:B------:R-:W3:Y:S01]  /*9ce0*/  LDL R15, [R1+0x3f0] ;  /* 0x0003f000010f7983 */ /* 0x000ee20000100800 */
[----:B----4-:R-:W-:-:S02]  /*9cf0*/  IADD3 R14, P1, R13, R25, RZ ;  /* 0x000000190d0e7210 */ /* 0x010fc40007f3e0ff */
[----:B------:R-:W-:Y:S01]  /*9d00*/  PRMT R22, RZ, 0x7610, R22 ;  /* 0x00007610ff167816 */ /* 0x000fe20000000016 */
[----:B------:R-:W4:Y:S02]  /*9d10*/  LDL R13, [R1+0x460] ;  /* 0x00046000010d7983 */ /* 0x000f240000100800 */
[----:B---3--:R-:W-:-:S05]  /*9d20*/  IMAD.X R15, R15, 0x1, R24, P1 ;  /* 0x000000010f0f7824 */ /* 0x008fca00008e0618 */
[----:B------:R-:W3:Y:S04]  /*9d30*/  @!P0 LDG.E.U16 R22, [R14.64] ;  /* 0x000000040e168981 */ /* 0x000ee8000c1e1500 */
[----:B---3--:R0:W-:Y:S04]  /*9d40*/  STL [R1+0x8c], R22 ;  /* 0x00008c1601007387 */ /* 0x0081e80000100800 */
[----:B0-----:R-:W3:Y:S04]  /*9d50*/  LDL.LU R22, [R1+0xff8] ;  /* 0x000ff80001167983 */ /* 0x001ee80000300800 */
[----:B------:R-:W2:Y:S01]  /*9d60*/  LDL R15, [R1+0x588] ;  /* 0x00058800010f7983 */ /* 0x000ea20000100800 */
[----:B---3--:R-:W-:-:S02]  /*9d70*/  PRMT R22, RZ, 0x7610, R22 ;  /* 0x00007610ff167816 */ /* 0x008fc40000000016 */
[----:B--2---:R-:W-:-:S05]  /*9d80*/  IADD3 R14, P1, R15, R25, RZ ;  /* 0x000000190f0e7210 */ /* 0x004fca0007f3e0ff */
[----:B------:R-:W-:Y:S02]  /*9d90*/  IMAD.X R15, R2, 0x1, R24, P1 ;  /* 0x00000001020f7824 */ /* 0x000fe400008e0618 */
[----:B------:R-:W2:Y:S04]  /*9da0*/  LDL.LU R2, [R1+0x8] ;  /* 0x0000080001027983 */ /* 0x000ea80000300800 */
[----:B------:R-:W3:Y:S04]  /*9db0*/  @!P0 LDG.E.U16 R22, [R14.64] ;  /* 0x000000040e168981 */ /* 0x000ee8000c1e1500 */
[----:B---3--:R0:W-:Y:S04]  /*9dc0*/  STL [R1+0x88], R22 ;  /* 0x0000881601007387 */ /* 0x0081e80000100800 */
[----:B0-----:R-:W3:Y:S04]  /*9dd0*/  LDL.LU R22, [R1+0xff4] ;  /* 0x000ff40001167983 */ /* 0x001ee80000300800 */
[----:B------:R-:W2:Y:S02]  /*9de0*/  LDL R15, [R1+0x510] ;  /* 0x00051000010f7983 */ /* 0x000ea40000100800 */
[----:B--2---:R-:W-:-:S02]  /*9df0*/  IADD3 R14, P1, R15, R25, RZ ;  /* 0x000000190f0e7210 */ /* 0x004fc40007f3e0ff */
[----:B------:R-:W2:Y:S01]  /*9e00*/  LDL R15, [R1+0x46c] ;  /* 0x00046c00010f7983 */ /* 0x000ea20000100800 */
[----:B---3--:R-:W-:Y:S02]  /*9e10*/  PRMT R22, RZ, 0x7610, R22 ;  /* 0x00007610ff167816 */ /* 0x008fe40000000016 */
[----:B--2---:R-:W-:-:S05]  /*9e20*/  IMAD.X R15, R15, 0x1, R24, P1 ;  /* 0x000000010f0f7824 */ /* 0x004fca00008e0618 */
[----:B------:R-:W2:Y:S04]  /*9e30*/  @!P0 LDG.E.U16 R22, [R14.64] ;  /* 0x000000040e168981 */ /* 0x000ea8000c1e1500 */
[----:B------:R-:W-:Y:S04]  /*9e40*/  STS.U16 [R28+0x800], R16 ;  /* 0x000800101c007388 */ /* 0x000fe80000000400 */
[----:B------:R-:W-:Y:S04]  /*9e50*/  STS.U16 [R28+0x1000], R17 ;  /* 0x001000111c007388 */ /* 0x000fe80000000400 */
[----:B------:R-:W-:Y:S04]  /*9e60*/  STS.U16 [R28+0x1800], R18 ;  /* 0x001800121c007388 */ /* 0x000fe80000000400 */
[----:B------:R-:W-:Y:S04]  /*9e70*/  STS.U16 [R28+0x2000], R19 ;  /* 0x002000131c007388 */ /* 0x000fe80000000400 */
[----:B------:R4:W-:Y:S02]  /*9e80*/  STS.U16 [R28+0x2800], R12 ;  /* 0x0028000c1c007388 */ /* 0x0009e40000000400 */
[----:B----4-:R-:W-:-:S02]  /*9e90*/  IADD3 R12, P1, R13, R25, RZ ;  /* 0x000000190d0c7210 */ /* 0x010fc40007f3e0ff */
[----:B--2---:R0:W-:Y:S04]  /*9ea0*/  STL [R1+0x84], R22 ;  /* 0x0000841601007387 */ /* 0x0041e80000100800 */
[----:B0-----:R-:W2:Y:S04]  /*9eb0*/  LDL.LU R22, [R1+0xff0] ;  /* 0x000ff00001167983 */ /* 0x001ea80000300800 */
[----:B------:R-:W3:Y:S04]  /*9ec0*/  LDL.LU R14, [R1+0x14] ;  /* 0x00001400010e7983 */ /* 0x000ee80000300800 */
[----:B------:R-:W4:Y:S01]  /*9ed0*/  LDL R13, [R1+0x3dc] ;  /* 0x0003dc00010d7983 */ /* 0x000f220000100800 */
[----:B------:R-:W-:Y:S01]  /*9ee0*/  PRMT R15, RZ, 0x7610, R15 ;  /* 0x00007610ff0f7816 */ /* 0x000fe2000000000f */
[----:B----4-:R-:W-:-:S05]  /*9ef0*/  IMAD.X R13, R13, 0x1, R24, P1 ;  /* 0x000000010d0d7824 */ /* 0x010fca00008e0618 */
[----:B------:R0:W4:Y:S04]  /*9f00*/  @!P0 LDG.E.U16 R15, [R12.64] ;  /* 0x000000040c0f8981 */ /* 0x000128000c1e1500 */
[----:B0-----:R-:W2:Y:S04]  /*9f10*/  LDL R13, [R1+0x580] ;  /* 0x00058000010d7983 */ /* 0x001ea80000100800 */
[----:B----4-:R-:W-:Y:S01]  /*9f20*/  STL [R1+0x78], R15 ;  /* 0x0000780f01007387 */ /* 0x010fe20000100800 */
[----:B--2---:R-:W-:-:S03]  /*9f30*/  IADD3 R12, P1, R13, R25, RZ ;  /* 0x000000190d0c7210 */ /* 0x004fc60007f3e0ff */
[----:B------:R-:W2:Y:S01]  /*9f40*/  LDL R13, [R1+0x500] ;  /* 0x00050000010d7983 */ /* 0x000ea20000100800 */
[----:B------:R-:W-:-:S03]  /*9f50*/  PRMT R22, RZ, 0x7610, R22 ;  /* 0x00007610ff167816 */ /* 0x000fc60000000016 */
[----:B------:R0:W-:Y:S04]  /*9f60*/  STS.U16 [R28+0x3000], R11 ;  /* 0x0030000b1c007388 */ /* 0x0001e80000000400 */
[----:B0-----:R-:W4:Y:S01]  /*9f70*/  LDL R11, [R1+0x4f8] ;  /* 0x0004f800010b7983 */ /* 0x001f220000100800 */
[----:B--2---:R-:W-:-:S05]  /*9f80*/  IMAD.X R13, R13, 0x1, R24, P1 ;  /* 0x000000010d0d7824 */ /* 0x004fca00008e0618 */
[----:B------:R0:W2:Y:S02]  /*9f90*/  @!P0 LDG.E.U16 R22, [R12.64] ;  /* 0x000000040c168981 */ /* 0x0000a4000c1e1500 */
[----:B0-----:R-:W-:-:S05]  /*9fa0*/  IMAD.SHL.U32 R13, R0, 0x2, RZ ;  /* 0x00000002000d7824 */ /* 0x001fca00078e00ff */
[----:B------:R4:W-:Y:S02]  /*9fb0*/  STS.U16 [R13+0x3800], R10 ;  /* 0x0038000a0d007388 */ /* 0x0009e40000000400 */
[----:B----4-:R-:W-:Y:S02]  /*9fc0*/  IADD3 R10, P1, R11, R25, RZ ;  /* 0x000000190b0a7210 */ /* 0x010fe40007f3e0ff */
[----:B--2---:R0:W-:Y:S04]  /*9fd0*/  STL [R1+0x74], R22 ;  /* 0x0000741601007387 */ /* 0x0041e80000100800 */
[----:B0-----:R-:W2:Y:S04]  /*9fe0*/  LDL.LU R22, [R1+0xfec] ;  /* 0x000fec0001167983 */ /* 0x001ea80000300800 */
[----:B------:R-:W4:Y:S01]  /*9ff0*/  LDL R11, [R1+0x448] ;  /* 0x00044800010b7983 */ /* 0x000f220000100800 */
[----:B--2---:R-:W-:Y:S01]  /*a000*/  PRMT R22, RZ, 0x7610, R22 ;  /* 0x00007610ff167816 */ /* 0x004fe20000000016 */
[----:B----4-:R-:W-:-:S05]  /*a010*/  IMAD.X R11, R11, 0x1, R24, P1 ;  /* 0x000000010b0b7824 */ /* 0x010fca00008e0618 */
[----:B------:R-:W2:Y:S04]  /*a020*/  @!P0 LDG.E.U16 R22, [R10.64] ;  /* 0x000000040a168981 */ /* 0x000ea8000c1e1500 */
[----:B--2---:R0:W-:Y:S04]  /*a030*/  STL [R1+0x70], R22 ;  /* 0x0000701601007387 */ /* 0x0041e80000100800 */
[----:B0-----:R-:W2:Y:S04]  /*a040*/  LDL.LU R22, [R1+0xfe8] ;  /* 0x000fe80001167983 */ /* 0x001ea80000300800 */
[----:B------:R-:W4:Y:S02]  /*a050*/  LDL R11, [R1+0x438] ;  /* 0x00043800010b7983 */ /* 0x000f240000100800 */
[----:B----4-:R-:W-:-:S02]  /*a060*/  IADD3 R10, P1, R11, R25, RZ ;  /* 0x000000190b0a7210 */ /* 0x010fc40007f3e0ff */
[----:B------:R-:W4:Y:S01]  /*a070*/  LDL R11, [R1+0x3c4] ;  /* 0x0003c400010b7983 */ /* 0x000f220000100800 */
[----:B--2---:R-:W-:-:S03]  /*a080*/  PRMT R22, RZ, 0x7610, R22 ;  /* 0x00007610ff167816 */ /* 0x004fc60000000016 */
[----:B------:R-:W0:Y:S01]  /*a090*/  S2R R15, SR_TID.X ;  /* 0x00000000000f7919 */ /* 0x000e220000002100 */
[----:B----4-:R-:W-:-:S05]  /*a0a0*/  IMAD.X R11, R11, 0x1, R24, P1 ;  /* 0x000000010b0b7824 */ /* 0x010fca00008e0618 */
[----:B------:R-:W2:Y:S01]  /*a0b0*/  @!P0 LDG.E.U16 R22, [R10.64] ;  /* 0x000000040a168981 */ /* 0x000ea2000c1e1500 */
[----:B0-----:R-:W-:-:S05]  /*a0c0*/  LOP3.LUT R15, R15, 0x7f, RZ, 0xc0, !PT ;  /* 0x0000007f0f0f7812 */ /* 0x001fca00078ec0ff */
[----:B------:R-:W-:-:S05]  /*a0d0*/  IMAD.SHL.U32 R15, R15, 0x2, RZ ;  /* 0x000000020f0f7824 */ /* 0x000fca00078e00ff */
[----:B------:R-:W-:-:S05]  /*a0e0*/  LOP3.LUT R15, R15, 0x10, RZ, 0x3c, !PT ;  /* 0x000000100f0f7812 */ /* 0x000fca00078e3cff */
[----:B---3--:R0:W-:Y:S04]  /*a0f0*/  STS.U16 [R15+0x100], R14 ;  /* 0x0001000e0f007388 */ /* 0x0081e80000000400 */
[----:B0-----:R-:W3:Y:S04]  /*a100*/  LDL R14, [R1+0x568] ;  /* 0x00056800010e7983 */ /* 0x001ee80000100800 */
[----:B--2---:R0:W-:Y:S04]  /*a110*/  STL [R1+0x6c], R22 ;  /* 0x00006c1601007387 */ /* 0x0041e80000100800 */
[----:B0-----:R-:W2:Y:S04]  /*a120*/  LDL.LU R22, [R1+0xfe4] ;  /* 0x000fe40001167983 */ /* 0x001ea80000300800 */
[----:B------:R-:W4:Y:S02]  /*a130*/  LDL R11, [R1+0x4e4] ;  /* 0x0004e400010b7983 */ /* 0x000f240000100800 */
[----:B----4-:R-:W-:-:S02]  /*a140*/  IADD3 R10, P1, R11, R25, RZ ;  /* 0x000000190b0a7210 */ /* 0x010fc40007f3e0ff */
[----:B------:R-:W4:Y:S01]  /*a150*/  LDL R11, [R1+0x42c] ;  /* 0x00042c00010b7983 */ /* 0x000f220000100800 */
[----:B--2---:R-:W-:Y:S02]  /*a160*/  PRMT R22, RZ, 0x7610, R22 ;  /* 0x00007610ff167816 */ /* 0x004fe40000000016 */
[----:B----4-:R-:W-:-:S05]  /*a170*/  IMAD.X R11, R11, 0x1, R24, P1 ;  /* 0x000000010b0b7824 */ /* 0x010fca00008e0618 */
[----:B------:R-:W2:Y:S04]  /*a180*/  @!P0 LDG.E.U16 R22, [R10.64] ;  /* 0x000000040a168981 */ /* 0x000ea8000c1e1500 */
[----:B------:R0:W-:Y:S04]  /*a190*/  STS.U16 [R15+0x900], R2 ;  /* 0x000900020f007388 */ /* 0x0001e80000000400 */
[----:B0-----:R-:W4:Y:S04]  /*a1a0*/  LDL R2, [R1+0x5a8] ;  /* 0x0005a80001027983 */ /* 0x001f280000100800 */
        /* <DEDUP_REMOVED lines=9> */
[----:B0-----:R-:W2:Y:S04]  /*a240*/  LDL.LU R26, [R1+0xfdc] ;  /* 0x000fdc00011a7983 */ /* 0x001ea80000300800 */
[----:B------:R-:W2:Y:S01]  /*a250*/  LDL R11, [R1+0x4d4] ;  /* 0x0004d400010b7983 */ /* 0x000ea20000100800 */
[----:B---3--:R-:W-:-:S02]  /*a260*/  IADD3 R10, P1, R14, R25, RZ ;  /* 0x000000190e0a7210 */ /* 0x008fc40007f3e0ff */
[----:B------:R-:W-:Y:S01]  /*a270*/  PRMT R23, RZ, 0x7610, R23 ;  /* 0x00007610ff177816 */ /* 0x000fe20000000017 */
[----:B------:R-:W3:Y:S02]  /*a280*/  LDL R14, [R1+0x408] ;  /* 0x00040800010e7983 */ /* 0x000ee40000100800 */
[----:B--2---:R-:W-:-:S05]  /*a290*/  IMAD.X R11, R11, 0x1, R24, P1 ;  /* 0x000000010b0b7824 */ /* 0x004fca00008e0618 */
[----:B------:R-:W2:Y:S04]  /*a2a0*/  @!P0 LDG.E.U16 R23, [R10.64] ;  /* 0x000000040a178981 */ /* 0x000ea8000c1e1500 */
[----:B--2---:R0:W-:Y:S04]  /*a2b0*/  STL [R1+0x60], R23 ;  /* 0x0000601701007387 */ /* 0x0041e80000100800 */
[----:B0-----:R-:W2:Y:S04]  /*a2c0*/  LDL.LU R23, [R1+0xfd8] ;  /* 0x000fd80001177983 */ /* 0x001ea80000300800 */
[----:B------:R-:W2:Y:S01]  /*a2d0*/  LDL R11, [R1+0x55c] ;  /* 0x00055c00010b7983 */ /* 0x000ea20000100800 */
[----:B----4-:R-:W-:-:S02]  /*a2e0*/  IADD3 R10, P1, R2, R25, RZ ;  /* 0x00000019020a7210 */ /* 0x010fc40007f3e0ff */
[----:B------:R-:W-:Y:S01]  /*a2f0*/  PRMT R27, RZ, 0x7610, R27 ;  /* 0x00007610ff1b7816 */ /* 0x000fe2000000001b */
[----:B------:R-:W4:Y:S02]  /*a300*/  LDL R2, [R1+0x598] ;  /* 0x0005980001027983 */ /* 0x000f240000100800 */
[----:B--2---:R-:W-:-:S05]  /*a310*/  IMAD.X R11, R11, 0x1, R24, P1 ;  /* 0x000000010b0b7824 */ /* 0x004fca00008e0618 */
[----:B------:R-:W2:Y:S04]  /*a320*/  @!P0 LDG.E.U16 R27, [R10.64] ;  /* 0x000000040a1b8981 */ /* 0x000ea8000c1e1500 */
        /* <DEDUP_REMOVED lines=10> */
[----:B------:R-:W2:Y:S04]  /*a3d0*/  LDL R11, [R1+0x4b0] ;  /* 0x0004b000010b7983 */ /* 0x000ea80000100800 */
[----:B------:R-:W-:Y:S04]  /*a3e0*/  STS.U16 [R15+0x1100], R22 ;  /* 0x001100160f007388 */ /* 0x000fe80000000400 */
[----:B------:R-:W-:Y:S04]  /*a3f0*/  STS.U16 [R15+0x1900], R26 ;  /* 0x0019001a0f007388 */ /* 0x000fe80000000400 */
[----:B------:R-:W-:Y:S04]  /*a400*/  STS.U16 [R15+0x2100], R23 ;  /* 0x002100170f007388 */ /* 0x000fe80000000400 */
[----:B------:R-:W-:Y:S04]  /*a410*/  STS.U16 [R15+0x2900], R21 ;  /* 0x002900150f007388 */ /* 0x000fe80000000400 */
[----:B------:R0:W-:Y:S02]  /*a420*/  STS.U16 [R15+0x3100], R9 ;  /* 0x003100090f007388 */ /* 0x0001e40000000400 */
[----:B0-----:R-:W-:-:S02]  /*a430*/  PRMT R9, RZ, 0x7610, R9 ;  /* 0x00007610ff097816 */ /* 0x001fc40000000009 */
[----:B--2---:R-:W-:-:S05]  /*a440*/  IADD3 R10, P1, R11, R25, RZ ;  /* 0x000000190b0a7210 */ /* 0x004fca0007f3e0ff */
[----:B---3--:R-:W-:Y:S02]  /*a450*/  IMAD.X R11, R14, 0x1, R24, P1 ;  /* 0x000000010e0b7824 */ /* 0x008fe400008e0618 */
[----:B------:R-:W2:Y:S04]  /*a460*/  LDL R14, [R1+0x490] ;  /* 0x00049000010e7983 */ /* 0x000ea80000100800 */
[----:B------:R-:W3:Y:S04]  /*a470*/  @!P0 LDG.E.U16 R9, [R10.64] ;  /* 0x000000040a098981 */ /* 0x000ee8000c1e1500 */
[----:B------:R4:W-:Y:S04]  /*a480*/  STS.U16 [R15+0x3900], R8 ;  /* 0x003900080f007388 */ /* 0x0009e80000000400 */
[----:B---3--:R0:W-:Y:S01]  /*a490*/  STL [R1+0x54], R9 ;  /* 0x0000540901007387 */ /* 0x0081e20000100800 */
[----:B----4-:R-:W-:-:S02]  /*a4a0*/  IADD3 R8, P1, R2, R25, RZ ;  /* 0x0000001902087210 */ /* 0x010fc40007f3e0ff */
[----:B------:R-:W-:Y:S01]  /*a4b0*/  PRMT R27, RZ, 0x7610, R27 ;  /* 0x00007610ff1b7816 */ /* 0x000fe2000000001b */
[----:B------:R-:W3:Y:S04]  /*a4c0*/  LDL R15, [R1+0x58c] ;  /* 0x00058c00010f7983 */ /* 0x000ee80000100800 */
[----:B------:R-:W4:Y:S04]  /*a4d0*/  LDL R2, [R1+0x520] ;  /* 0x0005200001027983 */ /* 0x000f280000100800 */
[----:B0-----:R-:W2:Y:S02]  /*a4e0*/  LDL R9, [R1+0x53c] ;  /* 0x00053c0001097983 */ /* 0x001ea40000100800 */
[----:B--2---:R-:W-:-:S05]  /*a4f0*/  IMAD.X R9, R9, 0x1, R24, P1 ;  /* 0x0000000109097824 */ /* 0x004fca00008e0618 */
[----:B------:R-:W2:Y:S01]  /*a500*/  @!P0 LDG.E.U16 R27, [R8.64] ;  /* 0x00000004081b8981 */ /* 0x000ea2000c1e1500 */
[----:B------:R-:W-:-:S05]  /*a510*/  LOP3.LUT R29, R29, 0x7f, RZ, 0xc0, !PT ;  /* 0x0000007f1d1d7812 */ /* 0x000fca00078ec0ff */
[----:B------:R-:W-:Y:S01]  /*a520*/  IMAD.SHL.U32 R29, R29, 0x2, RZ ;  /* 0x000000021d1d7824 */ /* 0x000fe200078e00ff */
[----:B--2---:R0:W-:Y:S04]  /*a530*/  STL [R1+0x50], R27 ;  /* 0x0000501b01007387 */ /* 0x0041e80000100800 */
[----:B0-----:R-:W2:Y:S04]  /*a540*/  LDL.LU R27, [R1+0xfcc] ;  /* 0x000fcc00011b7983 */ /* 0x001ea80000300800 */
[----:B------:R-:W2:Y:S04]  /*a550*/  LDL.LU R8, [R1+0x1c] ;  /* 0x00001c0001087983 */ /* 0x000ea80000300800 */
[----:B------:R-:W3:Y:S01]  /*a560*/  LDL R9, [R1+0x530] ;  /* 0x0005300001097983 */ /* 0x000ee20000100800 */
[----:B------:R-:W-:-:S05]  /*a570*/  LOP3.LUT R29, R29, 0x20, RZ, 0x3c, !PT ;  /* 0x000000201d1d7812 */ /* 0x000fca00078e3cff */
[----:B--2---:R3:W-:Y:S02]  /*a580*/  STS.U16 [R29+0x200], R8 ;  /* 0x000200081d007388 */ /* 0x0047e40000000400 */
[----:B---3--:R-:W-:Y:S02]  /*a590*/  IADD3 R8, P1, R9, R25, RZ ;  /* 0x0000001909087210 */ /* 0x008fe40007f3e0ff */
[----:B------:R-:W2:Y:S01]  /*a5a0*/  LDL R9, [R1+0x49c] ;  /* 0x00049c0001097983 */ /* 0x000ea20000100800 */
[----:B------:R-:W-:Y:S02]  /*a5b0*/  PRMT R27, RZ, 0x7610, R27 ;  /* 0x00007610ff1b7816 */ /* 0x000fe4000000001b */
[----:B--2---:R-:W-:-:S05]  /*a5c0*/  IMAD.X R9, R9, 0x1, R24, P1 ;  /* 0x0000000109097824 */ /* 0x004fca00008e0618 */
[----:B------:R-:W2:Y:S04]  /*a5d0*/  @!P0 LDG.E.U16 R27, [R8.64] ;  /* 0x00000004081b8981 */ /* 0x000ea8000c1e1500 */
[----:B--2---:R0:W-:Y:S04]  /*a5e0*/  STL [R1+0x4c], R27 ;  /* 0x00004c1b01007387 */ /* 0x0041e80000100800 */
[----:B0-----:R-:W2:Y:S04]  /*a5f0*/  LDL.LU R27, [R1+0xfc8] ;  /* 0x000fc800011b7983 */ /* 0x001ea80000300800 */
[----:B------:R-:W3:Y:S01]  /*a600*/  LDL.LU R9, [R1+0x18] ;  /* 0x0000180001097983 */ /* 0x000ee20000300800 */
[----:B------:R-:W-:-:S03]  /*a610*/  IADD3 R8, P1, R14, R25, RZ ;  /* 0x000000190e087210 */ /* 0x000fc60007f3e0ff */
[----:B------:R-:W2:Y:S04]  /*a620*/  LDL R14, [R1+0x468] ;  /* 0x00046800010e7983 */ /* 0x000ea80000100800 */
[----:B---3--:R0:W-:Y:S04]  /*a630*/  STS.U16 [R29+0xa00], R9 ;  /* 0x000a00091d007388 */ /* 0x0081e80000000400 */
[----:B0-----:R-:W3:Y:S01]  /*a640*/  LDL R9, [R1+0x3f8] ;  /* 0x0003f80001097983 */ /* 0x001ee20000100800 */
[----:B--2---:R-:W-:Y:S01]  /*a650*/  PRMT R27, RZ, 0x7610, R27 ;  /* 0x00007610ff1b7816 */ /* 0x004fe2000000001b */
[----:B---3--:R-:W-:-:S05]  /*a660*/  IMAD.X R9, R9, 0x1, R24, P1 ;  /* 0x0000000109097824 */ /* 0x008fca00008e0618 */
[----:B------:R-:W2:Y:S04]  /*a670*/  @!P0 LDG.E.U16 R27, [R8.64] ;  /* 0x00000004081b8981 */ /* 0x000ea8000c1e1500 */
[----:B--2---:R0:W-:Y:S04]  /*a680*/  STL [R1+0x48], R27 ;  /* 0x0000481b01007387 */ /* 0x0041e80000100800 */
[----:B0-----:R-:W2:Y:S04]  /*a690*/  LDL.LU R27, [R1+0xfc4] ;  /* 0x000fc400011b7983 */ /* 0x001ea80000300800 */
[----:B------:R-:W3:Y:S01]  /*a6a0*/  LDL.LU R9, [R1+0x10] ;  /* 0x0000100001097983 */ /* 0x000ee20000300800 */
[----:B------:R-:W-:-:S03]  /*a6b0*/  IADD3 R8, P1, R15, R25, RZ ;  /* 0x000000190f087210 */ /* 0x000fc60007f3e0ff */
[----:B------:R-:W4:Y:S01]  /*a6c0*/  LDL R15, [R1+0x45c] ;  /* 0x00045c00010f7983 */ /* 0x000f220000100800 */
[----:B--2---:R-:W-:-:S03]  /*a6d0*/  PRMT R27, RZ, 0x7610, R27 ;  /* 0x00007610ff1b7816 */ /* 0x004fc6000000001b */
[----:B---3--:R4:W-:Y:S02]  /*a6e0*/  STS.U16 [R29+0x1200], R9 ;  /* 0x001200091d007388 */ /* 0x0089e40000000400 */
[----:B----4-:R-:W-:Y:S02]  /*a6f0*/  IMAD.X R9, R2, 0x1, R24, P1 ;  /* 0x0000000102097824 */ /* 0x010fe400008e0618 */
[----:B------:R-:W2:Y:S04]  /*a700*/  LDL.LU R2, [R1+0x20] ;  /* 0x0000200001027983 */ /* 0x000ea80000300800 */
[----:B------:R-:W3:Y:S04]  /*a710*/  @!P0 LDG.E.U16 R27, [R8.64] ;  /* 0x00000004081b8981 */ /* 0x000ee8000c1e1500 */
[----:B---3--:R0:W-:Y:S04]  /*a720*/  STL [R1+0x44], R27 ;  /* 0x0000441b01007387 */ /* 0x0081e80000100800 */
[----:B0-----:R-:W3:Y:S04]  /*a730*/  LDL.LU R27, [R1+0xfc0] ;  /* 0x000fc000011b7983 */ /* 0x001ee80000300800 */
[----:B------:R-:W4:Y:S04]  /*a740*/  LDL.LU R8, [R1+0x4] ;  /* 0x0000040001087983 */ /* 0x000f280000300800 */
[----:B------:R-:W2:Y:S04]  /*a750*/  LDL R9, [R1+0x518] ;  /* 0x0005180001097983 */ /* 0x000ea80000100800 */
[----:B----4-:R2:W-:Y:S02]  /*a760*/  STS.U16 [R29+0x1a00], R8 ;  /* 0x001a00081d007388 */ /* 0x0105e40000000400 */
[----:B--2---:R-:W-:-:S02]  /*a770*/  IADD3 R8, P1, R9, R25, RZ ;  /* 0x0000001909087210 */ /* 0x004fc40007f3e0ff */
[----:B------:R-:W2:Y:S01]  /*a780*/  LDL R9, [R1+0x478] ;  /* 0x0004780001097983 */ /* 0x000ea20000100800 */
[----:B---3--:R-:W-:Y:S02]  /*a790*/  PRMT R27, RZ, 0x7610, R27 ;  /* 0x00007610ff1b7816 */ /* 0x008fe4000000001b */
[----:B--2---:R-:W-:-:S05]  /*a7a0*/  IMAD.X R9, R9, 0x1, R24, P1 ;  /* 0x0000000109097824 */ /* 0x004fca00008e0618 */
[----:B------:R-:W2:Y:S04]  /*a7b0*/  @!P0 LDG.E.U16 R27, [R8.64] ;  /* 0x00000004081b8981 */ /* 0x000ea8000c1e1500 */
[----:B--2---:R0:W-:Y:S04]  /*a7c0*/  STL [R1+0x40], R27 ;  /* 0x0000401b01007387 */ /* 0x0041e80000100800 */
[----:B0-----:R-:W2:Y:S04]  /*a7d0*/  LDL.LU R27, [R1+0xfbc] ;  /* 0x000fbc00011b7983 */ /* 0x001ea80000300800 */
[----:B------:R-:W3:Y:S01]  /*a7e0*/  LDL R9, [R1+0x3e0] ;  /* 0x0003e00001097983 */ /* 0x000ee20000100800 */
[----:B------:R-:W-:-:S02]  /*a7f0*/  IADD3 R8, P1, R14, R25, RZ ;  /* 0x000000190e087210 */ /* 0x000fc40007f3e0ff */
[----:B------:R-:W-:Y:S01]  /*a800*/  PRMT R20, RZ, 0x7610, R20 ;  /* 0x00007610ff147816 */ /* 0x000fe20000000014 */
[----:B------:R-:W4:Y:S02]  /*a810*/  LDL R14, [R1+0x444] ;  /* 0x00044400010e7983 */ /* 0x000f240000100800 */
[----:B---3--:R-:W-:-:S05]  /*a820*/  IMAD.X R9, R9, 0x1, R24, P1 ;  /* 0x0000000109097824 */ /* 0x008fca00008e0618 */
[----:B------:R-:W3:Y:S04]  /*a830*/  @!P0 LDG.E.U16 R20, [R8.64] ;  /* 0x0000000408148981 */ /* 0x000ee8000c1e1500 */
[----:B---3--:R0:W-:Y:S04]  /*a840*/  STL [R1+0x3c], R20 ;  /* 0x00003c1401007387 */ /* 0x0081e80000100800 */
[----:B0-----:R-:W3:Y:S04]  /*a850*/  LDL.LU R20, [R1+0xfb8] ;  /* 0x000fb80001147983 */ /* 0x001ee80000300800 */
[----:B------:R-:W2:Y:S01]  /*a860*/  LDL R9, [R1+0x504] ;  /* 0x0005040001097983 */ /* 0x000ea20000100800 */
[----:B------:R-:W-:-:S02]  /*a870*/  PRMT R7, RZ, 0x7610, R7 ;  /* 0x00007610ff077816 */ /* 0x000fc40000000007 */
[----:B--2---:R-:W-:-:S05]  /*a880*/  IADD3 R8, P1, R9, R25, RZ ;  /* 0x0000001909087210 */ /* 0x004fca0007f3e0ff */
[----:B------:R-:W-:Y:S02]  /*a890*/  IMAD.X R9, R15, 0x1, R24, P1 ;  /* 0x000000010f097824 */ /* 0x000fe400008e0618 */
[----:B------:R-:W2:Y:S04]  /*a8a0*/  LDL.LU R15, [R1+0x28] ;  /* 0x00002800010f7983 */ /* 0x000ea80000300800 */
[----:B------:R0:W2:Y:S04]  /*a8b0*/  @!P0 LDG.E.U16 R7, [R8.64] ;  /* 0x0000000408078981 */ /* 0x0000a8000c1e1500 */
[----:B0-----:R-:W0:Y:S02]  /*a8c0*/  S2R R9, SR_TID.X ;  /* 0x0000000000097919 */ /* 0x001e240000002100 */
[----:B0-----:R-:W-:-:S02]  /*a8d0*/  LOP3.LUT R8, R9, 0x7f, RZ, 0xc0, !PT ;  /* 0x0000007f09087812 */ /* 0x001fc400078ec0ff */
[----:B--2---:R0:W-:Y:S04]  /*a8e0*/  STL [R1+0x38], R7 ;  /* 0x0000380701007387 */ /* 0x0041e80000100800 */
[----:B0-----:R-:W2:Y:S04]  /*a8f0*/  LDL.LU R7, [R1+0xfb4] ;  /* 0x000fb40001077983 */ /* 0x001ea80000300800 */
[----:B------:R-:W4:Y:S04]  /*a900*/  LDL R9, [R1+0x450] ;  /* 0x0004500001097983 */ /* 0x000f280000100800 */
[----:B------:R-:W-:Y:S04]  /*a910*/  STS.U16 [R29+0x2200], R27 ;  /* 0x0022001b1d007388 */ /* 0x000fe80000000400 */
[----:B---3--:R-:W-:Y:S04]  /*a920*/  STS.U16 [R29+0x2a00], R20 ;  /* 0x002a00141d007388 */ /* 0x008fe80000000400 */
[----:B--2---:R0:W-:Y:S02]  /*a930*/  STS.U16 [R29+0x3200], R7 ;  /* 0x003200071d007388 */ /* 0x0041e40000000400 */
[----:B0-----:R-:W-:-:S02]  /*a940*/  IMAD.SHL.U32 R7, R8, 0x2, RZ ;  /* 0x0000000208077824 */ /* 0x001fc400078e00ff */
[----:B------:R-:W2:Y:S01]  /*a950*/  LDL.LU R29, [R1+0xfb0] ;  /* 0x000fb000011d7983 */ /* 0x000ea20000300800 */
[----:B----4-:R-:W-:-:S03]  /*a960*/  IADD3 R8, P1, R9, R25, RZ ;  /* 0x0000001909087210 */ /* 0x010fc60007f3e0ff */
[----:B------:R-:W3:Y:S01]  /*a970*/  LDL R9, [R1+0x3d0] ;  /* 0x0003d00001097983 */ /* 0x000ee20000100800 */
[----:B--2---:R-:W-:Y:S01]  /*a980*/  PRMT R29, RZ, 0x7610, R29 ;  /* 0x00007610ff1d7816 */ /* 0x004fe2000000001d */
[----:B---3--:R-:W-:-:S05]  /*a990*/  IMAD.X R9, R9, 0x1, R24, P1 ;  /* 0x0000000109097824 */ /* 0x008fca00008e0618 */
[----:B------:R-:W2:Y:S01]  /*a9a0*/  @!P0 LDG.E.U16 R29, [R8.64] ;  /* 0x00000004081d8981 */ /* 0x000ea2000c1e1500 */
[----:B------:R-:W-:-:S05]  /*a9b0*/  LOP3.LUT R7, R7, 0x20, RZ, 0x3c, !PT ;  /* 0x0000002007077812 */ /* 0x000fca00078e3cff */
[----:B------:R-:W-:Y:S04]  /*a9c0*/  STS.U16 [R7+0x3a00], R6 ;  /* 0x003a000607007388 */ /* 0x000fe80000000400 */
[----:B--2---:R0:W-:Y:S04]  /*a9d0*/  STL [R1+0x34], R29 ;  /* 0x0000341d01007387 */ /* 0x0041e80000100800 */
[----:B0-----:R-:W2:Y:S04]  /*a9e0*/  LDL.LU R29, [R1+0xfac] ;  /* 0x000fac00011d7983 */ /* 0x001ea80000300800 */
[----:B------:R-:W3:Y:S01]  /*a9f0*/  LDL R7, [R1+0x3c8] ;  /* 0x0003c80001077983 */ /* 0x000ee20000100800 */
[----:B------:R-:W-:-:S02]  /*aa00*/  IADD3 R6, P1, R14, R25, RZ ;  /* 0x000000190e067210 */ /* 0x000fc40007f3e0ff */
[----:B------:R-:W-:Y:S01]  /*aa10*/  PRMT R3, RZ, 0x7610, R3 ;  /* 0x00007610ff037816 */ /* 0x000fe20000000003 */
[----:B------:R-:W4:Y:S01]  /*aa20*/  LDL.LU R14, [R1+0xc] ;  /* 0x00000c00010e7983 */ /* 0x000f220000300800 */
[----:B------:R-:W-:Y:S02]  /*aa30*/  IMAD.SHL.U32 R0, R0, 0x2, RZ ;  /* 0x0000000200007824 */ /* 0x000fe400078e00ff */
[----:B---3--:R-:W-:-:S05]  /*aa40*/  IMAD.X R7, R7, 0x1, R24, P1 ;  /* 0x0000000107077824 */ /* 0x008fca00008e0618 */
[----:B------:R0:W3:Y:S04]  /*aa50*/  @!P0 LDG.E.U16 R3, [R6.64] ;  /* 0x0000000406038981 */ /* 0x0000e8000c1e1500 */
[----:B0-----:R-:W2:Y:S01]  /*aa60*/  LDL R7, [R1+0x578] ;  /* 0x0005780001077983 */ /* 0x001ea20000100800 */
[----:B------:R-:W-:-:S05]  /*aa70*/  LOP3.LUT R0, R0, 0x30, RZ, 0x3c, !PT ;  /* 0x0000003000007812 */ /* 0x000fca00078e3cff */
[----:B------:R0:W-:Y:S04]  /*aa80*/  STS.U16 [R0+0x300], R2 ;  /* 0x0003000200007388 */ /* 0x0001e80000000400 */
[----:B0-----:R-:W4:Y:S04]  /*aa90*/  LDL.LU R2, [R1+0x4d0] ;  /* 0x0004d00001027983 */ /* 0x001f280000300800 */
[----:B---3--:R0:W-:Y:S04]  /*aaa0*/  STL [R1+0x24], R3 ;  /* 0x0000240301007387 */ /* 0x0081e80000100800 */
[----:B0-----:R-:W3:Y:S01]  /*aab0*/  LDL.LU R3, [R1+0x564] ;  /* 0x0005640001037983 */ /* 0x001ee20000300800 */
[----:B--2---:R-:W-:-:S03]  /*aac0*/  IADD3 R6, P1, R7, R25, RZ ;  /* 0x0000001907067210 */ /* 0x004fc60007f3e0ff */
[----:B------:R-:W2:Y:S01]  /*aad0*/  LDL R7, [R1+0x4ec] ;  /* 0x0004ec0001077983 */ /* 0x000ea20000100800 */
[----:B------:R-:W-:Y:S01]  /*aae0*/  PRMT R29, RZ, 0x7610, R29 ;  /* 0x00007610ff1d7816 */ /* 0x000fe2000000001d */
[----:B--2---:R-:W-:-:S05]  /*aaf0*/  IMAD.X R7, R7, 0x1, R24, P1 ;  /* 0x0000000107077824 */ /* 0x004fca00008e0618 */
[----:B------:R-:W2:Y:S04]  /*ab00*/  @!P0 LDG.E.U16 R29, [R6.64] ;  /* 0x00000004061d8981 */ /* 0x000ea8000c1e1500 */
[----:B--2---:R0:W-:Y:S04]  /*ab10*/  STL [R1+0x20], R29 ;  /* 0x0000201d01007387 */ /* 0x0041e80000100800 */
[----:B0-----:R-:W2:Y:S04]  /*ab20*/  LDL.LU R29, [R1+0xfa8] ;  /* 0x000fa800011d7983 */ /* 0x001ea80000300800 */
[----:B------:R-:W2:Y:S04]  /*ab30*/  LDL.LU R6, [R1+0x30] ;  /* 0x0000300001067983 */ /* 0x000ea80000300800 */
[----:B------:R-:W3:Y:S04]  /*ab40*/  LDL R7, [R1+0x428] ;  /* 0x0004280001077983 */ /* 0x000ee80000100800 */
[----:B--2---:R3:W-:Y:S02]  /*ab50*/  STS.U16 [R0+0xb00], R6 ;  /* 0x000b000600007388 */ /* 0x0047e40000000400 */
[----:B---3--:R-:W-:-:S02]  /*ab60*/  IADD3 R6, P1, R7, R25, RZ ;  /* 0x0000001907067210 */ /* 0x008fc40007f3e0ff */
[----:B------:R-:W2:Y:S01]  /*ab70*/  LDL R7, [R1+0x3bc] ;  /* 0x0003bc0001077983 */ /* 0x000ea20000100800 */
[----:B------:R-:W-:Y:S02]  /*ab80*/  PRMT R29, RZ, 0x7610, R29 ;  /* 0x00007610ff1d7816 */ /* 0x000fe4000000001d */
[----:B--2---:R-:W-:-:S05]  /*ab90*/  IMAD.X R7, R7, 0x1, R24, P1 ;  /* 0x0000000107077824 */ /* 0x004fca00008e0618 */
[----:B------:R-:W2:Y:S04]  /*aba0*/  @!P0 LDG.E.U16 R29, [R6.64] ;  /* 0x00000004061d8981 */ /* 0x000ea8000c1e1500 */
[----:B--2---:R0:W-:Y:S04]  /*abb0*/  STL [R1+0x1c], R29 ;  /* 0x00001c1d01007387 */ /* 0x0041e80000100800 */
[----:B0-----:R-:W2:Y:S04]  /*abc0*/  LDL.LU R29, [R1+0xfa4] ;  /* 0x000fa400011d7983 */ /* 0x001ea80000300800 */
[----:B------:R-:W3:Y:S04]  /*abd0*/  LDL.LU R6, [R1+0x2c] ;  /* 0x00002c0001067983 */ /* 0x000ee80000300800 */
[----:B------:R-:W2:Y:S04]  /*abe0*/  LDL R7, [R1+0x41c] ;  /* 0x00041c0001077983 */ /* 0x000ea80000100800 */
[----:B---3--:R2:W-:Y:S02]  /*abf0*/  STS.U16 [R0+0x1300], R6 ;  /* 0x0013000600007388 */ /* 0x0085e40000000400 */
[----:B--2---:R-:W-:-:S02]  /*ac00*/  IADD3 R6, P1, R7, R25, RZ ;  /* 0x0000001907067210 */ /* 0x004fc40007f3e0ff */
[----:B------:R-:W2:Y:S01]  /*ac10*/  LDL R7, [R1+0x3b0] ;  /* 0x0003b00001077983 */ /* 0x000ea20000100800 */
[----:B------:R-:W-:Y:S02]  /*ac20*/  PRMT R29, RZ, 0x7610, R29 ;  /* 0x00007610ff1d7816 */ /* 0x000fe4000000001d */
[----:B--2---:R-:W-:-:S05]  /*ac30*/  IMAD.X R7, R7, 0x1, R24, P1 ;  /* 0x0000000107077824 */ /* 0x004fca00008e0618 */
[----:B------:R-:W2:Y:S04]  /*ac40*/  @!P0 LDG.E.U16 R29, [R6.64] ;  /* 0x00000004061d8981 */ /* 0x000ea8000c1e1500 */
[----:B--2---:R0:W-:Y:S04]  /*ac50*/  STL [R1+0x18], R29 ;  /* 0x0000181d01007387 */ /* 0x0041e80000100800 */
[----:B0-----:R-:W2:Y:S01]  /*ac60*/  LDL.LU R29, [R1+0xfa0] ;  /* 0x000fa000011d7983 */ /* 0x001ea20000300800 */
[----:B------:R-:W-:-:S05]  /*ac70*/  IADD3 R6, P1, R3, R25, RZ ;  /* 0x0000001903067210 */ /* 0x000fca0007f3e0ff */
[----:B----4-:R-:W-:Y:S01]  /*ac80*/  IMAD.X R7, R2, 0x1, R24, P1 ;  /* 0x0000000102077824 */ /* 0x010fe200008e0618 */
[----:B------:R0:W-:Y:S04]  /*ac90*/  STS.U16 [R0+0x1b00], R15 ;  /* 0x001b000f00007388 */ /* 0x0001e80000000400 */
[----:B0-----:R-:W3:Y:S04]  /*aca0*/  LDL R15, [R1+0x40c] ;  /* 0x00040c00010f7983 */ /* 0x001ee80000100800 */
[----:B------:R0:W-:Y:S04]  /*acb0*/  STL [R1+0x638], R3 ;  /* 0x0006380301007387 */ /* 0x0001e80000100800 */
[----:B0-----:R-:W4:Y:S04]  /*acc0*/  LDL.LU R3, [R1+0x558] ;  /* 0x0005580001037983 */ /* 0x001f280000300800 */
[----:B------:R0:W-:Y:S04]  /*acd0*/  STL [R1+0x63c], R2 ;  /* 0x00063c0201007387 */ /* 0x0001e80000100800 */
[----:B0-----:R-:W3:Y:S01]  /*ace0*/  LDL.LU R2, [R1+0x4c4] ;  /* 0x0004c40001027983 */ /* 0x001ee20000300800 */
[----:B--2---:R-:W-:-:S06]  /*acf0*/  PRMT R29, RZ, 0x7610, R29 ;  /* 0x00007610ff1d7816 */ /* 0x004fcc000000001d */
[----:B------:R4:W2:Y:S04]  /*ad00*/  @!P0 LDG.E.U16 R29, [R6.64] ;  /* 0x00000004061d8981 */ /* 0x0008a8000c1e1500 */
[----:B------:R-:W-:Y:S01]  /*ad10*/  STS.U16 [R0+0x2300], R14 ;  /* 0x0023000e00007388 */ /* 0x000fe20000000400 */
[----:B----4-:R-:W-:-:S05]  /*ad20*/  IADD3 R6, P1, R3, R25, RZ ;  /* 0x0000001903067210 */ /* 0x010fca0007f3e0ff */
[----:B---3--:R-:W-:Y:S01]  /*ad30*/  IMAD.X R7, R2, 0x1, R24, P1 ;  /* 0x0000000102077824 */ /* 0x008fe200008e0618 */
[----:B--2---:R0:W-:Y:S04]  /*ad40*/  STL [R1+0x30], R29 ;  /* 0x0000301d01007387 */ /* 0x0041e80000100800 */
[----:B0-----:R-:W2:Y:S04]  /*ad50*/  LDL.LU R29, [R1+0xf9c] ;  /* 0x000f9c00011d7983 */ /* 0x001ea80000300800 */
[----:B------:R-:W3:Y:S04]  /*ad60*/  LDL.LU R14, [R1+0xf4] ;  /* 0x0000f400010e7983 */ /* 0x000ee80000300800 */
[----:B------:R0:W-:Y:S04]  /*ad70*/  STL [R1+0x660], R3 ;  /* 0x0006600301007387 */ /* 0x0001e80000100800 */
[----:B0-----:R-:W4:Y:S04]  /*ad80*/  LDL R3, [R1+0x59c] ;  /* 0x00059c0001037983 */ /* 0x001f280000100800 */
[----:B------:R0:W-:Y:S04]  /*ad90*/  STL [R1+0x664], R2 ;  /* 0x0006640201007387 */ /* 0x0001e80000100800 */
[----:B0-----:R-:W3:Y:S01]  /*ada0*/  LDL R2, [R1+0x4b8] ;  /* 0x0004b80001027983 */ /* 0x001ee20000100800 */
[----:B------:R-:W-:-:S02]  /*adb0*/  PRMT R5, RZ, 0x7610, R5 ;  /* 0x00007610ff057816 */ /* 0x000fc40000000005 */
[----:B--2---:R-:W-:-:S06]  /*adc0*/  PRMT R29, RZ, 0x7610, R29 ;  /* 0x00007610ff1d7816 */ /* 0x004fcc000000001d */
[----:B------:R3:W2:Y:S02]  /*add0*/  @!P0 LDG.E.U16 R29, [R6.64] ;  /* 0x00000004061d8981 */ /* 0x0006a4000c1e1500 */
[----:B---3--:R-:W-:-:S05]  /*ade0*/  IADD3 R6, P1, R2, R25, RZ ;  /* 0x0000001902067210 */ /* 0x008fca0007f3e0ff */
[----:B------:R-:W-:-:S05]  /*adf0*/  IMAD.X R7, R15, 0x1, R24, P1 ;  /* 0x000000010f077824 */ /* 0x000fca00008e0618 */
[----:B------:R-:W3:Y:S04]  /*ae00*/  @!P0 LDG.E.U16 R5, [R6.64] ;  /* 0x0000000406058981 */ /* 0x000ee8000c1e1500 */
[----:B--2---:R0:W-:Y:S04]  /*ae10*/  STL [R1+0x2c], R29 ;  /* 0x00002c1d01007387 */ /* 0x0041e80000100800 */
[----:B0-----:R-:W2:Y:S04]  /*ae20*/  LDL.LU R29, [R1+0xf98] ;  /* 0x000f9800011d7983 */ /* 0x001ea80000300800 */
[----:B------:R-:W2:Y:S04]  /*ae30*/  LDL R15, [R1+0x498] ;  /* 0x00049800010f7983 */ /* 0x000ea80000100800 */
[----:B------:R-:W2:Y:S04]  /*ae40*/  LDL.LU R2, [R1+0x524] ;  /* 0x0005240001027983 */ /* 0x000ea80000300800 */
[----:B---3--:R0:W-:Y:S04]  /*ae50*/  STL [R1+0x28], R5 ;  /* 0x0000280501007387 */ /* 0x0081e80000100800 */
[----:B0-----:R-:W3:Y:S04]  /*ae60*/  LDL.LU R5, [R1+0xf94] ;  /* 0x000f940001057983 */ /* 0x001ee80000300800 */
[----:B------:R-:W2:Y:S01]  /*ae70*/  LDL R7, [R1+0x544] ;  /* 0x0005440001077983 */ /* 0x000ea20000100800 */
[----:B----4-:R-:W-:-:S02]  /*ae80*/  IADD3 R6, P1, R3, R25, RZ ;  /* 0x0000001903067210 */ /* 0x010fc40007f3e0ff */
[----:B------:R-:W-:-:S03]  /*ae90*/  PRMT R4, RZ, 0x7610, R4 ;  /* 0x00007610ff047816 */ /* 0x000fc60000000004 */
[----:B--2---:R-:W-:-:S05]  /*aea0*/  IMAD.X R7, R7, 0x1, R24, P1 ;  /* 0x0000000107077824 */ /* 0x004fca00008e0618 */
[----:B------:R-:W2:Y:S04]  /*aeb0*/  @!P0 LDG.E.U16 R4, [R6.64] ;  /* 0x0000000406048981 */ /* 0x000ea8000c1e1500 */
[----:B------:R-:W-:Y:S04]  /*aec0*/  STS.U16 [R0+0x2b00], R29 ;  /* 0x002b001d00007388 */ /* 0x000fe80000000400 */
[----:B---3--:R0:W-:Y:S04]  /*aed0*/  STS.U16 [R0+0x3300], R5 ;  /* 0x0033000500007388 */ /* 0x0081e80000000400 */
[----:B0-----:R-:W3:Y:S04]  /*aee0*/  LDL R5, [R1+0x538] ;  /* 0x0005380001057983 */ /* 0x001ee80000100800 */
[----:B------:R-:W4:Y:S04]  /*aef0*/  LDL.LU R3, [R1+0x48c] ;  /* 0x00048c0001037983 */ /* 0x000f280000300800 */
[----:B--2---:R0:W-:Y:S04]  /*af00*/  STL [R1+0x14], R4 ;  /* 0x0000140401007387 */ /* 0x0041e80000100800 */
[----:B0-----:R-:W2:Y:S04]  /*af10*/  LDL.LU R4, [R1+0xf90] ;  /* 0x000f900001047983 */ /* 0x001ea80000300800 */
[----:B--2---:R0:W-:Y:S04]  /*af20*/  STS.U16 [R0+0x3b00], R4 ;  /* 0x003b000400007388 */ /* 0x0041e80000000400 */
[----:B0-----:R-:W2:Y:S01]  /*af30*/  LDL.LU R0, [R1+0xf8c] ;  /* 0x000f8c0001007983 */ /* 0x001ea20000300800 */
[----:B---3--:R-:W-:-:S03]  /*af40*/  IADD3 R4, P1, R5, R25, RZ ;  /* 0x0000001905047210 */ /* 0x008fc60007f3e0ff */
[----:B------:R-:W3:Y:S01]  /*af50*/  LDL R5, [R1+0x4a4] ;  /* 0x0004a40001057983 */ /* 0x000ee20000100800 */
[----:B--2---:R-:W-:Y:S01]  /*af60*/  PRMT R0, RZ, 0x7610, R0 ;  /* 0x00007610ff007816 */ /* 0x004fe20000000000 */
[----:B---3--:R-:W-:-:S05]  /*af70*/  IMAD.X R5, R5, 0x1, R24, P1 ;  /* 0x0000000105057824 */ /* 0x008fca00008e0618 */
[----:B------:R0:W2:Y:S04]  /*af80*/  @!P0 LDG.E.U16 R0, [R4.64] ;  /* 0x0000000404008981 */ /* 0x0000a8000c1e1500 */
[----:B0-----:R-:W3:Y:S01]  /*af90*/  LDL.LU R5, [R1+0x110] ;  /* 0x0001100001057983 */ /* 0x001ee20000300800 */
[----:B------:R-:W-:-:S03]  /*afa0*/  LOP3.LUT R28, R28, 0x40, RZ, 0x3c, !PT ;  /* 0x000000401c1c7812 */ /* 0x000fc600078e3cff */
[----:B--2---:R0:W-:Y:S04]  /*afb0*/  STL [R1+0x10], R0 ;  /* 0x0000100001007387 */ /* 0x0041e80000100800 */
[----:B0-----:R-:W2:Y:S04]  /*afc0*/  LDL.LU R0, [R1+0xa0] ;  /* 0x0000a00001007983 */ /* 0x001ea80000300800 */
[----:B---3--:R0:W-:Y:S04]  /*afd0*/  STS.U16 [R28+0x400], R5 ;  /* 0x000400051c007388 */ /* 0x0081e80000000400 */
[----:B0-----:R-:W3:Y:S01]  /*afe0*/  LDL R5, [R1+0x3fc] ;  /* 0x0003fc0001057983 */ /* 0x001ee20000100800 */
[----:B------:R-:W-:-:S02]  /*aff0*/  IADD3 R4, P1, R15, R25, RZ ;  /* 0x000000190f047210 */ /* 0x000fc40007f3e0ff */
[----:B------:R-:W-:Y:S02]  /*b000*/  PRMT R12, RZ, 0x7610, R12 ;  /* 0x00007610ff0c7816 */ /* 0x000fe4000000000c */
[----:B------:R-:W-:Y:S01]  /*b010*/  PRMT R16, RZ, 0x7610, R16 ;  /* 0x00007610ff107816 */ /* 0x000fe20000000010 */
[----:B------:R0:W-:Y:S04]  /*b020*/  STS.U16 [R28+0xc00], R14 ;  /* 0x000c000e1c007388 */ /* 0x0001e80000000400 */
[----:B------:R-:W2:Y:S04]  /*b030*/  LDL R15, [R1+0x3ec] ;  /* 0x0003ec00010f7983 */ /* 0x000ea80000100800 */
[----:B0-----:R-:W2:Y:S01]  /*b040*/  LDL R14, [R1+0x474] ;  /* 0x00047400010e7983 */ /* 0x001ea20000100800 */
[----:B---3--:R-:W-:-:S05]  /*b050*/  IMAD.X R5, R5, 0x1, R24, P1 ;  /* 0x0000000105057824 */ /* 0x008fca00008e0618 */
[----:B------:R0:W3:Y:S02]  /*b060*/  @!P0 LDG.E.U16 R12, [R4.64] ;  /* 0x00000004040c8981 */ /* 0x0000e4000c1e1500 */
[----:B0-----:R-:W-:-:S05]  /*b070*/  IADD3 R4, P1, R2, R25, RZ ;  /* 0x0000001902047210 */ /* 0x001fca0007f3e0ff */
[----:B----4-:R-:W-:-:S05]  /*b080*/  IMAD.X R5, R3, 0x1, R24, P1 ;  /* 0x0000000103057824 */ /* 0x010fca00008e0618 */
[----:B------:R-:W4:Y:S04]  /*b090*/  @!P0 LDG.E.U16 R16, [R4.64] ;  /* 0x0000000404108981 */ /* 0x000f28000c1e1500 */
[----:B---3--:R0:W-:Y:S04]  /*b0a0*/  STL [R1+0xc], R12 ;  /* 0x00000c0c01007387 */ /* 0x0081e80000100800 */
[----:B0-----:R-:W3:Y:S04]  /*b0b0*/  LDL R12, [R1+0x3e4] ;  /* 0x0003e400010c7983 */ /* 0x001ee80000100800 */
[----:B------:R0:W-:Y:S04]  /*b0c0*/  STL [R1+0x6f0], R2 ;  /* 0x0006f00201007387 */ /* 0x0001e80000100800 */
[----:B0-----:R-:W2:Y:S04]  /*b0d0*/  LDL.LU R2, [R1+0x584] ;  /* 0x0005840001027983 */ /* 0x001ea80000300800 */
[----:B------:R0:W-:Y:S04]  /*b0e0*/  STL [R1+0x6f4], R3 ;  /* 0x0006f40301007387 */ /* 0x0001e80000100800 */
[----:B0-----:R-:W2:Y:S04]  /*b0f0*/  LDL.LU R3, [R1+0x50c] ;  /* 0x00050c0001037983 */ /* 0x001ea80000300800 */
[----:B----4-:R0:W-:Y:S04]  /*b100*/  STL [R1+0x8], R16 ;  /* 0x0000081001007387 */ /* 0x0101e80000100800 */
[----:B0-----:R-:W4:Y:S04]  /*b110*/  LDL.LU R16, [R1+0xf88] ;  /* 0x000f880001107983 */ /* 0x001f280000300800 */
[----:B------:R-:W2:Y:S04]  /*b120*/  LDL.LU R4, [R1+0xe8] ;  /* 0x0000e80001047983 */ /* 0x000ea80000300800 */
[----:B------:R-:W3:Y:S04]  /*b130*/  LDL R5, [R1+0x480] ;  /* 0x0004800001057983 */ /* 0x000ee80000100800 */
[----:B--2---:R3:W-:Y:S01]  /*b140*/  STS.U16 [R28+0x1400], R4 ;  /* 0x001400041c007388 */ /* 0x0047e20000000400 */
[----:B----4-:R-:W-:-:S02]  /*b150*/  PRMT R16, RZ, 0x7610, R16 ;  /* 0x00007610ff107816 */ /* 0x010fc40000000010 */
[----:B---3--:R-:W-:Y:S01]  /*b160*/  IADD3 R4, P1, R5, R25, RZ ;  /* 0x0000001905047210 */ /* 0x008fe20007f3e0ff */
[----:B------:R-:W2:Y:S04]  /*b170*/  LDL.LU R28, [R1+0xf84] ;  /* 0x000f8400011c7983 */ /* 0x000ea80000300800 */
[----:B------:R-:W-:Y:S02]  /*b180*/  IMAD.X R5, R15, 0x1, R24, P1 ;  /* 0x000000010f057824 */ /* 0x000fe400008e0618 */
[----:B------:R-:W3:Y:S04]  /*b190*/  LDL.LU R15, [R1] ;  /* 0x00000000010f7983 */ /* 0x000ee80000300800 */
[----:B------:R0:W4:Y:S04]  /*b1a0*/  @!P0 LDG.E.U16 R16, [R4.64] ;  /* 0x0000000404108981 */ /* 0x000128000c1e1500 */
[----:B0-----:R-:W0:Y:S02]  /*b1b0*/  S2R R5, SR_TID.X ;  /* 0x0000000000057919 */ /* 0x001e240000002100 */
[----:B0-----:R-:W-:-:S05]  /*b1c0*/  LOP3.LUT R5, R5, 0x7f, RZ, 0xc0, !PT ;  /* 0x0000007f05057812 */ /* 0x001fca00078ec0ff */
[----:B------:R-:W-:-:S05]  /*b1d0*/  IMAD.SHL.U32 R5, R5, 0x2, RZ ;  /* 0x0000000205057824 */ /* 0x000fca00078e00ff */
[----:B------:R-:W-:Y:S02]  /*b1e0*/  LOP3.LUT R4, R5, 0x40, RZ, 0x3c, !PT ;  /* 0x0000004005047812 */ /* 0x000fe400078e3cff */
[----:B------:R-:W2:Y:S01]  /*b1f0*/  LDL.LU R5, [R1+0xd4] ;  /* 0x0000d40001057983 */ /* 0x000ea20000300800 */
[----:B------:R-:W-:-:S03]  /*b200*/  PRMT R11, RZ, 0x7610, R11 ;  /* 0x00007610ff0b7816 */ /* 0x000fc6000000000b */
[----:B--2---:R0:W-:Y:S02]  /*b210*/  STS.U16 [R4+0x1c00], R5 ;  /* 0x001c000504007388 */ /* 0x0041e40000000400 */
[----:B0-----:R-:W-:-:S05]  /*b220*/  IADD3 R4, P1, R14, R25, RZ ;  /* 0x000000190e047210 */ /* 0x001fca0007f3e0ff */
[----:B------:R-:W-:-:S05]  /*b230*/  IMAD.X R5, R12, 0x1, R24, P1 ;  /* 0x000000010c057824 */ /* 0x000fca00008e0618 */
[----:B------:R0:W2:Y:S01]  /*b240*/  @!P0 LDG.E.U16 R11, [R4.64] ;  /* 0x00000004040b8981 */ /* 0x0000a2000c1e1500 */
[----:B------:R-:W-:-:S03]  /*b250*/  PRMT R10, RZ, 0x7610, R10 ;  /* 0x00007610ff0a7816 */ /* 0x000fc6000000000a */
[----:B----4-:R1:W-:Y:S04]  /*b260*/  STL [R1+0xf3c], R16 ;  /* 0x000f3c1001007387 */ /* 0x0103e80000100800 */
[----:B------:R-:W4:Y:S01]  /*b270*/  LDL R14, [R1+0x3d8] ;  /* 0x0003d800010e7983 */ /* 0x000f220000100800 */
[----:B0-----:R-:W-:-:S03]  /*b280*/  IADD3 R4, P1, R2, R25, RZ ;  /* 0x0000001902047210 */ /* 0x001fc60007f3e0ff */
[----:B-1----:R-:W3:Y:S02]  /*b290*/  LDL R16, [R1+0x458] ;  /* 0x0004580001107983 */ /* 0x002ee40000100800 */
[----:B------:R-:W-:-:S05]  /*b2a0*/  IMAD.X R5, R3, 0x1, R24, P1 ;  /* 0x0000000103057824 */ /* 0x000fca00008e0618 */
[----:B------:R3:W3:Y:S04]  /*b2b0*/  @!P0 LDG.E.U16 R10, [R4.64] ;  /* 0x00000004040a8981 */ /* 0x0006e8000c1e1500 */
[----:B--2---:R0:W-:Y:S04]  /*b2c0*/  STL [R1+0xf40], R11 ;  /* 0x000f400b01007387 */ /* 0x0041e80000100800 */
[----:B------:R-:W2:Y:S01]  /*b2d0*/  LDL R12, [R1+0x3cc] ;  /* 0x0003cc00010c7983 */ /* 0x000ea20000100800 */
[----:B0-----:R-:W-:-:S03]  /*b2e0*/  LOP3.LUT R11, R13, 0x40, RZ, 0x3c, !PT ;  /* 0x000000400d0b7812 */ /* 0x001fc600078e3cff */
[----:B------:R-:W2:Y:S04]  /*b2f0*/  LDL R13, [R1+0x44c] ;  /* 0x00044c00010d7983 */ /* 0x000ea80000100800 */
[----:B------:R0:W-:Y:S04]  /*b300*/  STS.U16 [R11+0x2400], R0 ;  /* 0x002400000b007388 */ /* 0x0001e80000000400 */
[----:B0-----:R-:W2:Y:S04]  /*b310*/  LDL.LU R0, [R1+0x138] ;  /* 0x0001380001007983 */ /* 0x001ea80000300800 */
[----:B------:R-:W-:Y:S04]  /*b320*/  STL [R1+0x778], R2 ;  /* 0x0007780201007387 */ /* 0x000fe80000100800 */
[----:B------:R0:W-:Y:S04]  /*b330*/  STL [R1+0x77c], R3 ;  /* 0x00077c0301007387 */ /* 0x0001e80000100800 */
[----:B0-----:R-:W2:Y:S01]  /*b340*/  LDL.LU R3, [R1+0x80] ;  /* 0x0000800001037983 */ /* 0x001ea20000300800 */
[----:B---3--:R-:W-:-:S03]  /*b350*/  IADD3 R4, P1, R16, R25, RZ ;  /* 0x0000001910047210 */ /* 0x008fc60007f3e0ff */
[----:B------:R0:W-:Y:S01]  /*b360*/  STL [R1+0xf44], R10 ;  /* 0x000f440a01007387 */ /* 0x0001e20000100800 */
[----:B------:R-:W-:Y:S01]  /*b370*/  PRMT R9, RZ, 0x7610, R9 ;  /* 0x00007610ff097816 */ /* 0x000fe20000000009 */
[----:B----4-:R-:W-:-:S05]  /*b380*/  IMAD.X R5, R14, 0x1, R24, P1 ;  /* 0x000000010e057824 */ /* 0x010fca00008e0618 */
[----:B------:R1:W3:Y:S04]  /*b390*/  @!P0 LDG.E.U16 R9, [R4.64] ;  /* 0x0000000404098981 */ /* 0x0002e8000c1e1500 */
[----:B0-----:R-:W4:Y:S04]  /*b3a0*/  LDL R10, [R1+0x4f4] ;  /* 0x0004f400010a7983 */ /* 0x001f280000100800 */
[----:B--2---:R0:W-:Y:S04]  /*b3b0*/  STS.U16 [R11+0x2c00], R3 ;  /* 0x002c00030b007388 */ /* 0x0041e80000000400 */
[----:B0-----:R-:W2:Y:S01]  /*b3c0*/  LDL R3, [R1+0x440] ;  /* 0x0004400001037983 */ /* 0x001ea20000100800 */
[----:B-1----:R-:W-:-:S02]  /*b3d0*/  IADD3 R4, P1, R13, R25, RZ ;  /* 0x000000190d047210 */ /* 0x002fc40007f3e0ff */
[----:B------:R-:W-:Y:S01]  /*b3e0*/  PRMT R8, RZ, 0x7610, R8 ;  /* 0x00007610ff087816 */ /* 0x000fe20000000008 */
[----:B------:R-:W2:Y:S02]  /*b3f0*/  LDL.LU R14, [R1+0x118] ;  /* 0x00011800010e7983 */ /* 0x000ea40000300800 */
[----:B------:R-:W-:-:S05]  /*b400*/  IMAD.X R5, R12, 0x1, R24, P1 ;  /* 0x000000010c057824 */ /* 0x000fca00008e0618 */
[----:B------:R4:W2:Y:S01]  /*b410*/  @!P0 LDG.E.U16 R8, [R4.64] ;  /* 0x0000000404088981 */ /* 0x0008a2000c1e1500 */
[----:B------:R-:W-:Y:S02]  /*b420*/  PRMT R7, RZ, 0x7610, R7 ;  /* 0x00007610ff077816 */ /* 0x000fe40000000007 */
[----:B----4-:R-:W-:Y:S01]  /*b430*/  IADD3 R4, P1, R10, R25, RZ ;  /* 0x000000190a047210 */ /* 0x010fe20007f3e0ff */
[----:B---3--:R-:W-:Y:S04]  /*b440*/  STL [R1+0xf48], R9 ;  /* 0x000f480901007387 */ /* 0x008fe80000100800 */
[----:B------:R0:W-:Y:S04]  /*b450*/  STS.U16 [R11+0x3400], R15 ;  /* 0x0034000f0b007388 */ /* 0x0001e80000000400 */
[----:B0-----:R-:W3:Y:S04]  /*b460*/  LDL.LU R15, [R1+0xfc] ;  /* 0x0000fc00010f7983 */ /* 0x001ee80000300800 */
[----:B------:R-:W4:Y:S04]  /*b470*/  LDL R13, [R1+0x4e8] ;  /* 0x0004e800010d7983 */ /* 0x000f280000100800 */
[----:B------:R-:W3:Y:S01]  /*b480*/  LDL R12, [R1+0x434] ;  /* 0x00043400010c7983 */ /* 0x000ee20000100800 */
[----:B--2---:R-:W-:-:S05]  /*b490*/  IMAD.X R5, R3, 0x1, R24, P1 ;  /* 0x0000000103057824 */ /* 0x004fca00008e0618 */
[----:B------:R4:W2:Y:S04]  /*b4a0*/  @!P0 LDG.E.U16 R7, [R4.64] ;  /* 0x0000000404078981 */ /* 0x0008a8000c1e1500 */
[----:B------:R0:W-:Y:S04]  /*b4b0*/  STS.U16 [R11+0x3c00], R28 ;  /* 0x003c001c0b007388 */ /* 0x0001e80000000400 */
[----:B------:R1:W-:Y:S04]  /*b4c0*/  STL [R1+0xf4c], R8 ;  /* 0x000f4c0801007387 */ /* 0x0003e80000100800 */
[----:B0-----:R-:W2:Y:S04]  /*b4d0*/  LDL.LU R11, [R1+0xec] ;  /* 0x0000ec00010b7983 */ /* 0x001ea80000300800 */
[----:B------:R-:W2:Y:S04]  /*b4e0*/  LDL R10, [R1+0x424] ;  /* 0x00042400010a7983 */ /* 0x000ea80000100800 */
[----:B------:R-:W2:Y:S01]  /*b4f0*/  LDL R3, [R1+0x3b8] ;  /* 0x0003b80001037983 */ /* 0x000ea20000100800 */
[----:B------:R-:W-:-:S02]  /*b500*/  PRMT R6, RZ, 0x7610, R6 ;  /* 0x00007610ff067816 */ /* 0x000fc40000000006 */
[----:B----4-:R-:W-:-:S05]  /*b510*/  IADD3 R4, P1, R13, R25, RZ ;  /* 0x000000190d047210 */ /* 0x010fca0007f3e0ff */
[----:B---3--:R-:W-:-:S05]  /*b520*/  IMAD.X R5, R12, 0x1, R24, P1 ;  /* 0x000000010c057824 */ /* 0x008fca00008e0618 */
[----:B------:R0:W3:Y:S04]  /*b530*/  @!P0 LDG.E.U16 R6, [R4.64] ;  /* 0x0000000404068981 */ /* 0x0000e8000c1e1500 */
[----:B--2---:R2:W-:Y:S04]  /*b540*/  STL [R1+0xf50], R7 ;  /* 0x000f500701007387 */ /* 0x0045e80000100800 */
[----:B-1----:R-:W4:Y:S04]  /*b550*/  LDL R8, [R1+0x570] ;  /* 0x0005700001087983 */ /* 0x002f280000100800 */
[----:B--2---:R-:W2:Y:S04]  /*b560*/  LDL R7, [R1+0x4dc] ;  /* 0x0004dc0001077983 */ /* 0x004ea80000100800 */
[----:B------:R-:W1:Y:S01]  /*b570*/  S2R R16, SR_TID.X ;  /* 0x0000000000107919 */ /* 0x000e620000002100 */
[----:B------:R-:W-:-:S02]  /*b580*/  IADD3 R12, P1, R10, R25, RZ ;  /* 0x000000190a0c7210 */ /* 0x000fc40007f3e0ff */
[----:B0-----:R-:W-:-:S03]  /*b590*/  PRMT R5, RZ, 0x7610, R5 ;  /* 0x00007610ff057816 */ /* 0x001fc60000000005 */
[----:B------:R-:W-:-:S05]  /*b5a0*/  IMAD.X R13, R3, 0x1, R24, P1 ;  /* 0x00000001030d7824 */ /* 0x000fca00008e0618 */
[----:B------:R4:W2:Y:S01]  /*b5b0*/  @!P0 LDG.E.U16 R5, [R12.64] ;  /* 0x000000040c058981 */ /* 0x0008a2000c1e1500 */
[----:B-1----:R-:W-:-:S05]  /*b5c0*/  LOP3.LUT R16, R16, 0x7f, RZ, 0xc0, !PT ;  /* 0x0000007f10107812 */ /* 0x002fca00078ec0ff */
[----:B------:R-:W-:-:S05]  /*b5d0*/  IMAD.SHL.U32 R16, R16, 0x2, RZ ;  /* 0x0000000210107824 */ /* 0x000fca00078e00ff */
[----:B------:R-:W-:Y:S02]  /*b5e0*/  LOP3.LUT R9, R16, 0x50, RZ, 0x3c, !PT ;  /* 0x0000005010097812 */ /* 0x000fe400078e3cff */
[----:B------:R-:W-:-:S03]  /*b5f0*/  PRMT R4, RZ, 0x7610, R4 ;  /* 0x00007610ff047816 */ /* 0x000fc60000000004 */
[----:B------:R0:W-:Y:S04]  /*b600*/  STS.U16 [R9+0x500], R0 ;  /* 0x0005000009007388 */ /* 0x0001e80000000400 */
[----:B0-----:R-:W2:Y:S04]  /*b610*/  LDL.LU R0, [R1+0x560] ;  /* 0x0005600001007983 */ /* 0x001ea80000300800 */
[----:B------:R-:W2:Y:S04]  /*b620*/  LDL.LU R16, [R1+0xe0] ;  /* 0x0000e00001107983 */ /* 0x000ea80000300800 */
[----:B---3--:R-:W-:Y:S04]  /*b630*/  STL [R1+0xf54], R6 ;  /* 0x000f540601007387 */ /* 0x008fe80000100800 */
[----:B------:R-:W3:Y:S01]  /*b640*/  LDL R3, [R1+0x4cc] ;  /* 0x0004cc0001037983 */ /* 0x000ee20000100800 */
[----:B----4-:R-:W-:-:S05]  /*b650*/  IADD3 R12, P1, R8, R25, RZ ;  /* 0x00000019080c7210 */ /* 0x010fca0007f3e0ff */
[----:B--2---:R-:W-:-:S05]  /*b660*/  IMAD.X R13, R7, 0x1, R24, P1 ;  /* 0x00000001070d7824 */ /* 0x004fca00008e0618 */
[----:B------:R0:W2:Y:S04]  /*b670*/  @!P0 LDG.E.U16 R4, [R12.64] ;  /* 0x000000040c048981 */ /* 0x0000a8000c1e1500 */
[----:B------:R1:W-:Y:S01]  /*b680*/  STS.U16 [R9+0xd00], R14 ;  /* 0x000d000e09007388 */ /* 0x0003e20000000400 */
[----:B------:R-:W-:-:S03]  /*b690*/  PRMT R2, RZ, 0x7610, R2 ;  /* 0x00007610ff027816 */ /* 0x000fc60000000002 */
[----:B------:R4:W-:Y:S04]  /*b6a0*/  STS.U16 [R9+0x1500], R15 ;  /* 0x0015000f09007388 */ /* 0x0009e80000000400 */
[----:B-1----:R-:W2:Y:S04]  /*b6b0*/  LDL.LU R14, [R1+0xc0] ;  /* 0x0000c000010e7983 */ /* 0x002ea80000300800 */
[----:B------:R-:W-:Y:S04]  /*b6c0*/  STL [R1+0xf58], R5 ;  /* 0x000f580501007387 */ /* 0x000fe80000100800 */
[----:B------:R-:W2:Y:S04]  /*b6d0*/  LDL R7, [R1+0x410] ;  /* 0x0004100001077983 */ /* 0x000ea80000100800 */
[----:B----4-:R-:W4:Y:S01]  /*b6e0*/  LDL.LU R15, [R1+0x94] ;  /* 0x00009400010f7983 */ /* 0x010f220000300800 */
[----:B0-----:R-:W-:-:S05]  /*b6f0*/  IADD3 R12, P1, R0, R25, RZ ;  /* 0x00000019000c7210 */ /* 0x001fca0007f3e0ff */
[----:B---3--:R-:W-:-:S05]  /*b700*/  IMAD.X R13, R3, 0x1, R24, P1 ;  /* 0x00000001030d7824 */ /* 0x008fca00008e0618 */
[----:B------:R-:W3:Y:S04]  /*b710*/  @!P0 LDG.E.U16 R2, [R12.64] ;  /* 0x000000040c028981 */ /* 0x000ee8000c1e1500 */
[----:B--2---:R-:W-:Y:S04]  /*b720*/  STL [R1+0xf5c], R4 ;  /* 0x000f5c0401007387 */ /* 0x004fe80000100800 */
[----:B------:R-:W2:Y:S04]  /*b730*/  LDL R6, [R1+0x5a0] ;  /* 0x0005a00001067983 */ /* 0x000ea80000100800 */
[----:B------:R0:W-:Y:S04]  /*b740*/  STL [R1+0x640], R0 ;  /* 0x0006400001007387 */ /* 0x0001e80000100800 */
[----:B0-----:R-:W2:Y:S04]  /*b750*/  LDL.LU R0, [R1+0x4c0] ;  /* 0x0004c00001007983 */ /* 0x001ea80000300800 */
[----:B------:R-:W4:Y:S04]  /*b760*/  LDL R3, [R1+0x54c] ;  /* 0x00054c0001037983 */ /* 0x000f280000100800 */
[----:B------:R-:W4:Y:S04]  /*b770*/  LDL R5, [R1+0x540] ;  /* 0x0005400001057983 */ /* 0x000f280000100800 */
[----:B------:R-:W4:Y:S04]  /*b780*/  LDL R4, [R1+0x4ac] ;  /* 0x0004ac0001047983 */ /* 0x000f280000100800 */
[----:B------:R-:W4:Y:S04]  /*b790*/  LDL.LU R10, [R1+0x7c] ;  /* 0x00007c00010a7983 */ /* 0x000f280000300800 */
[----:B---3--:R-:W-:Y:S01]  /*b7a0*/  STL [R1+0xf60], R2 ;  /* 0x000f600201007387 */ /* 0x008fe20000100800 */
[----:B------:R-:W-:-:S02]  /*b7b0*/  PRMT R28, RZ, 0x7610, R28 ;  /* 0x00007610ff1c7816 */ /* 0x000fc4000000001c */
[----:B--2---:R-:W-:Y:S01]  /*b7c0*/  IADD3 R12, P1, R0, R25, RZ ;  /* 0x00000019000c7210 */ /* 0x004fe20007f3e0ff */
[----:B------:R0:W-:Y:S04]  /*b7d0*/  STL [R1+0x668], R0 ;  /* 0x0006680001007387 */ /* 0x0001e80000100800 */
[----:B------:R-:W-:Y:S01]  /*b7e0*/  IMAD.X R13, R7, 0x1, R24, P1 ;  /* 0x00000001070d7824 */ /* 0x000fe200008e0618 */
[----:B0-----:R-:W-:-:S06]  /*b7f0*/  PRMT R0, RZ, 0x7610, R0 ;  /* 0x00007610ff007816 */ /* 0x001fcc0000000000 */
[----:B------:R0:W2:Y:S02]  /*b800*/  @!P0 LDG.E.U16 R0, [R12.64] ;  /* 0x000000040c008981 */ /* 0x0000a4000c1e1500 */
[----:B0-----:R-:W-:-:S05]  /*b810*/  IADD3 R12, P1, R6, R25, RZ ;  /* 0x00000019060c7210 */ /* 0x001fca0007f3e0ff */
[----:B----4-:R-:W-:-:S05]  /*b820*/  IMAD.X R13, R3, 0x1, R24, P1 ;  /* 0x00000001030d7824 */ /* 0x010fca00008e0618 */
[----:B------:R0:W3:Y:S04]  /*b830*/  @!P0 LDG.E.U16 R28, [R12.64] ;  /* 0x000000040c1c8981 */ /* 0x0000e8000c1e1500 */
[----:B------:R-:W-:Y:S04]  /*b840*/  STS.U16 [R9+0x1d00], R11 ;  /* 0x001d000b09007388 */ /* 0x000fe80000000400 */
[----:B------:R1:W-:Y:S04]  /*b850*/  STS.U16 [R9+0x2500], R16 ;  /* 0x0025001009007388 */ /* 0x0003e80000000400 */
[----:B------:R4:W-:Y:S04]  /*b860*/  STS.U16 [R9+0x2d00], R14 ;  /* 0x002d000e09007388 */ /* 0x0009e80000000400 */
[----:B-1----:R-:W3:Y:S01]  /*b870*/  LDL.LU R16, [R1+0x184] ;  /* 0x0001840001107983 */ /* 0x002ee20000300800 */
[----:B0-----:R-:W-:-:S02]  /*b880*/  IADD3 R12, P1, R5, R25, RZ ;  /* 0x00000019050c7210 */ /* 0x001fc40007f3e0ff */
[----:B------:R-:W-:-:S03]  /*b890*/  PRMT R26, RZ, 0x7610, R26 ;  /* 0x00007610ff1a7816 */ /* 0x000fc6000000001a */
[----:B------:R-:W-:-:S05]  /*b8a0*/  IMAD.X R13, R4, 0x1, R24, P1 ;  /* 0x00000001040d7824 */ /* 0x000fca00008e0618 */
[----:B------:R-:W3:Y:S04]  /*b8b0*/  @!P0 LDG.E.U16 R26, [R12.64] ;  /* 0x000000040c1a8981 */ /* 0x000ee8000c1e1500 */
[----:B--2---:R0:W-:Y:S04]  /*b8c0*/  STL [R1+0xf64], R0 ;  /* 0x000f640001007387 */ /* 0x0041e80000100800 */
[----:B----4-:R-:W2:Y:S04]  /*b8d0*/  LDL.LU R14, [R1+0x13c] ;  /* 0x00013c00010e7983 */ /* 0x010ea80000300800 */
[----:B------:R-:W4:Y:S04]  /*b8e0*/  LDL R3, [R1+0x4a0] ;  /* 0x0004a00001037983 */ /* 0x000f280000100800 */
[----:B0-----:R-:W2:Y:S04]  /*b8f0*/  LDL R0, [R1+0x400] ;  /* 0x0004000001007983 */ /* 0x001ea80000100800 */
[----:B---3--:R-:W-:Y:S04]  /*b900*/  STL [R1+0xf68], R28 ;  /* 0x000f681c01007387 */ /* 0x008fe80000100800 */
[----:B------:R-:W3:Y:S04]  /*b910*/  LDL R2, [R1+0x590] ;  /* 0x0005900001027983 */ /* 0x000ee80000100800 */
[----:B------:R-:W3:Y:S01]  /*b920*/  LDL R6, [R1+0x52c] ;  /* 0x00052c0001067983 */ /* 0x000ee20000100800 */
[----:B------:R-:W-:-:S02]  /*b930*/  PRMT R22, RZ, 0x7610, R22 ;  /* 0x00007610ff167816 */ /* 0x000fc40000000016 */
[----:B------:R-:W-:Y:S01]  /*b940*/  PRMT R20, RZ, 0x7610, R20 ;  /* 0x00007610ff147816 */ /* 0x000fe20000000014 */
[----:B------:R0:W-:Y:S04]  /*b950*/  STS.U16 [R9+0x3500], R15 ;  /* 0x0035000f09007388 */ /* 0x0001e80000000400 */
[----:B0-----:R-:W3:Y:S04]  /*b960*/  LDL.LU R15, [R1+0x134] ;  /* 0x00013400010f7983 */ /* 0x001ee80000300800 */
[----:B------:R-:W-:Y:S04]  /*b970*/  STL [R1+0xf6c], R26 ;  /* 0x000f6c1a01007387 */ /* 0x000fe80000100800 */
[----:B------:R-:W3:Y:S04]  /*b980*/  LDL R5, [R1+0x488] ;  /* 0x0004880001057983 */ /* 0x000ee80000100800 */
[----:B------:R-:W3:Y:S01]  /*b990*/  LDL R4, [R1+0x3f4] ;  /* 0x0003f40001047983 */ /* 0x000ee20000100800 */
[----:B----4-:R-:W-:-:S03]  /*b9a0*/  IADD3 R12, P1, R3, R25, RZ ;  /* 0x00000019030c7210 */ /* 0x010fc60007f3e0ff */
[----:B------:R-:W4:Y:S02]  /*b9b0*/  LDL R3, [R1+0x47c] ;  /* 0x00047c0001037983 */ /* 0x000f240000100800 */
[----:B--2---:R-:W-:-:S05]  /*b9c0*/  IMAD.X R13, R0, 0x1, R24, P1 ;  /* 0x00000001000d7824 */ /* 0x004fca00008e0618 */
[----:B------:R3:W2:Y:S02]  /*b9d0*/  @!P0 LDG.E.U16 R22, [R12.64] ;  /* 0x000000040c168981 */ /* 0x0006a4000c1e1500 */
[----:B---3--:R-:W-:-:S05]  /*b9e0*/  IADD3 R12, P1, R2, R25, RZ ;  /* 0x00000019020c7210 */ /* 0x008fca0007f3e0ff */
[----:B------:R-:W-:-:S05]  /*b9f0*/  IMAD.X R13, R6, 0x1, R24, P1 ;  /* 0x00000001060d7824 */ /* 0x000fca00008e0618 */
[----:B------:R0:W3:Y:S04]  /*ba00*/  @!P0 LDG.E.U16 R20, [R12.64] ;  /* 0x000000040c148981 */ /* 0x0000e8000c1e1500 */
[----:B------:R1:W-:Y:S04]  /*ba10*/  STS.U16 [R9+0x3d00], R10 ;  /* 0x003d000a09007388 */ /* 0x0003e80000000400 */
[----:B------:R-:W0:Y:S04]  /*ba20*/  S2R R11, SR_TID.X ;  /* 0x00000000000b7919 */ /* 0x000e280000002100 */
[----:B-1----:R-:W4:Y:S01]  /*ba30*/  LDL.LU R9, [R1+0x11c] ;  /* 0x00011c0001097983 */ /* 0x002f220000300800 */
[----:B0-----:R-:W-:-:S02]  /*ba40*/  IADD3 R12, P1, R5, R25, RZ ;  /* 0x00000019050c7210 */ /* 0x001fc40007f3e0ff */
[----:B------:R-:W-:Y:S02]  /*ba50*/  PRMT R18, RZ, 0x7610, R18 ;  /* 0x00007610ff127816 */ /* 0x000fe40000000012 */
[----:B------:R-:W-:-:S05]  /*ba60*/  LOP3.LUT R11, R11, 0x7f, RZ, 0xc0, !PT ;  /* 0x0000007f0b0b7812 */ /* 0x000fca00078ec0ff */
[----:B------:R-:W-:-:S05]  /*ba70*/  IMAD.SHL.U32 R11, R11, 0x2, RZ ;  /* 0x000000020b0b7824 */ /* 0x000fca00078e00ff */
[----:B------:R-:W-:Y:S01]  /*ba80*/  LOP3.LUT R0, R11, 0x60, RZ, 0x3c, !PT ;  /* 0x000000600b007812 */ /* 0x000fe200078e3cff */
[----:B------:R-:W-:-:S04]  /*ba90*/  IMAD.X R13, R4, 0x1, R24, P1 ;  /* 0x00000001040d7824 */ /* 0x000fc800008e0618 */
[----:B------:R0:W-:Y:S04]  /*baa0*/  STS.U16 [R0+0x600], R16 ;  /* 0x0006001000007388 */ /* 0x0001e80000000400 */
[----:B------:R1:W4:Y:S04]  /*bab0*/  @!P0 LDG.E.U16 R18, [R12.64] ;  /* 0x000000040c128981 */ /* 0x000328000c1e1500 */
[----:B--2---:R-:W-:Y:S04]  /*bac0*/  STL [R1+0xf70], R22 ;  /* 0x000f701601007387 */ /* 0x004fe80000100800 */
[----:B------:R-:W2:Y:S04]  /*bad0*/  LDL R2, [R1+0x3e8] ;  /* 0x0003e80001027983 */ /* 0x000ea80000100800 */
[----:B------:R-:W2:Y:S04]  /*bae0*/  LDL.LU R8, [R1+0xf8] ;  /* 0x0000f80001087983 */ /* 0x000ea80000300800 */
[----:B---3--:R-:W-:Y:S04]  /*baf0*/  STL [R1+0xf74], R20 ;  /* 0x000f741401007387 */ /* 0x008fe80000100800 */
[----:B------:R-:W3:Y:S04]  /*bb00*/  LDL R7, [R1+0x514] ;  /* 0x0005140001077983 */ /* 0x000ee80000100800 */
[----:B------:R-:W3:Y:S04]  /*bb10*/  LDL.LU R10, [R1+0xe4] ;  /* 0x0000e400010a7983 */ /* 0x000ee80000300800 */
[----:B0-----:R-:W3:Y:S04]  /*bb20*/  LDL R16, [R1+0x470] ;  /* 0x0004700001107983 */ /* 0x001ee80000100800 */
[----:B------:R4:W-:Y:S01]  /*bb30*/  STS.U16 [R0+0xe00], R14 ;  /* 0x000e000e00007388 */ /* 0x0009e20000000400 */
[----:B-1----:R-:W-:-:S03]  /*bb40*/  PRMT R12, RZ, 0x7610, R12 ;  /* 0x00007610ff0c7816 */ /* 0x002fc6000000000c */
[----:B------:R2:W-:Y:S01]  /*bb50*/  STS.U16 [R0+0x1600], R15 ;  /* 0x0016000f00007388 */ /* 0x0005e20000000400 */
[----:B------:R-:W-:-:S03]  /*bb60*/  PRMT R13, RZ, 0x7610, R13 ;  /* 0x00007610ff0d7816 */ /* 0x000fc6000000000d */
[----:B------:R-:W3:Y:S01]  /*bb70*/  LDL.LU R11, [R1+0xd8] ;  /* 0x0000d800010b7983 */ /* 0x000ee20000300800 */
[----:B----4-:R-:W-:-:S03]  /*bb80*/  IADD3 R14, P1, R3, R25, RZ ;  /* 0x00000019030e7210 */ /* 0x010fc60007f3e0ff */
[----:B------:R-:W-:Y:S04]  /*bb90*/  STL [R1+0xf78], R18 ;  /* 0x000f781201007387 */ /* 0x000fe80000100800 */
[----:B------:R-:W4:Y:S04]  /*bba0*/  LDL R4, [R1+0x508] ;  /* 0x0005080001047983 */ /* 0x000f280000100800 */
[----:B------:R-:W4:Y:S01]  /*bbb0*/  LDL R6, [R1+0x464] ;  /* 0x0004640001067983 */ /* 0x000f220000100800 */
[----:B--2---:R-:W-:-:S03]  /*bbc0*/  IMAD.X R15, R2, 0x1, R24, P1 ;  /* 0x00000001020f7824 */ /* 0x004fc600008e0618 */
[----:B------:R-:W2:Y:S04]  /*bbd0*/  LDL R2, [R1+0x454] ;  /* 0x0004540001027983 */ /* 0x000ea80000100800 */
[----:B------:R3:W2:Y:S04]  /*bbe0*/  @!P0 LDG.E.U16 R12, [R14.64] ;  /* 0x000000040e0c8981 */ /* 0x0006a8000c1e1500 */
[----:B------:R-:W2:Y:S01]  /*bbf0*/  LDL.LU R3, [R1+0xac] ;  /* 0x0000ac0001037983 */ /* 0x000ea20000300800 */
[----:B---3--:R-:W-:-:S05]  /*bc00*/  IADD3 R14, P1, R7, R25, RZ ;  /* 0x00000019070e7210 */ /* 0x008fca0007f3e0ff */
[----:B------:R-:W-:-:S05]  /*bc10*/  IMAD.X R15, R16, 0x1, R24, P1 ;  /* 0x00000001100f7824 */ /* 0x000fca00008e0618 */
[----:B------:R4:W3:Y:S04]  /*bc20*/  @!P0 LDG.E.U16 R13, [R14.64] ;  /* 0x000000040e0d8981 */ /* 0x0008e8000c1e1500 */
[----:B------:R0:W-:Y:S01]  /*bc30*/  STS.U16 [R0+0x1e00], R9 ;  /* 0x001e000900007388 */ /* 0x0001e20000000400 */
[----:B------:R-:W-:-:S03]  /*bc40*/  PRMT R17, RZ, 0x7610, R17 ;  /* 0x00007610ff117816 */ /* 0x000fc60000000011 */
[----:B------:R1:W-:Y:S01]  /*bc50*/  STS.U16 [R0+0x2600], R8 ;  /* 0x0026000800007388 */ /* 0x0003e20000000400 */
[----:B----4-:R-:W-:-:S05]  /*bc60*/  IADD3 R14, P1, R4, R25, RZ ;  /* 0x00000019040e7210 */ /* 0x010fca0007f3e0ff */
[----:B------:R-:W-:-:S05]  /*bc70*/  IMAD.X R15, R6, 0x1, R24, P1 ;  /* 0x00000001060f7824 */ /* 0x000fca00008e0618 */
[----:B------:R4:W4:Y:S04]  /*bc80*/  @!P0 LDG.E.U16 R17, [R14.64] ;  /* 0x000000040e118981 */ /* 0x000928000c1e1500 */
[----:B--2---:R-:W-:Y:S04]  /*bc90*/  STL [R1+0xf7c], R12 ;  /* 0x000f7c0c01007387 */ /* 0x004fe80000100800 */
[----:B------:R-:W2:Y:S04]  /*bca0*/  LDL R5, [R1+0x3d4] ;  /* 0x0003d40001057983 */ /* 0x000ea80000100800 */
[----:B0-----:R-:W2:Y:S04]  /*bcb0*/  LDL R9, [R1+0x57c] ;  /* 0x00057c0001097983 */ /* 0x001ea80000100800 */
[----:B------:R-:W2:Y:S04]  /*bcc0*/  LDL R7, [R1+0x4fc] ;  /* 0x0004fc0001077983 */ /* 0x000ea80000100800 */
[----:B------:R-:W2:Y:S04]  /*bcd0*/  LDL.LU R16, [R1+0x18c] ;  /* 0x00018c0001107983 */ /* 0x000ea80000300800 */
[----:B---3--:R-:W-:Y:S04]  /*bce0*/  STL [R1+0xf80], R13 ;  /* 0x000f800d01007387 */ /* 0x008fe80000100800 */
[----:B------:R-:W3:Y:S04]  /*bcf0*/  LDL R4, [R1+0x4f0] ;  /* 0x0004f00001047983 */ /* 0x000ee80000100800 */
[----:B-1----:R-:W3:Y:S04]  /*bd00*/  LDL.LU R8, [R1+0x188] ;  /* 0x0001880001087983 */ /* 0x002ee80000300800 */
[----:B------:R-:W3:Y:S01]  /*bd10*/  LDL R6, [R1+0x43c] ;  /* 0x00043c0001067983 */ /* 0x000ee20000100800 */
[----:B----4-:R-:W-:-:S03]  /*bd20*/  IADD3 R14, P1, R2, R25, RZ ;  /* 0x00000019020e7210 */ /* 0x010fc60007f3e0ff */
[----:B------:R-:W4:Y:S04]  /*bd30*/  LDL R2, [R1+0x430] ;  /* 0x0004300001027983 */ /* 0x000f280000100800 */
[----:B------:R-:W-:Y:S04]  /*bd40*/  STS.U16 [R0+0x2e00], R10 ;  /* 0x002e000a00007388 */ /* 0x000fe80000000400 */
[----:B------:R0:W-:Y:S04]  /*bd50*/  STS.U16 [R0+0x3600], R11 ;  /* 0x0036000b00007388 */ /* 0x0001e80000000400 */
[----:B------:R1:W-:Y:S04]  /*bd60*/  STS.U16 [R0+0x3e00], R3 ;  /* 0x003e000300007388 */ /* 0x0003e80000000400 */
[----:B0-----:R-:W0:Y:S04]  /*bd70*/  S2R R11, SR_TID.X ;  /* 0x00000000000b7919 */ /* 0x001e280000002100 */
[----:B-1----:R-:W4:Y:S01]  /*bd80*/  LDL R0, [R1+0x574] ;  /* 0x0005740001007983 */ /* 0x002f220000100800 */
[----:B------:R-:W-:-:S02]  /*bd90*/  PRMT R19, RZ, 0x7610, R19 ;  /* 0x00007610ff137816 */ /* 0x000fc40000000013 */
[----:B------:R-:W-:Y:S02]  /*bda0*/  PRMT R21, RZ, 0x7610, R21 ;  /* 0x00007610ff157816 */ /* 0x000fe40000000015 */
[----:B------:R-:W-:Y:S02]  /*bdb0*/  PRMT R23, RZ, 0x7610, R23 ;  /* 0x00007610ff177816 */ /* 0x000fe40000000017 */
[----:B0-----:R-:W-:Y:S01]  /*bdc0*/  LOP3.LUT R11, R11, 0x7f, RZ, 0xc0, !PT ;  /* 0x0000007f0b0b7812 */ /* 0x001fe200078ec0ff */
[----:B--2---:R-:W-:Y:S02]  /*bdd0*/  IMAD.X R15, R5, 0x1, R24, P1 ;  /* 0x00000001050f7824 */ /* 0x004fe400008e0618 */
[----:B------:R-:W2:Y:S04]  /*bde0*/  LDL R5, [R1+0x3c0] ;  /* 0x0003c00001057983 */ /* 0x000ea80000100800 */
[----:B------:R-:W2:Y:S04]  /*bdf0*/  LDL.LU R3, [R1+0x180] ;  /* 0x0001800001037983 */ /* 0x000ea80000300800 */
[----:B------:R0:W2:Y:S02]  /*be00*/  @!P0 LDG.E.U16 R19, [R14.64] ;  /* 0x000000040e138981 */ /* 0x0000a4000c1e1500 */
[----:B0-----:R-:W-:-:S02]  /*be10*/  IADD3 R14, P1, R9, R25, RZ ;  /* 0x00000019090e7210 */ /* 0x001fc40007f3e0ff */
[----:B------:R-:W2:Y:S03]  /*be20*/  LDL.LU R9, [R1+0x130] ;  /* 0x0001300001097983 */ /* 0x000ea60000300800 */
[----:B------:R-:W-:Y:S01]  /*be30*/  IMAD.X R15, R7, 0x1, R24, P1 ;  /* 0x00000001070f7824 */ /* 0x000fe200008e0618 */
[----:B------:R-:W2:Y:S01]  /*be40*/  LDL.LU R10, [R1+0x114] ;  /* 0x00011400010a7983 */ /* 0x000ea20000300800 */
[----:B------:R-:W-:-:S03]  /*be50*/  IMAD.SHL.U32 R7, R11, 0x2, RZ ;  /* 0x000000020b077824 */ /* 0x000fc600078e00ff */
[----:B------:R-:W2:Y:S04]  /*be60*/  LDL.LU R11, [R1+0xf0] ;  /* 0x0000f000010b7983 */ /* 0x000ea80000300800 */
[----:B------:R3:W2:Y:S02]  /*be70*/  @!P0 LDG.E.U16 R21, [R14.64] ;  /* 0x000000040e158981 */ /* 0x0006a4000c1e1500 */
[----:B---3--:R-:W-:Y:S02]  /*be80*/  IADD3 R14, P1, R4, R25, RZ ;  /* 0x00000019040e7210 */ /* 0x008fe40007f3e0ff */
[----:B------:R-:W-:-:S03]  /*be90*/  LOP3.LUT R4, R7, 0x70, RZ, 0x3c, !PT ;  /* 0x0000007007047812 */ /* 0x000fc600078e3cff */
[----:B------:R-:W-:Y:S02]  /*bea0*/  IMAD.X R15, R6, 0x1, R24, P1 ;  /* 0x00000001060f7824 */ /* 0x000fe400008e0618 */
[----:B------:R0:W-:Y:S04]  /*beb0*/  STS.U16 [R4+0x700], R16 ;  /* 0x0007001004007388 */ /* 0x0001e80000000400 */
[----:B------:R4:W3:Y:S02]  /*bec0*/  @!P0 LDG.E.U16 R23, [R14.64] ;  /* 0x000000040e178981 */ /* 0x0008e4000c1e1500 */
[----:B----4-:R-:W-:Y:S02]  /*bed0*/  IADD3 R14, P1, R2, R25, RZ ;  /* 0x00000019020e7210 */ /* 0x010fe40007f3e0ff */
[----:B------:R-:W4:Y:S04]  /*bee0*/  LDL R2, [R1+0x4e0] ;  /* 0x0004e00001027983 */ /* 0x000f280000100800 */
[----:B0-----:R-:W3:Y:S04]  /*bef0*/  LDL.LU R16, [R1+0xdc] ;  /* 0x0000dc0001107983 */ /* 0x001ee80000300800 */
[----:B------:R0:W-:Y:S01]  /*bf00*/  STS.U16 [R4+0xf00], R8 ;  /* 0x000f000804007388 */ /* 0x0001e20000000400 */
[----:B------:R-:W-:-:S03]  /*bf10*/  PRMT R27, RZ, 0x7610, R27 ;  /* 0x00007610ff1b7816 */ /* 0x000fc6000000001b */
[----:B------:R-:W3:Y:S04]  /*bf20*/  LDL.LU R13, [R1+0xd0] ;  /* 0x0000d000010d7983 */ /* 0x000ee80000300800 */
[----:B------:R-:W3:Y:S04]  /*bf30*/  LDL.LU R12, [R1+0xc8] ;  /* 0x0000c800010c7983 */ /* 0x000ee80000300800 */
[----:B0-----:R-:W0:Y:S04]  /*bf40*/  S2R R8, SR_TID.X ;  /* 0x0000000000087919 */ /* 0x001e280000002100 */
[----:B------:R-:W3:Y:S04]  /*bf50*/  LDL.LU R18, [R1+0xc4] ;  /* 0x0000c40001127983 */ /* 0x000ee80000300800 */
[----:B------:R-:W3:Y:S04]  /*bf60*/  LDL.LU R20, [R1+0xa8] ;  /* 0x0000a80001147983 */ /* 0x000ee80000300800 */
[----:B------:R-:W3:Y:S04]  /*bf70*/  LDL.LU R22, [R1+0xa4] ;  /* 0x0000a40001167983 */ /* 0x000ee80000300800 */
[----:B------:R-:W3:Y:S04]  /*bf80*/  LDL.LU R26, [R1+0x9c] ;  /* 0x00009c00011a7983 */ /* 0x000ee80000300800 */
[----:B------:R-:W3:Y:S01]  /*bf90*/  LDL.LU R28, [R1+0x98] ;  /* 0x00009800011c7983 */ /* 0x000ee20000300800 */
[----:B0-----:R-:W-:-:S05]  /*bfa0*/  LOP3.LUT R8, R8, 0x7f, RZ, 0xc0, !PT ;  /* 0x0000007f08087812 */ /* 0x001fca00078ec0ff */
[----:B------:R-:W-:Y:S02]  /*bfb0*/  IMAD.SHL.U32 R8, R8, 0x2, RZ ;  /* 0x0000000208087824 */ /* 0x000fe400078e00ff */
[----:B--2---:R-:W-:-:S05]  /*bfc0*/  IMAD.X R15, R5, 0x1, R24, P1 ;  /* 0x00000001050f7824 */ /* 0x004fca00008e0618 */
[----:B------:R0:W2:Y:S02]  /*bfd0*/  @!P0 LDG.E.U16 R27, [R14.64] ;  /* 0x000000040e1b8981 */ /* 0x0000a4000c1e1500 */
[----:B0-----:R-:W-:Y:S02]  /*bfe0*/  IADD3 R14, P1, R0, R25, RZ ;  /* 0x00000019000e7210 */ /* 0x001fe40007f3e0ff */
[----:B------:R-:W2:Y:S04]  /*bff0*/  LDL.LU R0, [R1+0x90] ;  /* 0x0000900001007983 */ /* 0x000ea80000300800 */
[----:B------:R-:W2:Y:S04]  /*c000*/  LDL.LU R5, [R1+0x8c] ;  /* 0x00008c0001057983 */ /* 0x000ea80000300800 */
[----:B------:R0:W-:Y:S02]  /*c010*/  STL [R1+0x898], R25 ;  /* 0x0008981901007387 */ /* 0x0001e40000100800 */
[----:B0-----:R-:W-:-:S05]  /*c020*/  LOP3.LUT R25, R8, 0x70, RZ, 0x3c, !PT ;  /* 0x0000007008197812 */ /* 0x001fca00078e3cff */
[----:B------:R0:W-:Y:S04]  /*c030*/  STS.U16 [R25+0x1700], R3 ;  /* 0x0017000319007388 */ /* 0x0001e80000000400 */
[----:B0-----:R-:W0:Y:S04]  /*c040*/  S2R R3, SR_TID.X ;  /* 0x0000000000037919 */ /* 0x001e280000002100 */
[----:B------:R-:W-:Y:S04]  /*c050*/  STS.U16 [R25+0x1f00], R9 ;  /* 0x001f000919007388 */ /* 0x000fe80000000400 */
[----:B------:R-:W-:Y:S04]  /*c060*/  STS.U16 [R25+0x2700], R10 ;  /* 0x0027000a19007388 */ /* 0x000fe80000000400 */
[----:B------:R0:W-:Y:S04]  /*c070*/  STS.U16 [R25+0x2f00], R11 ;  /* 0x002f000b19007388 */ /* 0x0001e80000000400 */
[----:B------:R-:W-:Y:S01]  /*c080*/  STL [R1+0x89c], R24 ;  /* 0x00089c1801007387 */ /* 0x000fe20000100800 */
[----:B0-----:R-:W-:-:S02]  /*c090*/  LOP3.LUT R11, R3, 0x3f, RZ, 0xc0, !PT ;  /* 0x0000003f030b7812 */ /* 0x001fc400078ec0ff */
[----:B------:R-:W-:Y:S02]  /*c0a0*/  SHF.R.S32.HI R4, RZ, 0x6, R3 ;  /* 0x00000006ff047819 */ /* 0x000fe40000011403 */
[----:B------:R-:W2:Y:S01]  /*c0b0*/  LDL.LU R3, [R1+0x88] ;  /* 0x0000880001037983 */ /* 0x000ea20000300800 */
[----:B----4-:R-:W-:-:S03]  /*c0c0*/  IMAD.X R15, R2, 0x1, R24, P1 ;  /* 0x00000001020f7824 */ /* 0x010fc600008e0618 */
[----:B------:R-:W4:Y:S01]  /*c0d0*/  LDL.LU R6, [R1+0x84] ;  /* 0x0000840001067983 */ /* 0x000f220000300800 */
[----:B------:R-:W-:-:S03]  /*c0e0*/  IMAD.SHL.U32 R2, R11, 0x2, RZ ;  /* 0x000000020b027824 */ /* 0x000fc600078e00ff */
[----:B------:R-:W4:Y:S04]  /*c0f0*/  LDL.LU R7, [R1+0x78] ;  /* 0x0000780001077983 */ /* 0x000f280000300800 */
[----:B------:R-:W4:Y:S04]  /*c100*/  LDL.LU R8, [R1+0x74] ;  /* 0x0000740001087983 */ /* 0x000f280000300800 */
[----:B------:R-:W4:Y:S04]  /*c110*/  LDL.LU R9, [R1+0x70] ;  /* 0x0000700001097983 */ /* 0x000f280000300800 */
[----:B------:R-:W4:Y:S04]  /*c120*/  LDL.LU R10, [R1+0x6c] ;  /* 0x00006c00010a7983 */ /* 0x000f280000300800 */
[----:B---3--:R0:W-:Y:S04]  /*c130*/  STS.U16 [R25+0x3700], R16 ;  /* 0x0037001019007388 */ /* 0x0081e80000000400 */
[----:B------:R-:W3:Y:S04]  /*c140*/  LDL.LU R11, [R1+0x68] ;  /* 0x00006800010b7983 */ /* 0x000ee80000300800 */
[----:B0-----:R-:W3:Y:S01]  /*c150*/  LDL.LU R16, [R1+0x64] ;  /* 0x0000640001107983 */ /* 0x001ee20000300800 */
[----:B------:R-:W-:-:S04]  /*c160*/  SGXT R4, R4, 0x1 ;  /* 0x000000010404781a */ /* 0x000fc80000000200 */
[----:B------:R-:W-:Y:S01]  /*c170*/  LOP3.LUT R2, R2, 0x90, R4, 0x78, !PT ;  /* 0x0000009002027812 */ /* 0x000fe200078e7804 */
[----:B------:R0:W-:Y:S01]  /*c180*/  STS.U16 [R25+0x3f00], R13 ;  /* 0x003f000d19007388 */ /* 0x0001e20000000400 */
[----:B------:R-:W-:-:S03]  /*c190*/  PRMT R29, RZ, 0x7610, R29 ;  /* 0x00007610ff1d7816 */ /* 0x000fc6000000001d */
[----:B------:R1:W-:Y:S04]  /*c1a0*/  STS.U16 [R2+0x4000], R12 ;  /* 0x0040000c02007388 */ /* 0x0003e80000000400 */
[----:B------:R1:W-:Y:S04]  /*c1b0*/  STS.U16 [R2+0x4400], R18 ;  /* 0x0044001202007388 */ /* 0x0003e80000000400 */
[----:B0-----:R-:W3:Y:S04]  /*c1c0*/  LDL.LU R13, [R1+0x60] ;  /* 0x00006000010d7983 */ /* 0x001ee80000300800 */
[----:B-1----:R-:W3:Y:S04]  /*c1d0*/  LDL.LU R12, [R1+0x5c] ;  /* 0x00005c00010c7983 */ /* 0x002ee80000300800 */
[----:B------:R0:W-:Y:S04]  /*c1e0*/  STS.U16 [R2+0x4800], R20 ;  /* 0x0048001402007388 */ /* 0x0001e80000000400 */
[----:B------:R-:W3:Y:S04]  /*c1f0*/  LDL.LU R18, [R1+0x58] ;  /* 0x0000580001127983 */ /* 0x000ee80000300800 */
[----:B------:R1:W-:Y:S04]  /*c200*/  STS.U16 [R2+0x4c00], R22 ;  /* 0x004c001602007388 */ /* 0x0003e80000000400 */
[----:B0-----:R-:W3:Y:S04]  /*c210*/  LDL.LU R20, [R1+0x54] ;  /* 0x0000540001147983 */ /* 0x001ee80000300800 */
[----:B------:R0:W-:Y:S04]  /*c220*/  STS.U16 [R2+0x5000], R26 ;  /* 0x0050001a02007388 */ /* 0x0001e80000000400 */
[----:B-1----:R-:W3:Y:S04]  /*c230*/  LDL.LU R22, [R1+0x50] ;  /* 0x0000500001167983 */ /* 0x002ee80000300800 */
[----:B------:R1:W-:Y:S04]  /*c240*/  STS.U16 [R2+0x5400], R28 ;  /* 0x0054001c02007388 */ /* 0x0003e80000000400 */
[----:B0-----:R-:W3:Y:S04]  /*c250*/  LDL.LU R26, [R1+0x4c] ;  /* 0x00004c00011a7983 */ /* 0x001ee80000300800 */
[----:B------:R-:W3:Y:S04]  /*c260*/  LDL.LU R25, [R1+0x48] ;  /* 0x0000480001197983 */ /* 0x000ee80000300800 */
[----:B------:R0:W3:Y:S04]  /*c270*/  @!P0 LDG.E.U16 R29, [R14.64] ;  /* 0x000000040e1d8981 */ /* 0x0000e8000c1e1500 */
[----:B-1----:R-:W3:Y:S04]  /*c280*/  LDL.LU R28, [R1+0x44] ;  /* 0x00004400011c7983 */ /* 0x002ee80000300800 */
[----:B0-----:R-:W3:Y:S04]  /*c290*/  LDL.LU R14, [R1+0x40] ;  /* 0x00004000010e7983 */ /* 0x001ee80000300800 */
[----:B--2---:R-:W-:Y:S04]  /*c2a0*/  STS.U16 [R2+0x5800], R0 ;  /* 0x0058000002007388 */ /* 0x004fe80000000400 */
[----:B------:R0:W-:Y:S04]  /*c2b0*/  STS.U16 [R2+0x5c00], R5 ;  /* 0x005c000502007388 */ /* 0x0001e80000000400 */
[----:B0-----:R-:W2:Y:S04]  /*c2c0*/  LDL R5, [R1+0x5b8] ;  /* 0x0005b80001057983 */ /* 0x001ea80000100800 */
[----:B------:R-:W2:Y:S04]  /*c2d0*/  LDL.LU R0, [R1+0x3c] ;  /* 0x00003c0001007983 */ /* 0x000ea80000300800 */
[----:B------:R-:W2:Y:S04]  /*c2e0*/  LDL.LU R15, [R1+0x38] ;  /* 0x00003800010f7983 */ /* 0x000ea80000300800 */
[----:B------:R0:W-:Y:S04]  /*c2f0*/  STS.U16 [R2+0x6000], R3 ;  /* 0x0060000302007388 */ /* 0x0001e80000000400 */
[----:B0-----:R-:W2:Y:S04]  /*c300*/  LDL.LU R3, [R1+0x34] ;  /* 0x0000340001037983 */ /* 0x001ea80000300800 */
[----:B------:R-:W2:Y:S04]  /*c310*/  LDL.LU R24, [R1+0x24] ;  /* 0x0000240001187983 */ /* 0x000ea80000300800 */
[----:B----4-:R-:W-:Y:S04]  /*c320*/  STS.U16 [R2+0x6400], R6 ;  /* 0x0064000602007388 */ /* 0x010fe80000000400 */
[----:B------:R-:W-:Y:S04]  /*c330*/  STS.U16 [R2+0x6800], R7 ;  /* 0x0068000702007388 */ /* 0x000fe80000000400 */
[----:B------:R-:W-:Y:S04]  /*c340*/  STS.U16 [R2+0x6c00], R8 ;  /* 0x006c000802007388 */ /* 0x000fe80000000400 */
[----:B------:R-:W-:Y:S04]  /*c350*/  STS.U16 [R2+0x7000], R9 ;  /* 0x0070000902007388 */ /* 0x000fe80000000400 */
[----:B------:R-:W-:Y:S04]  /*c360*/  STS.U16 [R2+0x7400], R10 ;  /* 0x0074000a02007388 */ /* 0x000fe80000000400 */
[----:B---3--:R-:W-:Y:S04]  /*c370*/  STS.U16 [R2+0x7800], R11 ;  /* 0x0078000b02007388 */ /* 0x008fe80000000400 */
[----:B------:R0:W-:Y:S04]  /*c380*/  STS.U16 [R2+0x7c00], R16 ;  /* 0x007c001002007388 */ /* 0x0001e80000000400 */
[----:B0-----:R-:W3:Y:S04]  /*c390*/  LDL.LU R2, [R1+0x20] ;  /* 0x0000200001027983 */ /* 0x001ee80000300800 */
[----:B------:R-:W4:Y:S04]  /*c3a0*/  LDL.LU R4, [R1+0x1c] ;  /* 0x00001c0001047983 */ /* 0x000f280000300800 */
[----:B------:R-:W4:Y:S04]  /*c3b0*/  LDL.LU R6, [R1+0x18] ;  /* 0x0000180001067983 */ /* 0x000f280000300800 */
[----:B------:R-:W4:Y:S04]  /*c3c0*/  LDL.LU R7, [R1+0x30] ;  /* 0x0000300001077983 */ /* 0x000f280000300800 */
[----:B------:R-:W4:Y:S04]  /*c3d0*/  LDL.LU R8, [R1+0x2c] ;  /* 0x00002c0001087983 */ /* 0x000f280000300800 */
[----:B------:R-:W4:Y:S04]  /*c3e0*/  LDL.LU R9, [R1+0x28] ;  /* 0x0000280001097983 */ /* 0x000f280000300800 */
[----:B------:R-:W4:Y:S04]  /*c3f0*/  LDL.LU R10, [R1+0x14] ;  /* 0x00001400010a7983 */ /* 0x000f280000300800 */
[----:B------:R-:W4:Y:S04]  /*c400*/  LDL.LU R11, [R1+0x10] ;  /* 0x00001000010b7983 */ /* 0x000f280000300800 */
[----:B------:R-:W4:Y:S04]  /*c410*/  LDL.LU R16, [R1+0xc] ;  /* 0x00000c0001107983 */ /* 0x000f280000300800 */
[----:B--2---:R0:W-:Y:S04]  /*c420*/  STS.U16 [R5+0x4100], R13 ;  /* 0x0041000d05007388 */ /* 0x0041e80000000400 */
[----:B------:R-:W-:Y:S04]  /*c430*/  STS.U16 [R5+0x4500], R12 ;  /* 0x0045000c05007388 */ /* 0x000fe80000000400 */
[----:B------:R-:W-:Y:S04]  /*c440*/  STS.U16 [R5+0x4900], R18 ;  /* 0x0049001205007388 */ /* 0x000fe80000000400 */
[----:B------:R-:W-:Y:S04]  /*c450*/  STS.U16 [R5+0x4d00], R20 ;  /* 0x004d001405007388 */ /* 0x000fe80000000400 */
[----:B------:R-:W-:Y:S04]  /*c460*/  STS.U16 [R5+0x5100], R22 ;  /* 0x0051001605007388 */ /* 0x000fe80000000400 */
[----:B------:R-:W-:Y:S04]  /*c470*/  STS.U16 [R5+0x5500], R26 ;  /* 0x0055001a05007388 */ /* 0x000fe80000000400 */
[----:B------:R-:W-:Y:S04]  /*c480*/  STS.U16 [R5+0x5900], R25 ;  /* 0x0059001905007388 */ /* 0x000fe80000000400 */
[----:B------:R-:W-:Y:S04]  /*c490*/  STS.U16 [R5+0x5d00], R28 ;  /* 0x005d001c05007388 */ /* 0x000fe80000000400 */
[----:B------:R1:W-:Y:S04]  /*c4a0*/  STS.U16 [R5+0x6100], R14 ;  /* 0x0061000e05007388 */ /* 0x0003e80000000400 */
[----:B0-----:R-:W2:Y:S04]  /*c4b0*/  LDL.LU R13, [R1+0xf80] ;  /* 0x000f8000010d7983 */ /* 0x001ea80000300800 */
[----:B-1----:R-:W0:Y:S04]  /*c4c0*/  S2R R14, SR_TID.X ;  /* 0x00000000000e7919 */ /* 0x002e280000002100 */
[----:B------:R-:W-:Y:S04]  /*c4d0*/  STS.U16 [R5+0x6500], R0 ;  /* 0x0065000005007388 */ /* 0x000fe80000000400 */
[----:B------:R-:W-:Y:S04]  /*c4e0*/  STS.U16 [R5+0x6900], R15 ;  /* 0x0069000f05007388 */ /* 0x000fe80000000400 */
[----:B------:R-:W2:Y:S04]  /*c4f0*/  LDL.LU R12, [R1+0xf7c] ;  /* 0x000f7c00010c7983 */ /* 0x000ea80000300800 */
[----:B------:R0:W-:Y:S04]  /*c500*/  STS.U16 [R5+0x6d00], R3 ;  /* 0x006d000305007388 */ /* 0x0001e80000000400 */
[----:B------:R1:W-:Y:S04]  /*c510*/  STS.U16 [R5+0x7100], R24 ;  /* 0x0071001805007388 */ /* 0x0003e80000000400 */
[----:B------:R-:W2:Y:S01]  /*c520*/  LDL.LU R18, [R1+0xf78] ;  /* 0x000f780001127983 */ /* 0x000ea20000300800 */
[----:B0-----:R-:W-:-:S03]  /*c530*/  LOP3.LUT R3, R14, 0x3f, RZ, 0xc0, !PT ;  /* 0x0000003f0e037812 */ /* 0x001fc600078ec0ff */
[----:B------:R-:W2:Y:S01]  /*c540*/  LDL.LU R20, [R1+0xf74] ;  /* 0x000f740001147983 */ /* 0x000ea20000300800 */
[----:B-1----:R-:W-:Y:S01]  /*c550*/  SHF.R.S32.HI R24, RZ, 0x6, R14 ;  /* 0x00000006ff187819 */ /* 0x002fe2000001140e */
[----:B------:R-:W-:Y:S02]  /*c560*/  IMAD.SHL.U32 R15, R3, 0x2, RZ ;  /* 0x00000002030f7824 */ /* 0x000fe400078e00ff */
[----:B------:R-:W2:Y:S01]  /*c570*/  LDL.LU R22, [R1+0xf70] ;  /* 0x000f700001167983 */ /* 0x000ea20000300800 */
[----:B------:R-:W-:-:S03]  /*c580*/  SGXT R24, R24, 0x1 ;  /* 0x000000011818781a */ /* 0x000fc60000000200 */
[----:B------:R-:W2:Y:S01]  /*c590*/  LDL.LU R26, [R1+0xf6c] ;  /* 0x000f6c00011a7983 */ /* 0x000ea20000300800 */
[----:B------:R-:W-:-:S03]  /*c5a0*/  LOP3.LUT R15, R15, 0x90, R24, 0x78, !PT ;  /* 0x000000900f0f7812 */ /* 0x000fc600078e7818 */
[----:B------:R-:W2:Y:S01]  /*c5b0*/  LDL.LU R25, [R1+0xcc] ;  /* 0x0000cc0001197983 */ /* 0x000ea20000300800 */
[----:B------:R-:W-:-:S03]  /*c5c0*/  LOP3.LUT R15, R15, 0x40, RZ, 0x3c, !PT ;  /* 0x000000400f0f7812 */ /* 0x000fc600078e3cff */
[----:B------:R-:W2:Y:S04]  /*c5d0*/  LDL.LU R28, [R1+0xf68] ;  /* 0x000f6800011c7983 */ /* 0x000ea80000300800 */
[----:B------:R-:W2:Y:S04]  /*c5e0*/  LDL.LU R0, [R1+0xf64] ;  /* 0x000f640001007983 */ /* 0x000ea80000300800 */
[----:B------:R-:W2:Y:S04]  /*c5f0*/  LDL.LU R24, [R1+0x8] ;  /* 0x0000080001187983 */ /* 0x000ea80000300800 */
[----:B---3--:R0:W-:Y:S04]  /*c600*/  STS.U16 [R5+0x7500], R2 ;  /* 0x0075000205007388 */ /* 0x0081e80000000400 */
[----:B----4-:R1:W-:Y:S04]  /*c610*/  STS.U16 [R5+0x7900], R4 ;  /* 0x0079000405007388 */ /* 0x0103e80000000400 */
[----:B------:R3:W-:Y:S04]  /*c620*/  STS.U16 [R5+0x7d00], R6 ;  /* 0x007d000605007388 */ /* 0x0007e80000000400 */
[----:B0-----:R-:W4:Y:S04]  /*c630*/  LDL.LU R2, [R1+0xf60] ;  /* 0x000f600001027983 */ /* 0x001f280000300800 */
[----:B-1----:R-:W4:Y:S04]  /*c640*/  LDL.LU R4, [R1+0xf5c] ;  /* 0x000f5c0001047983 */ /* 0x002f280000300800 */
[----:B---3--:R-:W3:Y:S04]  /*c650*/  LDL.LU R5, [R1+0xf58] ;  /* 0x000f580001057983 */ /* 0x008ee80000300800 */
[----:B------:R-:W3:Y:S04]  /*c660*/  LDL.LU R6, [R1+0xf54] ;  /* 0x000f540001067983 */ /* 0x000ee80000300800 */
[----:B------:R0:W-:Y:S04]  /*c670*/  STS.U16 [R15+0x4200], R7 ;  /* 0x004200070f007388 */ /* 0x0001e80000000400 */
[----:B------:R1:W-:Y:S04]  /*c680*/  STS.U16 [R15+0x4600], R8 ;  /* 0x004600080f007388 */ /* 0x0003e80000000400 */
[----:B------:R1:W-:Y:S04]  /*c690*/  STS.U16 [R15+0x4a00], R9 ;  /* 0x004a00090f007388 */ /* 0x0003e80000000400 */
[----:B0-----:R-:W3:Y:S04]  /*c6a0*/  LDL.LU R7, [R1+0xf50] ;  /* 0x000f500001077983 */ /* 0x001ee80000300800 */
[----:B-1----:R-:W3:Y:S04]  /*c6b0*/  LDL.LU R8, [R1+0xf4c] ;  /* 0x000f4c0001087983 */ /* 0x002ee80000300800 */
[----:B------:R-:W3:Y:S04]  /*c6c0*/  LDL.LU R9, [R1+0xf48] ;  /* 0x000f480001097983 */ /* 0x000ee80000300800 */
[----:B------:R0:W-:Y:S04]  /*c6d0*/  STS.U16 [R15+0x4e00], R10 ;  /* 0x004e000a0f007388 */ /* 0x0001e80000000400 */
[----:B------:R1:W-:Y:S04]  /*c6e0*/  STS.U16 [R15+0x5200], R11 ;  /* 0x0052000b0f007388 */ /* 0x0003e80000000400 */
[----:B------:R1:W-:Y:S04]  /*c6f0*/  STS.U16 [R15+0x5600], R16 ;  /* 0x005600100f007388 */ /* 0x0003e80000000400 */
[----:B0-----:R-:W3:Y:S04]  /*c700*/  LDL.LU R10, [R1+0xf44] ;  /* 0x000f4400010a7983 */ /* 0x001ee80000300800 */
[----:B-1----:R-:W3:Y:S04]  /*c710*/  LDL.LU R11, [R1+0xf40] ;  /* 0x000f4000010b7983 */ /* 0x002ee80000300800 */
[----:B------:R-:W3:Y:S01]  /*c720*/  LDL.LU R16, [R1+0xf3c] ;  /* 0x000f3c0001107983 */ /* 0x000ee20000300800 */
[----:B------:R-:W-:Y:S01]  /*c730*/  SHF.R.S32.HI R14, RZ, 0x6, R14 ;  /* 0x00000006ff0e7819 */ /* 0x000fe2000001140e */
[----:B------:R-:W-:-:S03]  /*c740*/  IMAD.SHL.U32 R3, R3, 0x2, RZ ;  /* 0x0000000203037824 */ /* 0x000fc600078e00ff */
[----:B------:R-:W-:-:S04]  /*c750*/  SGXT R14, R14, 0x1 ;  /* 0x000000010e0e781a */ /* 0x000fc80000000200 */
[----:B------:R-:W-:-:S04]  /*c760*/  LOP3.LUT R3, R3, 0x90, R14, 0x78, !PT ;  /* 0x0000009003037812 */ /* 0x000fc800078e780e */
[----:B------:R-:W-:Y:S01]  /*c770*/  LOP3.LUT R3, R3, 0x60, RZ, 0x3c, !PT ;  /* 0x0000006003037812 */ /* 0x000fe200078e3cff */
[----:B--2---:R-:W-:Y:S04]  /*c780*/  STS.U16 [R15+0x5a00], R24 ;  /* 0x005a00180f007388 */ /* 0x004fe80000000400 */
[----:B---3--:R-:W-:Y:S04]  /*c790*/  STS.U16 [R15+0x5e00], R16 ;  /* 0x005e00100f007388 */ /* 0x008fe80000000400 */
[----:B------:R-:W-:Y:S04]  /*c7a0*/  STS.U16 [R15+0x6200], R11 ;  /* 0x0062000b0f007388 */ /* 0x000fe80000000400 */
[----:B------:R-:W-:Y:S04]  /*c7b0*/  STS.U16 [R15+0x6600], R10 ;  /* 0x0066000a0f007388 */ /* 0x000fe80000000400 */
[----:B------:R-:W-:Y:S04]  /*c7c0*/  STS.U16 [R15+0x6a00], R9 ;  /* 0x006a00090f007388 */ /* 0x000fe80000000400 */
[----:B------:R-:W-:Y:S04]  /*c7d0*/  STS.U16 [R15+0x6e00], R8 ;  /* 0x006e00080f007388 */ /* 0x000fe80000000400 */
[----:B------:R-:W-:Y:S04]  /*c7e0*/  STS.U16 [R15+0x7200], R7 ;  /* 0x007200070f007388 */ /* 0x000fe80000000400 */
[----:B------:R-:W-:Y:S04]  /*c7f0*/  STS.U16 [R15+0x7600], R6 ;  /* 0x007600060f007388 */ /* 0x000fe80000000400 */
[----:B------:R-:W-:Y:S04]  /*c800*/  STS.U16 [R15+0x7a00], R5 ;  /* 0x007a00050f007388 */ /* 0x000fe80000000400 */
[----:B----4-:R-:W-:Y:S04]  /*c810*/  STS.U16 [R15+0x7e00], R4 ;  /* 0x007e00040f007388 */ /* 0x010fe80000000400 */
[----:B------:R-:W-:Y:S04]  /*c820*/  STS.U16 [R3+0x7f00], R25 ;  /* 0x007f001903007388 */ /* 0x000fe80000000400 */
[----:B------:R0:W-:Y:S04]  /*c830*/  STS.U16 [R3+0x4300], R2 ;  /* 0x0043000203007388 */ /* 0x0001e80000000400 */
[----:B0-----:R-:W2:Y:S04]  /*c840*/  LDL R2, [R1+0x35c] ;  /* 0x00035c0001027983 */ /* 0x001ea80000100800 */
[----:B------:R0:W-:Y:S04]  /*c850*/  STS.U16 [R3+0x4700], R0 ;  /* 0x0047000003007388 */ /* 0x0001e80000000400 */
[----:B------:R-:W-:Y:S04]  /*c860*/  STS.U16 [R3+0x4b00], R28 ;  /* 0x004b001c03007388 */ /* 0x000fe80000000400 */
[----:B------:R-:W-:Y:S04]  /*c870*/  STS.U16 [R3+0x4f00], R26 ;  /* 0x004f001a03007388 */ /* 0x000fe80000000400 */
[----:B------:R1:W-:Y:S04]  /*c880*/  STS.U16 [R3+0x5300], R22 ;  /* 0x0053001603007388 */ /* 0x0003e80000000400 */
[----:B------:R-:W-:Y:S04]  /*c890*/  STS.U16 [R3+0x5700], R20 ;  /* 0x0057001403007388 */ /* 0x000fe80000000400 */
        /* <DEDUP_REMOVED lines=9> */
[----:B------:R-:W-:Y:S06]  /*c930*/  BAR.SYNC.DEFER_BLOCKING 0x0 ;  /* 0x0000000000007b1d */ /* 0x000fec0000010000 */
[----:B0-----:R-:W3:Y:S04]  /*c940*/  LDL R0, [R1+0x354] ;  /* 0x0003540001007983 */ /* 0x001ee80000100800 */
[----:B-1----:R-:W4:Y:S04]  /*c950*/  LDL R22, [R1+0x5bc] ;  /* 0x0005bc0001167983 */ /* 0x002f280000100800 */
[----:B--2---:R-:W0:Y:S04]  /*c960*/  LDSM.16.M88.4 R16, [R2+0x4000] ;  /* 0x004000000210783b */ /* 0x004e280000000200 */
[----:B------:R-:W1:Y:S04]  /*c970*/  LDSM.16.M88.4 R12, [R2+0x4800] ;  /* 0x00480000020c783b */ /* 0x000e680000000200 */
[----:B------:R-:W-:Y:S04]  /*c980*/  LDSM.16.M88.4 R4, [R2+0x5000] ;  /* 0x005000000204783b */ /* 0x000fe80000000200 */
[----:B0-----:R-:W-:Y:S04]  /*c990*/  STL.64 [R1+0x10], R16 ;  /* 0x0000101001007387 */ /* 0x001fe80000100a00 */
[----:B------:R-:W-:Y:S04]  /*c9a0*/  STL.64 [R1+0x18], R18 ;  /* 0x0000181201007387 */ /* 0x000fe80000100a00 */
[----:B------:R-:W0:Y:S04]  /*c9b0*/  LDSM.16.M88.4 R16, [R2+0x5800] ;  /* 0x005800000210783b */ /* 0x000e280000000200 */
[----:B-1----:R-:W-:Y:S04]  /*c9c0*/  STL.64 [R1], R12 ;  /* 0x0000000c01007387 */ /* 0x002fe80000100a00 */
[----:B------:R-:W-:Y:S04]  /*c9d0*/  STL.64 [R1+0x8], R14 ;  /* 0x0000080e01007387 */ /* 0x000fe80000100a00 */
[----:B------:R-:W1:Y:S04]  /*c9e0*/  LDSM.16.M88.4 R12, [R2+0x6000] ;  /* 0x00600000020c783b */ /* 0x000e680000000200 */
[----:B---3--:R-:W-:Y:S04]  /*c9f0*/  LDSM.16.MT88.4 R8, [R0] ;  /* 0x000000000008783b */ /* 0x008fe80000004200 */
[----:B0-----:R-:W-:Y:S04]  /*ca00*/  STL.64 [R1+0x50], R16 ;  /* 0x0000501001007387 */ /* 0x001fe80000100a00 */
[----:B------:R-:W-:Y:S04]  /*ca10*/  STL.64 [R1+0x58], R18 ;  /* 0x0000581201007387 */ /* 0x000fe80000100a00 */
[----:B------:R-:W-:Y:S04]  /*ca20*/  LDSM.16.M88.4 R16, [R2+0x7800] ;  /* 0x007800000210783b */ /* 0x000fe80000000200 */
[----:B-1----:R-:W-:Y:S04]  /*ca30*/  STL.64 [R1+0x60], R12 ;  /* 0x0000600c01007387 */ /* 0x002fe80000100a00 */
[----:B------:R-:W-:Y:S04]  /*ca40*/  STL.64 [R1+0x68], R14 ;  /* 0x0000680e01007387 */ /* 0x000fe80000100a00 */
[----:B------:R-:W-:Y:S04]  /*ca50*/  STL.64 [R1+0x20], R4 ;  /* 0x0000200401007387 */ /* 0x000fe80000100a00 */
[----:B------:R-:W-:Y:S04]  /*ca60*/  STL.64 [R1+0x28], R6 ;  /* 0x0000280601007387 */ /* 0x000fe80000100a00 */
[----:B------:R0:W-:Y:S04]  /*ca70*/  STL.64 [R1+0xf20], R4 ;  /* 0x000f200401007387 */ /* 0x0001e80000100a00 */
[----:B0-----:R-:W2:Y:S01]  /*ca80*/  LDL.64 R4, [R1] ;  /* 0x0000000001047983 */ /* 0x001ea20000100a00 */
[----:B------:R-:W-:-:S02]  /*ca90*/  IMAD.MOV.U32 R28, RZ, RZ, R12 ;  /* 0x000000ffff1c7224 */ /* 0x000fc400078e000c */
[----:B------:R-:W-:Y:S02]  /*caa0*/  IMAD.MOV.U32 R27, RZ, RZ, R13 ;  /* 0x000000ffff1b7224 */ /* 0x000fe400078e000d */
[----:B------:R-:W-:Y:S04]  /*cab0*/  LDSM.16.M88.4 R12, [R2+0x6800] ;  /* 0x00680000020c783b */ /* 0x000fe80000000200 */
[----:B--2---:R-:W-:Y:S04]  /*cac0*/  STL.64 [R1+0xf28], R4 ;  /* 0x000f280401007387 */ /* 0x004fe80000100a00 */
[----:B------:R-:W0:Y:S04]  /*cad0*/  LDSM.16.M88.4 R4, [R2+0x7000] ;  /* 0x007000000204783b */ /* 0x000e280000000200 */
[----:B0-----:R0:W-:Y:S01]  /*cae0*/  STL.64 [R1+0x80], R4 ;  /* 0x0000800401007387 */ /* 0x0011e20000100a00 */
[----:B------:R-:W-:-:S03]  /*caf0*/  IMAD.MOV.U32 R26, RZ, RZ, R7 ;  /* 0x000000ffff1a7224 */ /* 0x000fc600078e0007 */
[----:B------:R-:W-:Y:S04]  /*cb00*/  STL.64 [R1+0x90], R12 ;  /* 0x0000900c01007387 */ /* 0x000fe80000100a00 */
[----:B------:R-:W-:Y:S04]  /*cb10*/  STL.64 [R1+0x98], R14 ;  /* 0x0000980e01007387 */ /* 0x000fe80000100a00 */
[----:B------:R1:W-:Y:S04]  /*cb20*/  STL.64 [R1+0x88], R6 ;  /* 0x0000880601007387 */ /* 0x0003e80000100a00 */
[----:B0-----:R-:W2:Y:S04]  /*cb30*/  LDL.LU.64 R4, [R1+0x390] ;  /* 0x0003900001047983 */ /* 0x001ea80000300a00 */
[----:B----4-:R-:W0:Y:S04]  /*cb40*/  LDSM.16.MT88.4 R12, [R22] ;  /* 0x00000000160c783b */ /* 0x010e280000004200 */
[----:B-1----:R-:W2:Y:S04]  /*cb50*/  LDL.LU.64 R6, [R1+0x398] ;  /* 0x0003980001067983 */ /* 0x002ea80000300a00 */
[----:B------:R-:W-:Y:S04]  /*cb60*/  STL [R1+0xd48], R26 ;  /* 0x000d481a01007387 */ /* 0x000fe80000100800 */
[----:B------:R-:W3:Y:S04]  /*cb70*/  LDL.64 R24, [R1+0x50] ;  /* 0x0000500001187983 */ /* 0x000ee80000100a00 */
[----:B------:R-:W-:Y:S04]  /*cb80*/  STL [R1+0xf38], R27 ;  /* 0x000f381b01007387 */ /* 0x000fe80000100800 */
[----:B---3--:R1:W-:Y:S04]  /*cb90*/  STL.64 [R1+0xf30], R24 ;  /* 0x000f301801007387 */ /* 0x0083e80000100a00 */
[----:B-1----:R-:W2:Y:S04]  /*cba0*/  LDL.64 R24, [R1+0x10] ;  /* 0x0000100001187983 */ /* 0x002ea80000100a00 */
[----:B0-----:R-:W-:Y:S04]  /*cbb0*/  STL.64 [R1+0xee8], R14 ;  /* 0x000ee80e01007387 */ /* 0x001fe80000100a00 */
[----:B------:R-:W-:Y:S04]  /*cbc0*/  STL.64 [R1+0x70], R16 ;  /* 0x0000701001007387 */ /* 0x000fe80000100a00 */
[----:B------:R-:W-:Y:S04]  /*cbd0*/  STL.64 [R1+0x78], R18 ;  /* 0x0000781201007387 */ /* 0x000fe80000100a00 */
[----:B------:R0:W-:Y:S04]  /*cbe0*/  STL.64 [R1+0xee0], R12 ;  /* 0x000ee00c01007387 */ /* 0x0001e80000100a00 */
[----:B------:R-:W1:Y:S04]  /*cbf0*/  LDSM.16.MT88.4 R16, [R0+0x80] ;  /* 0x000080000010783b */ /* 0x000e680000004200 */
[----:B0-----:R-:W3:Y:S01]  /*cc00*/  LDL.64 R12, [R1+0x90] ;  /* 0x00009000010c7983 */ /* 0x001ee20000100a00 */
[----:B--2---:R-:W-:Y:S01]  /*cc10*/  HMMA.16816.F32.BF16 R4, R8, R24, R4 ;  /* 0x000000180804723c */ /* 0x004fe20000041804 */
[----:B------:R-:W-:-:S02]  /*cc20*/  IMAD.MOV.U32 R3, RZ, RZ, R24 ;  /* 0x000000ffff037224 */ /* 0x000fc400078e0018 */
[----:B------:R-:W-:Y:S01]  /*cc30*/  IMAD.MOV.U32 R2, RZ, RZ, R25 ;  /* 0x000000ffff027224 */ /* 0x000fe200078e0019 */
[----:B---3--:R0:W-:Y:S11]  /*cc40*/  STL.64 [R1+0xf10], R12 ;  /* 0x000f100c01007387 */ /* 0x0081f60000100a00 */
[----:B------:R-:W-:Y:S09]  /*cc50*/  @!UPT UIADD3 URZ, URZ, URZ, URZ ;  /* 0x0000003f3f3ff290 */ /* 0x000ff2000fffe03f */
[----:B------:R-:W-:Y:S01]  /*cc60*/  IMAD.MOV.U32 R23, RZ, RZ, R5 ;  /* 0x000000ffff177224 */ /* 0x000fe200078e0005 */
[----:B0-----:R-:W2:Y:S04]  /*cc70*/  LDL.LU.64 R12, [R1+0x1f0] ;  /* 0x0001f000010c7983 */ /* 0x001ea80000300a00 */
[----:B------:R-:W2:Y:S04]  /*cc80*/  LDL.LU.64 R14, [R1+0x1f8] ;  /* 0x0001f800010e7983 */ /* 0x000ea80000300a00 */
[----:B-1----:R-:W-:Y:S04]  /*cc90*/  STL.64 [R1+0xe90], R18 ;  /* 0x000e901201007387 */ /* 0x002fe80000100a00 */
[----:B------:R0:W-:Y:S04]  /*cca0*/  STL.64 [R1+0xe88], R16 ;  /* 0x000e881001007387 */ /* 0x0001e80000100a00 */
[----:B0-----:R-:W3:Y:S04]  /*ccb0*/  LDL.LU.64 R16, [R1+0x380] ;  /* 0x0003800001107983 */ /* 0x001ee80000300a00 */
[----:B------:R-:W3:Y:S04]  /*ccc0*/  LDL.LU.64 R18, [R1+0x388] ;  /* 0x0003880001127983 */ /* 0x000ee80000300a00 */
[----:B------:R-:W4:Y:S04]  /*ccd0*/  LDL.LU R27, [R1+0xf38] ;  /* 0x000f3800011b7983 */ /* 0x000f280000300800 */
[----:B------:R-:W2:Y:S04]  /*cce0*/  LDL.LU.64 R24, [R1+0xf30] ;  /* 0x000f300001187983 */ /* 0x000ea80000300a00 */
[----:B------:R0:W-:Y:S04]  /*ccf0*/  STL [R1+0x210], R4 ;  /* 0x0002100401007387 */ /* 0x0001e80000100800 */
[----:B0-----:R-:W3:Y:S01]  /*cd00*/  LDL.LU.64 R4, [R1+0xf28] ;  /* 0x000f280001047983 */ /* 0x001ee20000300a00 */
[----:B------:R-:W-:-:S05]  /*cd10*/  IMAD.MOV.U32 R21, RZ, RZ, R6 ;  /* 0x000000ffff157224 */ /* 0x000fca00078e0006 */
[----:B------:R-:W-:Y:S01]  /*cd20*/  STL [R1+0xdec], R21 ;  /* 0x000dec1501007387 */ /* 0x000fe20000100800 */
[----:B---3--:R-:W-:Y:S11]  /*cd30*/  HMMA.16816.F32.BF16 R16, R8, R4, R16 ;  /* 0x000000040810723c */ /* 0x008ff60000041810 */
[----:B------:R-:W-:Y:S11]  /*cd40*/  @!UPT UIADD3 URZ, URZ, URZ, URZ ;  /* 0x0000003f3f3ff290 */ /* 0x000ff6000fffe03f */
[----:B------:R-:W-:Y:S01]  /*cd50*/  @!UPT UIADD3 URZ, URZ, URZ, URZ ;  /* 0x0000003f3f3ff290 */ /* 0x000fe2000fffe03f */
[----:B------:R-:W-:Y:S04]  /*cd60*/  STL.64 [R1+0x200], R16 ;  /* 0x0002001001007387 */ /* 0x000fe80000100a00 */
[----:B------:R0:W-:Y:S02]  /*cd70*/  STL.64 [R1+0x208], R18 ;  /* 0x0002081201007387 */ /* 0x0001e40000100a00 */
[----:B0-----:R-:W-:Y:S02]  /*cd80*/  IMAD.MOV.U32 R19, RZ, RZ, R4 ;  /* 0x000000ffff137224 */ /* 0x001fe400078e0004 */
[----:B------:R-:W-:Y:S02]  /*cd90*/  IMAD.MOV.U32 R18, RZ, RZ, R5 ;  /* 0x000000ffff127224 */ /* 0x000fe400078e0005 */
[----:B------:R-:W2:Y:S01]  /*cda0*/  LDL.LU.64 R4, [R1+0xf20] ;  /* 0x000f200001047983 */ /* 0x000ea20000300a00 */
[----:B------:R-:W-:-:S02]  /*cdb0*/  IMAD.MOV.U32 R20, RZ, RZ, R7 ;  /* 0x000000ffff147224 */ /* 0x000fc400078e0007 */
[----:B----4-:R-:W-:Y:S01]  /*cdc0*/  IMAD.MOV.U32 R21, RZ, RZ, R27 ;  /* 0x000000ffff157224 */ /* 0x010fe200078e001b */
[----:B--2---:R-:W-:Y:S01]  /*cdd0*/  HMMA.16816.F32.BF16 R12, R8, R4, R12 ;  /* 0x00000004080c723c */ /* 0x004fe2000004180c */
[----:B------:R-:W-:Y:S02]  /*cde0*/  IMAD.MOV.U32 R26, RZ, RZ, R4 ;  /* 0x000000ffff1a7224 */ /* 0x000fe400078e0004 */
[----:B------:R-:W-:Y:S02]  /*cdf0*/  IMAD.MOV.U32 R0, RZ, RZ, R5 ;  /* 0x000000ffff007224 */ /* 0x000fe400078e0005 */
[----:B------:R-:W0:Y:S11]  /*ce00*/  LDSM.16.MT88.4 R4, [R22+0x80] ;  /* 0x000080001604783b */ /* 0x000e360000004200 */
[----:B------:R-:W-:Y:S07]  /*ce10*/  @!UPT UIADD3 URZ, URZ, URZ, URZ ;  /* 0x0000003f3f3ff290 */ /* 0x000fee000fffe03f */
[----:B------:R-:W-:Y:S04]  /*ce20*/  STL.64 [R1+0x1f0], R12 ;  /* 0x0001f00c01007387 */ /* 0x000fe80000100a00 */
[----:B------:R-:W-:Y:S04]  /*ce30*/  STL.64 [R1+0x1f8], R14 ;  /* 0x0001f80e01007387 */ /* 0x000fe80000100a00 */
[----:B------:R-:W-:Y:S04]  /*ce40*/  STL.64 [R1+0xe50], R22 ;  /* 0x000e501601007387 */ /* 0x000fe80000100a00 */
[----:B------:R1:W-:Y:S02]  /*ce50*/  STL [R1+0xe48], R20 ;  /* 0x000e481401007387 */ /* 0x0003e40000100800 */
[----:B-1----:R-:W-:-:S05]  /*ce60*/  IMAD.MOV.U32 R20, RZ, RZ, R28 ;  /* 0x000000ffff147224 */ /* 0x002fca00078e001c */
[----:B------:R1:W-:Y:S04]  /*ce70*/  STL.64 [R1+0xf18], R20 ;  /* 0x000f181401007387 */ /* 0x0003e80000100a00 */
[----:B-1----:R-:W2:Y:S04]  /*ce80*/  LDL.LU.64 R20, [R1+0x370] ;  /* 0x0003700001147983 */ /* 0x002ea80000300a00 */
[----:B------:R-:W2:Y:S04]  /*ce90*/  LDL.LU.64 R22, [R1+0x378] ;  /* 0x0003780001167983 */ /* 0x000ea80000300a00 */
[----:B------:R-:W3:Y:S04]  /*cea0*/  LDL.LU.64 R12, [R1+0x360] ;  /* 0x00036000010c7983 */ /* 0x000ee80000300a00 */
[----:B------:R-:W3:Y:S04]  /*ceb0*/  LDL.LU.64 R14, [R1+0x368] ;  /* 0x00036800010e7983 */ /* 0x000ee80000300a00 */
[----:B------:R-:W4:Y:S04]  /*cec0*/  LDL.64 R16, [R1+0x70] ;  /* 0x0000700001107983 */ /* 0x000f280000100a00 */
[----:B------:R-:W-:Y:S04]  /*ced0*/  STL.64 [R1+0xef8], R18 ;  /* 0x000ef81201007387 */ /* 0x000fe80000100a00 */
[----:B----4-:R1:W-:Y:S04]  /*cee0*/  STL.64 [R1+0xef0], R16 ;  /* 0x000ef01001007387 */ /* 0x0103e80000100a00 */
[----:B-1----:R-:W4:Y:S04]  /*cef0*/  LDL.LU.64 R16, [R1+0x320] ;  /* 0x0003200001107983 */ /* 0x002f280000300a00 */
[----:B------:R-:W3:Y:S01]  /*cf00*/  LDL.LU.64 R18, [R1+0x328] ;  /* 0x0003280001127983 */ /* 0x000ee20000300a00 */
[C---:B--2---:R-:W-:Y:S03]  /*cf10*/  HMMA.16816.F32.BF16 R20, R8.reuse, R24, R20 ;  /* 0x000000180814723c */ /* 0x044fe60000041814 */
[----:B---3--:R-:W-:Y:S04]  /*cf20*/  STL.64 [R1+0xf08], R18 ;  /* 0x000f081201007387 */ /* 0x008fe80000100a00 */
[----:B----4-:R1:W-:Y:S04]  /*cf30*/  STL.64 [R1+0xf00], R16 ;  /* 0x000f001001007387 */ /* 0x0103e80000100a00 */
[----:B-1----:R-:W2:Y:S04]  /*cf40*/  LDL.LU.64 R16, [R1+0x340] ;  /* 0x0003400001107983 */ /* 0x002ea80000300a00 */
[----:B------:R-:W2:Y:S04]  /*cf50*/  LDL.LU.64 R18, [R1+0x348] ;  /* 0x0003480001127983 */ /* 0x000ea80000300a00 */
[----:B0-----:R-:W-:Y:S04]  /*cf60*/  STL.64 [R1+0xe20], R6 ;  /* 0x000e200601007387 */ /* 0x001fe80000100a00 */
[----:B------:R-:W-:Y:S04]  /*cf70*/  STL.64 [R1+0xe18], R4 ;  /* 0x000e180401007387 */ /* 0x000fe80000100a00 */
[----:B------:R0:W-:Y:S04]  /*cf80*/  STL.64 [R1+0x1e0], R20 ;  /* 0x0001e01401007387 */ /* 0x0001e80000100a00 */
[----:B------:R-:W-:Y:S04]  /*cf90*/  STL.64 [R1+0x1e8], R22 ;  /* 0x0001e81601007387 */ /* 0x000fe80000100a00 */
[----:B0-----:R-:W3:Y:S04]  /*cfa0*/  LDL.LU.64 R20, [R1+0xf18] ;  /* 0x000f180001147983 */ /* 0x001ee80000300a00 */
[----:B------:R0:W-:Y:S04]  /*cfb0*/  STL.64 [R1+0xeb0], R24 ;  /* 0x000eb01801007387 */ /* 0x0001e80000100a00 */
[----:B0-----:R-:W4:Y:S01]  /*cfc0*/  LDL.64 R24, [R1+0x80] ;  /* 0x0000800001187983 */ /* 0x001f220000100a00 */
[----:B---3--:R-:W-:Y:S11]  /*cfd0*/  HMMA.16816.F32.BF16 R12, R8, R20, R12 ;  /* 0x00000014080c723c */ /* 0x008ff6000004180c */
[----:B------:R-:W-:Y:S11]  /*cfe0*/  @!UPT UIADD3 URZ, URZ, URZ, URZ ;  /* 0x0000003f3f3ff290 */ /* 0x000ff6000fffe03f */
[----:B------:R-:W-:Y:S01]  /*cff0*/  @!UPT UIADD3 URZ, URZ, URZ, URZ ;  /* 0x0000003f3f3ff290 */ /* 0x000fe2000fffe03f */
[----:B------:R0:W-:Y:S01]  /*d000*/  STL [R1+0x1d0], R12 ;  /* 0x0001d00c01007387 */ /* 0x0001e20000100800 */
[----:B------:R-:W-:-:S03]  /*d010*/  IMAD.MOV.U32 R29, RZ, RZ, R13 ;  /* 0x000000ffff1d7224 */ /* 0x000fc600078e000d */
[----:B0-----:R-:W2:Y:S01]  /*d020*/  LDL.LU.64 R12, [R1+0xf10] ;  /* 0x000f1000010c7983 */ /* 0x001ea20000300a00 */
[----:B------:R-:W-:Y:S02]  /*d030*/  IMAD.MOV.U32 R5, RZ, RZ, R0 ;  /* 0x000000ffff057224 */ /* 0x000fe400078e0000 */
[----:B------:R-:W-:Y:S02]  /*d040*/  IMAD.MOV.U32 R0, RZ, RZ, R15 ;  /* 0x000000ffff007224 */ /* 0x000fe400078e000f */
[----:B------:R-:W-:-:S03]  /*d050*/  IMAD.MOV.U32 R28, RZ, RZ, R14 ;  /* 0x000000ffff1c7224 */ /* 0x000fc600078e000e */
[----:B------:R-:W-:Y:S04]  /*d060*/  STL [R1+0xde8], R0 ;  /* 0x000de80001007387 */ /* 0x000fe80000100800 */
[----:B------:R-:W-:Y:S04]  /*d070*/  STL [R1+0xdcc], R28 ;  /* 0x000dcc1c01007387 */ /* 0x000fe80000100800 */
[----:B------:R-:W-:Y:S01]  /*d080*/  STL [R1+0xdc8], R29 ;  /* 0x000dc81d01007387 */ /* 0x000fe20000100800 */
[----:B--2---:R-:W-:Y:S11]  /*d090*/  HMMA.16816.F32.BF16 R16, R8, R12, R16 ;  /* 0x0000000c0810723c */ /* 0x004ff60000041810 */
[----:B------:R-:W-:Y:S11]  /*d0a0*/  @!UPT UIADD3 URZ, URZ, URZ, URZ ;  /* 0x0000003f3f3ff290 */ /* 0x000ff6000fffe03f */
[----:B------:R-:W-:Y:S01]  /*d0b0*/  @!UPT UIADD3 URZ, URZ, URZ, URZ ;  /* 0x0000003f3f3ff290 */ /* 0x000fe2000fffe03f */
[----:B------:R-:W-:Y:S04]  /*d0c0*/  STL.64 [R1+0x1c0], R16 ;  /* 0x0001c01001007387 */ /* 0x000fe80000100a00 */
[----:B------:R0:W-:Y:S04]  /*d0d0*/  STL.64 [R1+0x1c8], R18 ;  /* 0x0001c81201007387 */ /* 0x0001e80000100a00 */
[----:B0-----:R-:W4:Y:S04]  /*d0e0*/  LDL.LU.64 R18, [R1+0xf08] ;  /* 0x000f080001127983 */ /* 0x001f280000300a00 */
[----:B------:R-:W4:Y:S01]  /*d0f0*/  LDL.LU.64 R16, [R1+0xf00] ;  /* 0x000f000001107983 */ /* 0x000f220000300a00 */
[----:B------:R-:W-:-:S02]  /*d100*/  IMAD.MOV.U32 R28, RZ, RZ, R12 ;  /* 0x000000ffff1c7224 */ /* 0x000fc400078e000c */
[----:B------:R-:W-:Y:S02]  /*d110*/  IMAD.MOV.U32 R7, RZ, RZ, R13 ;  /* 0x000000ffff077224 */ /* 0x000fe400078e000d */
[----:B------:R-:W2:Y:S04]  /*d120*/  LDL.LU.64 R12, [R1+0x300] ;  /* 0x00030000010c7983 */ /* 0x000ea80000300a00 */
[----:B------:R-:W2:Y:S01]  /*d130*/  LDL.LU.64 R14, [R1+0x308] ;  /* 0x00030800010e7983 */ /* 0x000ea20000300a00 */
[----:B----4-:R-:W-:Y:S11]  /*d140*/  HMMA.16816.F32.BF16 R16, R8, R24, R16 ;  /* 0x000000180810723c */ /* 0x010ff60000041810 */
[----:B------:R-:W-:Y:S11]  /*d150*/  @!UPT UIADD3 URZ, URZ, URZ, URZ ;  /* 0x0000003f3f3ff290 */ /* 0x000ff6000fffe03f */
[----:B------:R-:W-:Y:S01]  /*d160*/  @!UPT UIADD3 URZ, URZ, URZ, URZ ;  /* 0x0000003f3f3ff290 */ /* 0x000fe2000fffe03f */
[----:B------:R-:W-:Y:S04]  /*d170*/  STL.64 [R1+0x1b0], R16 ;  /* 0x0001b01001007387 */ /* 0x000fe80000100a00 */
[----:B------:R0:W-:Y:S04]  /*d180*/  STL.64 [R1+0x1b8], R18 ;  /* 0x0001b81201007387 */ /* 0x0001e80000100a00 */
[----:B0-----:R-:W3:Y:S01]  /*d190*/  LDL.LU.64 R18, [R1+0xef8] ;  /* 0x000ef80001127983 */ /* 0x001ee20000300a00 */
[----:B------:R-:W-:Y:S02]  /*d1a0*/  IMAD.MOV.U32 R23, RZ, RZ, R24 ;  /* 0x000000ffff177224 */ /* 0x000fe400078e0018 */
[----:B------:R-:W-:Y:S01]  /*d1b0*/  IMAD.MOV.U32 R22, RZ, RZ, R25 ;  /* 0x000000ffff167224 */ /* 0x000fe200078e0019 */
[----:B------:R-:W2:Y:S04]  /*d1c0*/  LDL.LU.64 R16, [R1+0xef0] ;  /* 0x000ef00001107983 */ /* 0x000ea80000300a00 */
[----:B------:R-:W-:Y:S04]  /*d1d0*/  STL.64 [R1+0xec0], R22 ;  /* 0x000ec01601007387 */ /* 0x000fe80000100a00 */
[----:B------:R3:W-:Y:S01]  /*d1e0*/  STL.64 [R1+0xeb8], R20 ;  /* 0x000eb81401007387 */ /* 0x0007e20000100a00 */
[----:B------:R-:W-:-:S02]  /*d1f0*/  IMAD.MOV.U32 R4, RZ, RZ, R26 ;  /* 0x000000ffff047224 */ /* 0x000fc400078e001a */
[----:B---3--:R-:W-:Y:S02]  /*d200*/  IMAD.MOV.U32 R20, RZ, RZ, R19 ;  /* 0x000000ffff147224 */ /* 0x008fe400078e0013 */
[----:B------:R-:W-:-:S05]  /*d210*/  IMAD.MOV.U32 R21, RZ, RZ, R18 ;  /* 0x000000ffff157224 */ /* 0x000fca00078e0012 */
[----:B------:R0:W-:Y:S04]  /*d220*/  STL.64 [R1+0xed8], R20 ;  /* 0x000ed81401007387 */ /* 0x0001e80000100a00 */
[----:B0-----:R-:W3:Y:S04]  /*d230*/  LDL.LU.64 R20, [R1+0x190] ;  /* 0x0001900001147983 */ /* 0x001ee80000300a00 */
[----:B------:R-:W3:Y:S04]  /*d240*/  LDL.LU.64 R22, [R1+0x198] ;  /* 0x0001980001167983 */ /* 0x000ee80000300a00 */
[----:B------:R-:W4:Y:S04]  /*d250*/  LDL.LU.64 R24, [R1+0x160] ;  /* 0x0001600001187983 */ /* 0x000f280000300a00 */
[----:B------:R-:W3:Y:S01]  /*d260*/  LDL.LU.64 R26, [R1+0x168] ;  /* 0x00016800011a7983 */ /* 0x000ee20000300a00 */
[----:B--2---:R-:W-:Y:S01]  /*d270*/  HMMA.16816.F32.BF16 R8, R8, R16, R12 ;  /* 0x000000100808723c */ /* 0x004fe2000004180c */
[----:B------:R-:W-:-:S02]  /*d280*/  IMAD.MOV.U32 R6, RZ, RZ, R16 ;  /* 0x000000ffff067224 */ /* 0x000fc400078e0010 */
[----:B------:R-:W-:Y:S01]  /*d290*/  IMAD.MOV.U32 R0, RZ, RZ, R17 ;  /* 0x000000ffff007224 */ /* 0x000fe200078e0011 */
[----:B---3--:R-:W-:Y:S04]  /*d2a0*/  STL.64 [R1+0xed0], R26 ;  /* 0x000ed01a01007387 */ /* 0x008fe80000100a00 */
[----:B----4-:R0:W-:Y:S04]  /*d2b0*/  STL.64 [R1+0xec8], R24 ;  /* 0x000ec81801007387 */ /* 0x0101e80000100a00 */
[----:B0-----:R-:W2:Y:S04]  /*d2c0*/  LDL.LU.64 R24, [R1+0x170] ;  /* 0x0001700001187983 */ /* 0x001ea80000300a00 */
[----:B------:R-:W2:Y:S04]  /*d2d0*/  LDL.LU.64 R26, [R1+0x178] ;  /* 0x00017800011a7983 */ /* 0x000ea80000300a00 */
[----:B------:R-:W3:Y:S04]  /*d2e0*/  LDL.LU.64 R14, [R1+0xee8] ;  /* 0x000ee800010e7983 */ /* 0x000ee80000300a00 */
[----:B------:R-:W3:Y:S04]  /*d2f0*/  LDL.LU.64 R12, [R1+0xee0] ;  /* 0x000ee000010c7983 */ /* 0x000ee80000300a00 */
[----:B------:R0:W-:Y:S04]  /*d300*/  STL.64 [R1+0x1a0], R8 ;  /* 0x0001a00801007387 */ /* 0x0001e80000100a00 */
[----:B------:R-:W-:Y:S04]  /*d310*/  STL.64 [R1+0x1a8], R10 ;  /* 0x0001a80a01007387 */ /* 0x000fe80000100a00 */
[----:B------:R-:W4:Y:S01]  /*d320*/  LDL.LU.64 R16, [R1+0x150] ;  /* 0x0001500001107983 */ /* 0x000f220000300a00 */
[----:B0-----:R-:W-:-:S03]  /*d330*/  IMAD.MOV.U32 R8, RZ, RZ, R28 ;  /* 0x000000ffff087224 */ /* 0x001fc600078e001c */
[----:B------:R-:W4:Y:S01]  /*d340*/  LDL.LU.64 R18, [R1+0x158] ;  /* 0x0001580001127983 */ /* 0x000f220000300a00 */
[----:B------:R-:W-:-:S05]  /*d350*/  IMAD.MOV.U32 R9, RZ, RZ, R7 ;  /* 0x000000ffff097224 */ /* 0x000fca00078e0007 */
[----:B------:R0:W-:Y:S02]  /*d360*/  STL.64 [R1+0xea8], R8 ;  /* 0x000ea80801007387 */ /* 0x0001e40000100a00 */
[----:B0-----:R-:W-:Y:S02]  /*d370*/  IMAD.MOV.U32 R8, RZ, RZ, R3 ;  /* 0x000000ffff087224 */ /* 0x001fe400078e0003 */
[----:B------:R-:W-:-:S07]  /*d380*/  IMAD.MOV.U32 R9, RZ, RZ, R2 ;  /* 0x000000ffff097224 */ /* 0x000fce00078e0002 */
[----:B---3--:R-:W-:Y:S01]  /*d390*/  HMMA.16816.F32.BF16 R8, R12, R8, R20 ;  /* 0x000000080c08723c */ /* 0x008fe20000041814 */
[----:B------:R-:W2:Y:S11]  /*d3a0*/  LDL.LU.64 R20, [R1+0xed8] ;  /* 0x000ed80001147983 */ /* 0x000eb60000300a00 */
[----:B------:R-:W-:Y:S11]  /*d3b0*/  @!UPT UIADD3 URZ, URZ, URZ, URZ ;  /* 0x0000003f3f3ff290 */ /* 0x000ff6000fffe03f */
[----:B------:R-:W-:Y:S01]  /*d3c0*/  @!UPT UIADD3 URZ, URZ, URZ, URZ ;  /* 0x0000003f3f3ff290 */ /* 0x000fe2000fffe03f */
[----:B------:R-:W-:Y:S01]  /*d3d0*/  IMAD.MOV.U32 R2, RZ, RZ, R11 ;  /* 0x000000ffff027224 */ /* 0x000fe200078e000b */
[----:B------:R0:W-:Y:S01]  /*d3e0*/  STL.64 [R1+0x190], R8 ;  /* 0x0001900801007387 */ /* 0x0001e20000100a00 */
[----:B------:R-:W-:-:S03]  /*d3f0*/  IMAD.MOV.U32 R3, RZ, RZ, R10 ;  /* 0x000000ffff037224 */ /* 0x000fc600078e000a */
[----:B0-----:R-:W3:Y:S04]  /*d400*/  LDL.LU.64 R8, [R1+0x140] ;  /* 0x0001400001087983 */ /* 0x001ee80000300a00 */
[----:B------:R-:W3:Y:S04]  /*d410*/  LDL.LU.64 R10, [R1+0x148] ;  /* 0x00014800010a7983 */ /* 0x000ee80000300a00 */
[----:B------:R-:W-:Y:S04]  /*d420*/  STL [R1+0xd04], R2 ;  /* 0x000d040201007387 */ /* 0x000fe80000100800 */
[----:B------:R-:W-:Y:S01]  /*d430*/  STL [R1+0xd00], R3 ;  /* 0x000d000301007387 */ /* 0x000fe20000100800 */
[C---:B--2---:R-:W-:Y:S03]  /*d440*/  HMMA.16816.F32.BF16 R20, R12.reuse, R20, R24 ;  /* 0x000000140c14723c */ /* 0x044fe60000041818 */
[----:B------:R-:W2:Y:S04]  /*d450*/  LDL.LU.64 R26, [R1+0xed0] ;  /* 0x000ed000011a7983 */ /* 0x000ea80000300a00 */
[----:B------:R-:W2:Y:S11]  /*d460*/  LDL.LU.64 R24, [R1+0xec8] ;  /* 0x000ec80001187983 */ /* 0x000eb60000300a00 */
[----:B------:R-:W-:Y:S05]  /*d470*/  @!UPT UIADD3 URZ, URZ, URZ, URZ ;  /* 0x0000003f3f3ff290 */ /* 0x000fea000fffe03f */
[----:B------:R-:W-:Y:S04]  /*d480*/  STL.64 [R1+0x180], R20 ;  /* 0x0001801401007387 */ /* 0x000fe80000100a00 */
[----:B------:R0:W-:Y:S04]  /*d490*/  STL.64 [R1+0x188], R22 ;  /* 0x0001881601007387 */ /* 0x0001e80000100a00 */
[----:B0-----:R-:W3:Y:S04]  /*d4a0*/  LDL.LU.64 R22, [R1+0xec0] ;  /* 0x000ec00001167983 */ /* 0x001ee80000300a00 */
[----:B------:R-:W3:Y:S01]  /*d4b0*/  LDL.LU.64 R20, [R1+0xeb8] ;  /* 0x000eb80001147983 */ /* 0x000ee20000300a00 */
[C---:B--2---:R-:W-:Y:S11]  /*d4c0*/  HMMA.16816.F32.BF16 R24, R12.reuse, R4, R24 ;  /* 0x000000040c18723c */ /* 0x044ff60000041818 */
[----:B------:R-:W-:Y:S11]  /*d4d0*/  @!UPT UIADD3 URZ, URZ, URZ, URZ ;  /* 0x0000003f3f3ff290 */ /* 0x000ff6000fffe03f */
[----:B------:R-:W-:Y:S01]  /*d4e0*/  @!UPT UIADD3 URZ, URZ, URZ, URZ ;  /* 0x0000003f3f3ff290 */ /* 0x000fe2000fffe03f */
[----:B------:R0:W-:Y:S04]  /*d4f0*/  STL.64 [R1+0x170], R24 ;  /* 0x0001701801007387 */ /* 0x0001e80000100a00 */
[----:B------:R-:W-:Y:S04]  /*d500*/  STL.64 [R1+0x178], R26 ;  /* 0x0001781a01007387 */ /* 0x000fe80000100a00 */
[----:B0-----:R-:W4:Y:S01]  /*d510*/  LDL.LU.64 R24, [R1+0xeb0] ;  /* 0x000eb00001187983 */ /* 0x001f220000300a00 */
[C---:B---3--:R-:W-:Y:S03]  /*d520*/  HMMA.16816.F32.BF16 R8, R12.reuse, R20, R8 ;  /* 0x000000140c08723c */ /* 0x048fe60000041808 */
[----:B------:R-:W-:Y:S04]  /*d530*/  STL [R1+0xea0], R6 ;  /* 0x000ea00601007387 */ /* 0x000fe80000100800 */
[----:B------:R0:W-:Y:S04]  /*d540*/  STL.64 [R1+0xe98], R4 ;  /* 0x000e980401007387 */ /* 0x0001e80000100a00 */
[----:B0-----:R-:W2:Y:S04]  /*d550*/  LDL.LU.64 R4, [R1+0x100] ;  /* 0x0001000001047983 */ /* 0x001ea80000300a00 */
[----:B------:R-:W2:Y:S01]  /*d560*/  LDL.LU.64 R6, [R1+0x108] ;  /* 0x0001080001067983 */ /* 0x000ea20000300a00 */
[----:B----4-:R-:W-:Y:S01]  /*d570*/  HMMA.16816.F32.BF16 R16, R12, R24, R16 ;  /* 0x000000180c10723c */ /* 0x010fe20000041810 */
[----:B------:R-:W-:-:S02]  /*d580*/  IMAD.MOV.U32 R3, RZ, RZ, R24 ;  /* 0x000000ffff037224 */ /* 0x000fc400078e0018 */
[----:B------:R-:W-:-:S04]  /*d590*/  IMAD.MOV.U32 R2, RZ, RZ, R25 ;  /* 0x000000ffff027224 */ /* 0x000fc800078e0019 */
[----:B------:R-:W-:Y:S02]  /*d5a0*/  IMAD.MOV.U32 R24, RZ, RZ, R23 ;  /* 0x000000ffff187224 */ /* 0x000fe400078e0017 */
[----:B------:R-:W-:Y:S11]  /*d5b0*/  IMAD.MOV.U32 R25, RZ, RZ, R22 ;  /* 0x000000ffff197224 */ /* 0x000ff600078e0016 */
[----:B------:R-:W-:Y:S03]  /*d5c0*/  @!UPT UIADD3 URZ, URZ, URZ, URZ ;  /* 0x0000003f3f3ff290 */ /* 0x000fe6000fffe03f */
[----:B------:R0:W-:Y:S01]  /*d5d0*/  STL.64 [R1+0x160], R16 ;  /* 0x0001601001007387 */ /* 0x0001e20000100a00 */
[----:B------:R-:W-:-:S03]  /*d5e0*/  IMAD.MOV.U32 R27, RZ, RZ, R19 ;  /* 0x000000ffff1b7224 */ /* 0x000fc600078e0013 */
[----:B------:R1:W-:Y:S04]  /*d5f0*/  STL [R1+0x168], R18 ;  /* 0x0001681201007387 */ /* 0x0003e80000100800 */
[----:B0-----:R-:W3:Y:S04]  /*d600*/  LDL.LU.64 R16, [R1+0xb0] ;  /* 0x0000b00001107983 */ /* 0x001ee80000300a00 */
[----:B-1----:R-:W3:Y:S04]  /*d610*/  LDL.LU.64 R18, [R1+0xb8] ;  /* 0x0000b80001127983 */ /* 0x002ee80000300a00 */
[----:B------:R-:W-:Y:S04]  /*d620*/  STL [R1+0xc40], R27 ;  /* 0x000c401b01007387 */ /* 0x000fe80000100800 */
[----:B------:R0:W-:Y:S04]  /*d630*/  STL.64 [R1+0x150], R8 ;  /* 0x0001500801007387 */ /* 0x0001e80000100a00 */
[----:B------:R-:W-:Y:S04]  /*d640*/  STL.64 [R1+0x158], R10 ;  /* 0x0001580a01007387 */ /* 0x000fe80000100a00 */
[----:B0-----:R-:W4:Y:S04]  /*d650*/  LDL.LU.64 R8, [R1+0xea8] ;  /* 0x000ea80001087983 */ /* 0x001f280000300a00 */
[----:B------:R0:W-:Y:S04]  /*d660*/  STL.64 [R1+0xe68], R20 ;  /* 0x000e681401007387 */ /* 0x0001e80000100a00 */
[----:B0-----:R-:W4:Y:S04]  /*d670*/  LDL.LU.64 R20, [R1+0x120] ;  /* 0x0001200001147983 */ /* 0x001f280000300a00 */
[----:B------:R-:W4:Y:S01]  /*d680*/  LDL.LU.64 R22, [R1+0x128] ;  /* 0x0001280001167983 */ /* 0x000f220000300a00 */
[C---:B--2---:R-:W-:Y:S08]  /*d690*/  HMMA.16816.F32.BF16 R24, R12.reuse, R24, R4 ;  /* 0x000000180c18723c */ /* 0x044ff00000041804 */
[----:B----4-:R-:W-:Y:S01]  /*d6a0*/  HMMA.16816.F32.BF16 R20, R12, R8, R20 ;  /* 0x000000080c14723c */ /* 0x010fe20000041814 */
[----:B------:R-:W2:Y:S04]  /*d6b0*/  LDL.LU.64 R8, [R1+0x330] ;  /* 0x0003300001087983 */ /* 0x000ea80000300a00 */
[----:B------:R-:W2:Y:S11]  /*d6c0*/  LDL.LU.64 R10, [R1+0x338] ;  /* 0x00033800010a7983 */ /* 0x000eb60000300a00 */
[----:B------:R-:W-:Y:S07]  /*d6d0*/  @!UPT UIADD3 URZ, URZ, URZ, URZ ;  /* 0x0000003f3f3ff290 */ /* 0x000fee000fffe03f */
[----:B------:R0:W-:Y:S04]  /*d6e0*/  STL.64 [R1+0x140], R20 ;  /* 0x0001401401007387 */ /* 0x0001e80000100a00 */
[----:B------:R-:W-:Y:S01]  /*d6f0*/  STL.64 [R1+0x148], R22 ;  /* 0x0001481601007387 */ /* 0x000fe20000100a00 */
[----:B0-----:R-:W-:Y:S02]  /*d700*/  IMAD.MOV.U32 R20, RZ, RZ, R3 ;  /* 0x000000ffff147224 */ /* 0x001fe400078e0003 */
[----:B------:R-:W-:-:S05]  /*d710*/  IMAD.MOV.U32 R21, RZ, RZ, R2 ;  /* 0x000000ffff157224 */ /* 0x000fca00078e0002 */
[----:B------:R0:W-:Y:S04]  /*d720*/  STL.64 [R1+0xe80], R20 ;  /* 0x000e801401007387 */ /* 0x0001e80000100a00 */
[----:B0-----:R-:W4:Y:S04]  /*d730*/  LDL.LU.64 R20, [R1] ;  /* 0x0000000001147983 */ /* 0x001f280000300a00 */
[----:B------:R-:W2:Y:S04]  /*d740*/  LDL.LU R6, [R1+0xea0] ;  /* 0x000ea00001067983 */ /* 0x000ea80000300800 */
[----:B------:R-:W3:Y:S04]  /*d750*/  LDL.LU.64 R4, [R1+0xe98] ;  /* 0x000e980001047983 */ /* 0x000ee80000300a00 */
[----:B------:R0:W-:Y:S02]  /*d760*/  STL.64 [R1+0x130], R24 ;  /* 0x0001301801007387 */ /* 0x0001e40000100a00 */
[----:B0-----:R-:W-:-:S02]  /*d770*/  IMAD.MOV.U32 R25, RZ, RZ, R0 ;  /* 0x000000ffff197224 */ /* 0x001fc400078e0000 */
[----:B------:R-:W-:Y:S04]  /*d780*/  STL [R1+0x138], R26 ;  /* 0x0001381a01007387 */ /* 0x000fe80000100800 */
[----:B------:R-:W-:Y:S01]  /*d790*/  STL [R1+0xd40], R27 ;  /* 0x000d401b01007387 */ /* 0x000fe20000100800 */
[----:B--2---:R-:W-:-:S07]  /*d7a0*/  IMAD.MOV.U32 R24, RZ, RZ, R6 ;  /* 0x000000ffff187224 */ /* 0x004fce00078e0006 */
[----:B---3--:R-:W-:Y:S01]  /*d7b0*/  HMMA.16816.F32.BF16 R12, R12, R24, R16 ;  /* 0x000000180c0c723c */ /* 0x008fe20000041810 */
[----:B------:R-:W4:Y:S04]  /*d7c0*/  LDL.LU.64 R18, [R1+0xe90] ;  /* 0x000e900001127983 */ /* 0x000f280000300a00 */
[----:B------:R-:W4:Y:S11]  /*d7d0*/  LDL.LU.64 R16, [R1+0xe88] ;  /* 0x000e880001107983 */ /* 0x000f360000300a00 */
[----:B------:R-:W-:Y:S07]  /*d7e0*/  @!UPT UIADD3 URZ, URZ, URZ, URZ ;  /* 0x0000003f3f3ff290 */ /* 0x000fee000fffe03f */
[----:B------:R0:W-:Y:S04]  /*d7f0*/  STL.64 [R1+0x120], R12 ;  /* 0x0001200c01007387 */ /* 0x0001e80000100a00 */
[----:B------:R1:W-:Y:S04]  /*d800*/  STL.64 [R1+0x128], R14 ;  /* 0x0001280e01007387 */ /* 0x0003e80000100a00 */
[----:B0-----:R-:W4:Y:S04]  /*d810*/  LDL.LU.64 R12, [R1+0x310] ;  /* 0x00031000010c7983 */ /* 0x001f280000300a00 */
[----:B-1----:R-:W4:Y:S04]  /*d820*/  LDL.LU.64 R14, [R1+0x318] ;  /* 0x00031800010e7983 */ /* 0x002f280000300a00 */
[----:B------:R0:W-:Y:S04]  /*d830*/  STL.64 [R1+0xe28], R24 ;  /* 0x000e281801007387 */ /* 0x0001e80000100a00 */
[----:B0-----:R-:W2:Y:S04]  /*d840*/  LDL.LU.64 R24, [R1+0x80] ;  /* 0x0000800001187983 */ /* 0x001ea80000300a00 */
[----:B--2---:R0:W-:Y:S04]  /*d850*/  STL.64 [R1+0xe30], R24 ;  /* 0x000e301801007387 */ /* 0x0041e80000100a00 */
[----:B0-----:R-:W2:Y:S01]  /*d860*/  LDL.LU.64 R24, [R1+0x10] ;  /* 0x0000100001187983 */ /* 0x001ea20000300a00 */
[C---:B----4-:R-:W-:Y:S08]  /*d870*/  HMMA.16816.F32.BF16 R12, R16.reuse, R20, R12 ;  /* 0x00000014100c723c */ /* 0x050ff0000004180c */
[----:B--2---:R-:W-:Y:S11]  /*d880*/  HMMA.16816.F32.BF16 R8, R16, R24, R8 ;  /* 0x000000181008723c */ /* 0x004ff60000041808 */
[----:B------:R-:W-:Y:S11]  /*d890*/  @!UPT UIADD3 URZ, URZ, URZ, URZ ;  /* 0x0000003f3f3ff290 */ /* 0x000ff6000fffe03f */
[----:B------:R-:W-:Y:S01]  /*d8a0*/  @!UPT UIADD3 URZ, URZ, URZ, URZ ;  /* 0x0000003f3f3ff290 */ /* 0x000fe2000fffe03f */
[----:B------:R0:W-:Y:S04]  /*d8b0*/  STL.64 [R1+0x110], R8 ;  /* 0x0001100801007387 */ /* 0x0001e80000100a00 */
[----:B------:R1:W-:Y:S04]  /*d8c0*/  STL.64 [R1+0x118], R10 ;  /* 0x0001180a01007387 */ /* 0x0003e80000100a00 */
[----:B------:R-:W-:Y:S04]  /*d8d0*/  STL.64 [R1+0x100], R12 ;  /* 0x0001000c01007387 */ /* 0x000fe80000100a00 */
[----:B------:R-:W-:Y:S01]  /*d8e0*/  STL.64 [R1+0x108], R14 ;  /* 0x0001080e01007387 */ /* 0x000fe20000100a00 */
[----:B0-----:R-:W-:-:S02]  /*d8f0*/  IMAD.MOV.U32 R9, RZ, RZ, R24 ;  /* 0x000000ffff097224 */ /* 0x001fc400078e0018 */
[----:B-1----:R-:W-:Y:S02]  /*d900*/  IMAD.MOV.U32 R11, RZ, RZ, R20 ;  /* 0x000000ffff0b7224 */ /* 0x002fe400078e0014 */
[----:B------:R-:W-:Y:S02]  /*d910*/  IMAD.MOV.U32 R10, RZ, RZ, R21 ;  /* 0x000000ffff0a7224 */ /* 0x000fe400078e0015 */
[----:B------:R-:W2:Y:S01]  /*d920*/  LDL.LU.64 R20, [R1+0x2f0] ;  /* 0x0002f00001147983 */ /* 0x000ea20000300a00 */
[----:B------:R-:W-:-:S03]  /*d930*/  IMAD.MOV.U32 R8, RZ, RZ, R25 ;  /* 0x000000ffff087224 */ /* 0x000fc600078e0019 */
[----:B------:R-:W2:Y:S04]  /*d940*/  LDL.LU.64 R22, [R1+0x2f8] ;  /* 0x0002f80001167983 */ /* 0x000ea80000300a00 */
[----:B------:R-:W3:Y:S04]  /*d950*/  LDL.LU.64 R24, [R1+0x2c0] ;  /* 0x0002c00001187983 */ /* 0x000ee80000300a00 */
[----:B------:R-:W4:Y:S04]  /*d960*/  LDL.LU.64 R26, [R1+0x2c8] ;  /* 0x0002c800011a7983 */ /* 0x000f280000300a00 */
[----:B----4-:R-:W-:Y:S04]  /*d970*/  STL.64 [R1+0xe60], R26 ;  /* 0x000e601a01007387 */ /* 0x010fe80000100a00 */
[----:B---3--:R0:W-:Y:S04]  /*d980*/  STL.64 [R1+0xe58], R24 ;  /* 0x000e581801007387 */ /* 0x0081e80000100a00 */
[----:B0-----:R-:W3:Y:S04]  /*d990*/  LDL.LU.64 R24, [R1+0x2d0] ;  /* 0x0002d00001187983 */ /* 0x001ee80000300a00 */
[----:B------:R-:W4:Y:S01]  /*d9a0*/  LDL.LU.64 R26, [R1+0x2d8] ;  /* 0x0002d800011a7983 */ /* 0x000f220000300a00 */
[----:B--2---:R-:W-:Y:S03]  /*d9b0*/  HMMA.16816.F32.BF16 R4, R16, R4, R20 ;  /* 0x000000041004723c */ /* 0x004fe60000041814 */
[----:B----4-:R-:W-:Y:S04]  /*d9c0*/  STL.64 [R1+0xe78], R26 ;  /* 0x000e781a01007387 */ /* 0x010fe80000100a00 */
[----:B---3--:R0:W-:Y:S04]  /*d9d0*/  STL.64 [R1+0xe70], R24 ;  /* 0x000e701801007387 */ /* 0x0081e80000100a00 */
[----:B0-----:R-:W2:Y:S04]  /*d9e0*/  LDL.LU.64 R24, [R1+0x2e0] ;  /* 0x0002e00001187983 */ /* 0x001ea80000300a00 */
[----:B------:R-:W2:Y:S04]  /*d9f0*/  LDL.LU.64 R26, [R1+0x2e8] ;  /* 0x0002e800011a7983 */ /* 0x000ea80000300a00 */
[----:B------:R-:W-:Y:S04]  /*da00*/  STL.64 [R1+0xe40], R10 ;  /* 0x000e400a01007387 */ /* 0x000fe80000100a00 */
[----:B------:R0:W-:Y:S04]  /*da10*/  STL.64 [R1+0xe38], R8 ;  /* 0x000e380801007387 */ /* 0x0001e80000100a00 */
[----:B0-----:R-:W3:Y:S04]  /*da20*/  LDL.LU.64 R8, [R1+0x90] ;  /* 0x0000900001087983 */ /* 0x001ee80000300a00 */
[----:B------:R-:W4:Y:S04]  /*da30*/  LDL R15, [R1+0x354] ;  /* 0x00035400010f7983 */ /* 0x000f280000100800 */
[----:B------:R-:W2:Y:S01]  /*da40*/  LDL.LU.64 R20, [R1+0xe80] ;  /* 0x000e800001147983 */ /* 0x000ea20000300a00 */
[----:B------:R-:W-:-:S03]  /*da50*/  IMAD.MOV.U32 R3, RZ, RZ, R4 ;  /* 0x000000ffff037224 */ /* 0x000fc600078e0004 */
[----:B------:R0:W-:Y:S04]  /*da60*/  STL [R1+0xf4], R5 ;  /* 0x0000f40501007387 */ /* 0x0001e80000100800 */
[----:B------:R1:W-:Y:S04]  /*da70*/  STL.64 [R1+0xf8], R6 ;  /* 0x0000f80601007387 */ /* 0x0003e80000100a00 */
[----:B0-----:R-:W3:Y:S04]  /*da80*/  LDL.LU.64 R4, [R1+0x2b0] ;  /* 0x0002b00001047983 */ /* 0x001ee80000300a00 */
[----:B-1----:R-:W3:Y:S04]  /*da90*/  LDL.LU.64 R6, [R1+0x2b8] ;  /* 0x0002b80001067983 */ /* 0x002ee80000300a00 */
[----:B------:R-:W-:Y:S01]  /*daa0*/  STL [R1+0xd08], R3 ;  /* 0x000d080301007387 */ /* 0x000fe20000100800 */
[----:B--2---:R-:W-:Y:S03]  /*dab0*/  HMMA.16816.F32.BF16 R20, R16, R20, R24 ;  /* 0x000000141014723c */ /* 0x004fe60000041818 */
[----:B------:R-:W2:Y:S04]  /*dac0*/  LDL.LU.64 R26, [R1+0xe78] ;  /* 0x000e7800011a7983 */ /* 0x000ea80000300a00 */
[----:B------:R-:W2:Y:S11]  /*dad0*/  LDL.LU.64 R24, [R1+0xe70] ;  /* 0x000e700001187983 */ /* 0x000eb60000300a00 */
[----:B------:R-:W-:Y:S05]  /*dae0*/  @!UPT UIADD3 URZ, URZ, URZ, URZ ;  /* 0x0000003f3f3ff290 */ /* 0x000fea000fffe03f */
[----:B------:R0:W-:Y:S04]  /*daf0*/  STL.64 [R1+0xe0], R20 ;  /* 0x0000e01401007387 */ /* 0x0001e80000100a00 */
[----:B------:R2:W-:Y:S04]  /*db00*/  STL [R1+0xe8], R22 ;  /* 0x0000e81601007387 */ /* 0x0005e80000100800 */
[----:B0-----:R-:W2:Y:S01]  /*db10*/  LDL.LU.64 R20, [R1+0xe68] ;  /* 0x000e680001147983 */ /* 0x001ea20000300a00 */
[----:B------:R-:W-:-:S05]  /*db20*/  IMAD.MOV.U32 R2, RZ, RZ, R23 ;  /* 0x000000ffff027224 */ /* 0x000fca00078e0017 */
[----:B------:R-:W-:Y:S01]  /*db30*/  STL [R1+0xd0c], R2 ;  /* 0x000d0c0201007387 */ /* 0x000fe20000100800 */
[----:B--2---:R-:W-:Y:S03]  /*db40*/  HMMA.16816.F32.BF16 R20, R16, R20, R24 ;  /* 0x000000141014723c */ /* 0x004fe60000041818 */
[----:B------:R-:W2:Y:S04]  /*db50*/  LDL.LU.64 R26, [R1+0xe60] ;  /* 0x000e6000011a7983 */ /* 0x000ea80000300a00 */
[----:B------:R-:W2:Y:S01]  /*db60*/  LDL.LU.64 R24, [R1+0xe58] ;  /* 0x000e580001187983 */ /* 0x000ea20000300a00 */
[----:B---3--:R-:W-:Y:S11]  /*db70*/  IMAD.MOV.U32 R0, RZ, RZ, R9 ;  /* 0x000000ffff007224 */ /* 0x008ff600078e0009 */
[----:B------:R-:W-:Y:S04]  /*db80*/  @!UPT UIADD3 URZ, URZ, URZ, URZ ;  /* 0x0000003f3f3ff290 */ /* 0x000fe8000fffe03f */
[----:B------:R-:W-:Y:S01]  /*db90*/  STL.64 [R1+0xd0], R20 ;  /* 0x0000d01401007387 */ /* 0x000fe20000100a00 */
[----:B------:R-:W-:-:S03]  /*dba0*/  IMAD.MOV.U32 R3, RZ, RZ, R23 ;  /* 0x000000ffff037224 */ /* 0x000fc600078e0017 */
[----:B------:R0:W-:Y:S04]  /*dbb0*/  STL [R1+0xd8], R22 ;  /* 0x0000d81601007387 */ /* 0x0001e80000100800 */
[----:B0-----:R-:W3:Y:S01]  /*dbc0*/  LDL.LU.64 R22, [R1+0xe50] ;  /* 0x000e500001167983 */ /* 0x001ee20000300a00 */
[----:B------:R-:W-:-:S03]  /*dbd0*/  IMAD.MOV.U32 R21, RZ, RZ, R8 ;  /* 0x000000ffff157224 */ /* 0x000fc600078e0008 */
[----:B------:R-:W3:Y:S04]  /*dbe0*/  LDL.LU R20, [R1+0xe48] ;  /* 0x000e480001147983 */ /* 0x000ee80000300800 */
[----:B------:R-:W-:Y:S04]  /*dbf0*/  STL [R1+0xd10], R3 ;  /* 0x000d100301007387 */ /* 0x000fe80000100800 */
[----:B------:R-:W4:Y:S01]  /*dc00*/  LDL.LU.64 R10, [R1+0xe40] ;  /* 0x000e4000010a7983 */ /* 0x000f220000300a00 */
[----:B--2---:R-:W-:Y:S03]  /*dc10*/  HMMA.16816.F32.BF16 R24, R16, R8, R24 ;  /* 0x000000081018723c */ /* 0x004fe60000041818 */
[----:B------:R-:W2:Y:S11]  /*dc20*/  LDL.LU.64 R8, [R1+0xe38] ;  /* 0x000e380001087983 */ /* 0x000eb60000300a00 */
[----:B------:R-:W-:Y:S09]  /*dc30*/  @!UPT UIADD3 URZ, URZ, URZ, URZ ;  /* 0x0000003f3f3ff290 */ /* 0x000ff2000fffe03f */
[----:B------:R0:W-:Y:S04]  /*dc40*/  STL.64 [R1+0xc0], R24 ;  /* 0x0000c01801007387 */ /* 0x0001e80000100a00 */
[----:B------:R-:W-:Y:S04]  /*dc50*/  STL [R1+0xc8], R26 ;  /* 0x0000c81a01007387 */ /* 0x000fe80000100800 */
[----:B0-----:R-:W2:Y:S01]  /*dc60*/  LDL.LU.64 R24, [R1+0xe30] ;  /* 0x000e300001187983 */ /* 0x001ea20000300a00 */
[----:B------:R-:W-:-:S03]  /*dc70*/  IMAD.MOV.U32 R2, RZ, RZ, R27 ;  /* 0x000000ffff027224 */ /* 0x000fc600078e001b */
[----:B---3--:R-:W-:Y:S04]  /*dc80*/  STL.64 [R1+0xdf8], R22 ;  /* 0x000df81601007387 */ /* 0x008fe80000100a00 */
[----:B------:R0:W-:Y:S04]  /*dc90*/  STL.64 [R1+0xdf0], R20 ;  /* 0x000df01401007387 */ /* 0x0001e80000100a00 */
[----:B0-----:R-:W3:Y:S04]  /*dca0*/  LDL.LU.64 R20, [R1+0x2a0] ;  /* 0x0002a00001147983 */ /* 0x001ee80000300a00 */
[----:B------:R-:W3:Y:S04]  /*dcb0*/  LDL.LU.64 R22, [R1+0x2a8] ;  /* 0x0002a80001167983 */ /* 0x000ee80000300a00 */
[----:B------:R-:W-:Y:S01]  /*dcc0*/  STL [R1+0xd44], R2 ;  /* 0x000d440201007387 */ /* 0x000fe20000100800 */
[----:B--2---:R-:W-:Y:S01]  /*dcd0*/  HMMA.16816.F32.BF16 R4, R16, R24, R4 ;  /* 0x000000181004723c */ /* 0x004fe20000041804 */
[----:B------:R-:W-:-:S02]  /*dce0*/  IMAD.MOV.U32 R28, RZ, RZ, R24 ;  /* 0x000000ffff1c7224 */ /* 0x000fc400078e0018 */
[----:B------:R-:W-:Y:S02]  /*dcf0*/  IMAD.MOV.U32 R29, RZ, RZ, R25 ;  /* 0x000000ffff1d7224 */ /* 0x000fe400078e0019 */
[----:B------:R-:W3:Y:S11]  /*dd00*/  LDL.LU.64 R24, [R1+0xe28] ;  /* 0x000e280001187983 */ /* 0x000ef60000300a00 */
[----:B------:R-:W-:Y:S07]  /*dd10*/  @!UPT UIADD3 URZ, URZ, URZ, URZ ;  /* 0x0000003f3f3ff290 */ /* 0x000fee000fffe03f */
[----:B------:R-:W-:Y:S01]  /*dd20*/  STL.64 [R1+0xb0], R4 ;  /* 0x0000b00401007387 */ /* 0x000fe20000100a00 */
[----:B------:R-:W-:-:S03]  /*dd30*/  IMAD.MOV.U32 R3, RZ, RZ, R7 ;  /* 0x000000ffff037224 */ /* 0x000fc600078e0007 */
[----:B------:R0:W-:Y:S04]  /*dd40*/  STL [R1+0xb8], R6 ;  /* 0x0000b80601007387 */ /* 0x0001e80000100800 */
[----:B0-----:R-:W2:Y:S04]  /*dd50*/  LDL.LU.64 R6, [R1+0xe20] ;  /* 0x000e200001067983 */ /* 0x001ea80000300a00 */
[----:B------:R-:W2:Y:S01]  /*dd60*/  LDL.LU.64 R4, [R1+0xe18] ;  /* 0x000e180001047983 */ /* 0x000ea20000300a00 */
[----:B---3--:R-:W-:Y:S11]  /*dd70*/  HMMA.16816.F32.BF16 R16, R16, R24, R20 ;  /* 0x000000181010723c */ /* 0x008ff60000041814 */
[----:B------:R-:W-:Y:S11]  /*dd80*/  @!UPT UIADD3 URZ, URZ, URZ, URZ ;  /* 0x0000003f3f3ff290 */ /* 0x000ff6000fffe03f */
[----:B------:R-:W-:Y:S01]  /*dd90*/  @!UPT UIADD3 URZ, URZ, URZ, URZ ;  /* 0x0000003f3f3ff290 */ /* 0x000fe2000fffe03f */
[----:B------:R0:W-:Y:S01]  /*dda0*/  STL [R1+0xa4], R17 ;  /* 0x0000a41101007387 */ /* 0x0001e20000100800 */
[----:B------:R-:W-:Y:S02]  /*ddb0*/  IMAD.MOV.U32 R26, RZ, RZ, R16 ;  /* 0x000000ffff1a7224 */ /* 0x000fe400078e0010 */
[----:B----4-:R-:W-:Y:S02]  /*ddc0*/  IMAD.MOV.U32 R16, RZ, RZ, R11 ;  /* 0x000000ffff107224 */ /* 0x010fe400078e000b */
[----:B0-----:R-:W-:-:S05]  /*ddd0*/  IMAD.MOV.U32 R17, RZ, RZ, R10 ;  /* 0x000000ffff117224 */ /* 0x001fca00078e000a */
[----:B------:R0:W-:Y:S04]  /*dde0*/  STL.64 [R1+0xe00], R16 ;  /* 0x000e001001007387 */ /* 0x0001e80000100a00 */
[----:B------:R-:W3:Y:S04]  /*ddf0*/  LDL.LU.64 R20, [R1+0x280] ;  /* 0x0002800001147983 */ /* 0x000ee80000300a00 */
[----:B------:R-:W4:Y:S01]  /*de00*/  LDL.LU.64 R22, [R1+0x288] ;  /* 0x0002880001167983 */ /* 0x000f220000300a00 */
[----:B0-----:R-:W-:Y:S02]  /*de10*/  IMAD.MOV.U32 R16, RZ, RZ, R9 ;  /* 0x000000ffff107224 */ /* 0x001fe400078e0009 */
[----:B------:R-:W-:-:S02]  /*de20*/  IMAD.MOV.U32 R17, RZ, RZ, R8 ;  /* 0x000000ffff117224 */ /* 0x000fc400078e0008 */
[----:B------:R-:W0:Y:S01]  /*de30*/  LDSM.16.MT88.4 R8, [R15+0x1000] ;  /* 0x001000000f08783b */ /* 0x000e220000004200 */
[----:B------:R-:W-:Y:S02]  /*de40*/  IMAD.MOV.U32 R2, RZ, RZ, R18 ;  /* 0x000000ffff027224 */ /* 0x000fe400078e0012 */
[----:B------:R-:W-:Y:S01]  /*de50*/  IMAD.MOV.U32 R27, RZ, RZ, R19 ;  /* 0x000000ffff1b7224 */ /* 0x000fe200078e0013 */
[----:B------:R-:W1:Y:S04]  /*de60*/  LDSM.16.MT88.4 R12, [R15+0x1080] ;  /* 0x001080000f0c783b */ /* 0x000e680000004200 */
[----:B----4-:R-:W-:Y:S04]  /*de70*/  STL.64 [R1+0xe10], R22 ;  /* 0x000e101601007387 */ /* 0x010fe80000100a00 */
[----:B---3--:R3:W-:Y:S04]  /*de80*/  STL.64 [R1+0xe08], R20 ;  /* 0x000e081401007387 */ /* 0x0087e80000100a00 */
[----:B---3--:R-:W2:Y:S04]  /*de90*/  LDL.LU.64 R20, [R1+0x290] ;  /* 0x0002900001147983 */ /* 0x008ea80000300a00 */
[----:B------:R-:W2:Y:S04]  /*dea0*/  LDL.LU.64 R22, [R1+0x298] ;  /* 0x0002980001167983 */ /* 0x000ea80000300a00 */
[----:B------:R3:W-:Y:S04]  /*deb0*/  STL.64 [R1+0xd68], R26 ;  /* 0x000d681a01007387 */ /* 0x0007e80000100a00 */
[----:B------:R-:W4:Y:S04]  /*dec0*/  LDL.LU.64 R24, [R1+0x50] ;  /* 0x0000500001187983 */ /* 0x000f280000300a00 */
[----:B---3--:R-:W3:Y:S04]  /*ded0*/  LDL.64 R26, [R1+0x58] ;  /* 0x00005800011a7983 */ /* 0x008ee80000100a00 */
[----:B0-----:R-:W-:Y:S04]  /*dee0*/  STL.64 [R1+0xd90], R10 ;  /* 0x000d900a01007387 */ /* 0x001fe80000100a00 */
[----:B------:R0:W-:Y:S04]  /*def0*/  STL.64 [R1+0xd88], R8 ;  /* 0x000d880801007387 */ /* 0x0001e80000100a00 */
[----:B0-----:R-:W3:Y:S04]  /*df00*/  LDL.LU.64 R8, [R1+0x220] ;  /* 0x0002200001087983 */ /* 0x001ee80000300a00 */
[----:B------:R-:W3:Y:S01]  /*df10*/  LDL.LU.64 R10, [R1+0x228] ;  /* 0x00022800010a7983 */ /* 0x000ee20000300a00 */
[C---:B--2---:R-:W-:Y:S03]  /*df20*/  HMMA.16816.F32.BF16 R16, R4.reuse, R16, R20 ;  /* 0x000000100410723c */ /* 0x044fe60000041814 */
[----:B------:R-:W2:Y:S04]  /*df30*/  LDL.LU.64 R22, [R1+0xe10] ;  /* 0x000e100001167983 */ /* 0x000ea80000300a00 */
[----:B------:R-:W2:Y:S11]  /*df40*/  LDL.LU.64 R20, [R1+0xe08] ;  /* 0x000e080001147983 */ /* 0x000eb60000300a00 */
[----:B------:R-:W-:Y:S05]  /*df50*/  @!UPT UIADD3 URZ, URZ, URZ, URZ ;  /* 0x0000003f3f3ff290 */ /* 0x000fea000fffe03f */
[----:B------:R0:W-:Y:S04]  /*df60*/  STL.64 [R1+0x40], R16 ;  /* 0x0000401001007387 */ /* 0x0001e80000100a00 */
[----:B------:R-:W-:Y:S04]  /*df70*/  STL.64 [R1+0x48], R18 ;  /* 0x0000481201007387 */ /* 0x000fe80000100a00 */
[----:B0-----:R-:W2:Y:S04]  /*df80*/  LDL.LU.64 R16, [R1+0xe00] ;  /* 0x000e000001107983 */ /* 0x001ea80000300a00 */
[----:B-1----:R-:W-:Y:S04]  /*df90*/  STL.64 [R1+0xd20], R14 ;  /* 0x000d200e01007387 */ /* 0x002fe80000100a00 */
[----:B------:R0:W-:Y:S04]  /*dfa0*/  STL.64 [R1+0xd18], R12 ;  /* 0x000d180c01007387 */ /* 0x0001e80000100a00 */
[----:B0-----:R-:W3:Y:S04]  /*dfb0*/  LDL.LU R12, [R1+0x20] ;  /* 0x00002000010c7983 */ /* 0x001ee80000300800 */
[----:B------:R-:W3:Y:S04]  /*dfc0*/  LDL.LU R13, [R1+0x24] ;  /* 0x00002400010d7983 */ /* 0x000ee80000300800 */
[----:B------:R-:W3:Y:S04]  /*dfd0*/  LDL R14, [R1+0x28] ;  /* 0x00002800010e7983 */ /* 0x000ee80000100800 */
[----:B------:R-:W3:Y:S01]  /*dfe0*/  LDL R15, [R1+0x2c] ;  /* 0x00002c00010f7983 */ /* 0x000ee20000100800 */
[C---:B--2---:R-:W-:Y:S03]  /*dff0*/  HMMA.16816.F32.BF16 R16, R4.reuse, R16, R20 ;  /* 0x000000100410723c */ /* 0x044fe60000041814 */
[----:B------:R-:W2:Y:S04]  /*e000*/  LDL.LU.64 R22, [R1+0xdf8] ;  /* 0x000df80001167983 */ /* 0x000ea80000300a00 */
[----:B------:R-:W3:Y:S11]  /*e010*/  LDL.LU.64 R20, [R1+0xdf0] ;  /* 0x000df00001147983 */ /* 0x000ef60000300a00 */
[----:B------:R-:W-:Y:S05]  /*e020*/  @!UPT UIADD3 URZ, URZ, URZ, URZ ;  /* 0x0000003f3f3ff290 */ /* 0x000fea000fffe03f */
[----:B------:R-:W-:Y:S04]  /*e030*/  STL.64 [R1+0x30], R16 ;  /* 0x0000301001007387 */ /* 0x000fe80000100a00 */
[----:B------:R-:W-:Y:S04]  /*e040*/  STL.64 [R1+0x38], R18 ;  /* 0x0000381201007387 */ /* 0x000fe80000100a00 */
[----:B--2---:R-:W0:Y:S04]  /*e050*/  LDSM.16.MT88.4 R16, [R22+0x1000] ;  /* 0x001000001610783b */ /* 0x004e280000004200 */
[----:B0-----:R-:W-:Y:S04]  /*e060*/  STL.64 [R1+0xc70], R18 ;  /* 0x000c701201007387 */ /* 0x001fe80000100a00 */
[----:B------:R0:W-:Y:S04]  /*e070*/  STL.64 [R1+0xc68], R16 ;  /* 0x000c681001007387 */ /* 0x0001e80000100a00 */
[----:B0-----:R-:W2:Y:S04]  /*e080*/  LDL.LU.64 R16, [R1+0x60] ;  /* 0x0000600001107983 */ /* 0x001ea80000300a00 */
[----:B------:R-:W2:Y:S01]  /*e090*/  LDL.64 R18, [R1+0x68] ;  /* 0x0000680001127983 */ /* 0x000ea20000100a00 */
[----:B---3--:R-:W-:Y:S03]  /*e0a0*/  HMMA.16816.F32.BF16 R8, R4, R12, R8 ;  /* 0x0000000c0408723c */ /* 0x008fe60000041808 */
[----:B--2---:R-:W-:Y:S04]  /*e0b0*/  STL.64 [R1+0xde0], R18 ;  /* 0x000de01201007387 */ /* 0x004fe80000100a00 */
[----:B------:R0:W-:Y:S04]  /*e0c0*/  STL.64 [R1+0xdd8], R16 ;  /* 0x000dd81001007387 */ /* 0x0001e80000100a00 */
[----:B0-----:R-:W4:Y:S04]  /*e0d0*/  LDL.LU.64 R16, [R1+0x230] ;  /* 0x0002300001107983 */ /* 0x001f280000300a00 */
[----:B------:R-:W4:Y:S08]  /*e0e0*/  LDL.LU.64 R18, [R1+0x238] ;  /* 0x0002380001127983 */ /* 0x000f300000300a00 */
[----:B------:R-:W-:Y:S04]  /*e0f0*/  STL.64 [R1+0x220], R8 ;  /* 0x0002200801007387 */ /* 0x000fe80000100a00 */
[----:B------:R-:W-:Y:S04]  /*e100*/  STL.64 [R1+0x228], R10 ;  /* 0x0002280a01007387 */ /* 0x000fe80000100a00 */
[----:B------:R0:W-:Y:S04]  /*e110*/  STL.64 [R1+0xd70], R14 ;  /* 0x000d700e01007387 */ /* 0x0001e80000100a00 */
[----:B------:R-:W2:Y:S04]  /*e120*/  LDL.LU R12, [R1+0x200] ;  /* 0x00020000010c7983 */ /* 0x000ea80000300800 */
[----:B------:R-:W2:Y:S04]  /*e130*/  LDL.LU R13, [R1+0x204] ;  /* 0x00020400010d7983 */ /* 0x000ea80000300800 */
[----:B0-----:R-:W3:Y:S04]  /*e140*/  LDL.LU R14, [R1+0x208] ;  /* 0x00020800010e7983 */ /* 0x001ee80000300800 */
[----:B------:R-:W3:Y:S04]  /*e150*/  LDL.LU R15, [R1+0x20c] ;  /* 0x00020c00010f7983 */ /* 0x000ee80000300800 */
[----:B------:R-:W2:Y:S04]  /*e160*/  LDL.LU.64 R8, [R1+0x260] ;  /* 0x0002600001087983 */ /* 0x000ea80000300a00 */
[----:B------:R-:W2:Y:S04]  /*e170*/  LDL.LU.64 R10, [R1+0x268] ;  /* 0x00026800010a7983 */ /* 0x000ea80000300a00 */
[----:B--2---:R-:W-:Y:S04]  /*e180*/  STL.64 [R1+0xda0], R10 ;  /* 0x000da00a01007387 */ /* 0x004fe80000100a00 */
[----:B------:R0:W-:Y:S04]  /*e190*/  STL.64 [R1+0xd98], R8 ;  /* 0x000d980801007387 */ /* 0x0001e80000100a00 */
[----:B0-----:R-:W2:Y:S04]  /*e1a0*/  LDL.LU.64 R8, [R1+0x270] ;  /* 0x0002700001087983 */ /* 0x001ea80000300a00 */
[----:B------:R-:W2:Y:S04]  /*e1b0*/  LDL.LU.64 R10, [R1+0x278] ;  /* 0x00027800010a7983 */ /* 0x000ea80000300a00 */
[----:B--2---:R-:W-:Y:S04]  /*e1c0*/  STL.64 [R1+0xdb0], R10 ;  /* 0x000db00a01007387 */ /* 0x004fe80000100a00 */
[----:B------:R0:W-:Y:S02]  /*e1d0*/  STL.64 [R1+0xda8], R8 ;  /* 0x000da80801007387 */ /* 0x0001e40000100a00 */
[----:B0-----:R-:W-:-:S02]  /*e1e0*/  IMAD.MOV.U32 R8, RZ, RZ, R21 ;  /* 0x000000ffff087224 */ /* 0x001fc400078e0015 */
[----:B------:R-:W2:Y:S01]  /*e1f0*/  LDL.LU R21, [R1+0xdec] ;  /* 0x000dec0001157983 */ /* 0x000ea20000300800 */
[----:B------:R-:W-:-:S03]  /*e200*/  IMAD.MOV.U32 R9, RZ, RZ, R0 ;  /* 0x000000ffff097224 */ /* 0x000fc600078e0000 */
[----:B------:R-:W2:Y:S04]  /*e210*/  LDL.LU R0, [R1+0xde8] ;  /* 0x000de80001007983 */ /* 0x000ea80000300800 */
[----:B------:R0:W-:Y:S04]  /*e220*/  STL.64 [R1+0xdd0], R8 ;  /* 0x000dd00801007387 */ /* 0x0001e80000100a00 */
[----:B0-----:R-:W2:Y:S04]  /*e230*/  LDL.LU.64 R8, [R1+0x240] ;  /* 0x0002400001087983 */ /* 0x001ea80000300a00 */
[----:B------:R-:W2:Y:S04]  /*e240*/  LDL.LU.64 R10, [R1+0x248] ;  /* 0x00024800010a7983 */ /* 0x000ea80000300a00 */
[----:B---3--:R-:W-:Y:S04]  /*e250*/  STL.64 [R1+0xd80], R14 ;  /* 0x000d800e01007387 */ /* 0x008fe80000100a00 */
[----:B------:R0:W-:Y:S04]  /*e260*/  STL.64 [R1+0xd78], R12 ;  /* 0x000d780c01007387 */ /* 0x0001e80000100a00 */
[----:B0-----:R-:W3:Y:S01]  /*e270*/  LDL.LU R12, [R1+0x210] ;  /* 0x00021000010c7983 */ /* 0x001ee20000300800 */
[----:B------:R-:W-:-:S02]  /*e280*/  IMAD.MOV.U32 R13, RZ, RZ, R23 ;  /* 0x000000ffff0d7224 */ /* 0x000fc400078e0017 */
[----:B------:R-:W-:Y:S01]  /*e290*/  IMAD.MOV.U32 R15, RZ, RZ, R20 ;  /* 0x000000ffff0f7224 */ /* 0x000fe200078e0014 */
[C---:B----4-:R-:W-:Y:S01]  /*e2a0*/  HMMA.16816.F32.BF16 R16, R4.reuse, R24, R16 ;  /* 0x000000180410723c */ /* 0x050fe20000041810 */
[----:B--2---:R-:W-:Y:S02]  /*e2b0*/  IMAD.MOV.U32 R14, RZ, RZ, R21 ;  /* 0x000000ffff0e7224 */ /* 0x004fe400078e0015 */
[----:B------:R-:W0:Y:S04]  /*e2c0*/  LDSM.16.MT88.4 R20, [R22+0x1080] ;  /* 0x001080001614783b */ /* 0x000e280000004200 */
[----:B------:R-:W-:Y:S04]  /*e2d0*/  STL.64 [R1+0xdc0], R14 ;  /* 0x000dc00e01007387 */ /* 0x000fe80000100a00 */
[----:B---3--:R1:W-:Y:S04]  /*e2e0*/  STL.64 [R1+0xdb8], R12 ;  /* 0x000db80c01007387 */ /* 0x0083e80000100a00 */
[----:B-1----:R-:W2:Y:S04]  /*e2f0*/  LDL.LU.64 R12, [R1+0x250] ;  /* 0x00025000010c7983 */ /* 0x002ea80000300a00 */
[----:B------:R-:W2:Y:S04]  /*e300*/  LDL.LU.64 R14, [R1+0x258] ;  /* 0x00025800010e7983 */ /* 0x000ea80000300a00 */
[----:B0-----:R-:W-:Y:S04]  /*e310*/  STL.64 [R1+0xbd0], R22 ;  /* 0x000bd01601007387 */ /* 0x001fe80000100a00 */
[----:B------:R0:W-:Y:S04]  /*e320*/  STL.64 [R1+0xbc8], R20 ;  /* 0x000bc81401007387 */ /* 0x0001e80000100a00 */
[----:B0-----:R-:W3:Y:S04]  /*e330*/  LDL.LU.64 R20, [R1+0x70] ;  /* 0x0000700001147983 */ /* 0x001ee80000300a00 */
[----:B------:R-:W4:Y:S04]  /*e340*/  LDL.LU.64 R22, [R1+0x78] ;  /* 0x0000780001167983 */ /* 0x000f280000300a00 */
[----:B------:R-:W-:Y:S04]  /*e350*/  STL.64 [R1+0x230], R16 ;  /* 0x0002301001007387 */ /* 0x000fe80000100a00 */
[----:B------:R0:W-:Y:S04]  /*e360*/  STL.64 [R1+0x238], R18 ;  /* 0x0002381201007387 */ /* 0x0001e80000100a00 */
[----:B0-----:R-:W2:Y:S04]  /*e370*/  LDL.LU.64 R18, [R1+0xde0] ;  /* 0x000de00001127983 */ /* 0x001ea80000300a00 */
[----:B------:R-:W2:Y:S02]  /*e380*/  LDL.LU.64 R16, [R1+0xdd8] ;  /* 0x000dd80001107983 */ /* 0x000ea40000300a00 */
[C---:B--2---:R-:W-:Y:S11]  /*e390*/  HMMA.16816.F32.BF16 R8, R4.reuse, R16, R8 ;  /* 0x000000100408723c */ /* 0x044ff60000041808 */
[----:B------:R-:W-:Y:S11]  /*e3a0*/  @!UPT UIADD3 URZ, URZ, URZ, URZ ;  /* 0x0000003f3f3ff290 */ /* 0x000ff6000fffe03f */
[----:B------:R-:W-:Y:S01]  /*e3b0*/  @!UPT UIADD3 URZ, URZ, URZ, URZ ;  /* 0x0000003f3f3ff290 */ /* 0x000fe2000fffe03f */
[----:B------:R0:W-:Y:S04]  /*e3c0*/  STL.64 [R1+0x240], R8 ;  /* 0x0002400801007387 */ /* 0x0001e80000100a00 */
[----:B------:R1:W-:Y:S04]  /*e3d0*/  STL.64 [R1+0x248], R10 ;  /* 0x0002480a01007387 */ /* 0x0003e80000100a00 */
[----:B0-----:R-:W1:Y:S01]  /*e3e0*/  LDL.LU.64 R8, [R1+0xdd0] ;  /* 0x000dd00001087983 */ /* 0x001e620000300a00 */
[----:B------:R-:W-:Y:S02]  /*e3f0*/  IMAD.MOV.U32 R16, RZ, RZ, R28 ;  /* 0x000000ffff107224 */ /* 0x000fe400078e001c */
[----:B------:R-:W-:Y:S01]  /*e400*/  IMAD.MOV.U32 R17, RZ, RZ, R29 ;  /* 0x000000ffff117224 */ /* 0x000fe200078e001d */
[----:B------:R-:W-:Y:S04]  /*e410*/  STL.64 [R1+0xd60], R18 ;  /* 0x000d601201007387 */ /* 0x000fe80000100a00 */
[----:B------:R-:W2:Y:S04]  /*e420*/  LDL.LU R28, [R1+0xdcc] ;  /* 0x000dcc00011c7983 */ /* 0x000ea80000300800 */
[----:B------:R-:W2:Y:S01]  /*e430*/  LDL.LU R29, [R1+0xdc8] ;  /* 0x000dc800011d7983 */ /* 0x000ea20000300800 */
[C---:B-1----:R-:W-:Y:S03]  /*e440*/  HMMA.16816.F32.BF16 R8, R4.reuse, R8, R12 ;  /* 0x000000080408723c */ /* 0x042fe6000004180c */
[----:B------:R-:W2:Y:S04]  /*e450*/  LDL.LU.64 R14, [R1+0xdc0] ;  /* 0x000dc000010e7983 */ /* 0x000ea80000300a00 */
[----:B------:R-:W2:Y:S11]  /*e460*/  LDL.LU.64 R12, [R1+0xdb8] ;  /* 0x000db800010c7983 */ /* 0x000eb60000300a00 */
[----:B------:R-:W-:Y:S05]  /*e470*/  @!UPT UIADD3 URZ, URZ, URZ, URZ ;  /* 0x0000003f3f3ff290 */ /* 0x000fea000fffe03f */
[----:B------:R-:W-:Y:S04]  /*e480*/  STL.64 [R1+0x250], R8 ;  /* 0x0002500801007387 */ /* 0x000fe80000100a00 */
[----:B------:R0:W-:Y:S04]  /*e490*/  STL.64 [R1+0x258], R10 ;  /* 0x0002580a01007387 */ /* 0x0001e80000100a00 */
[----:B0-----:R-:W2:Y:S04]  /*e4a0*/  LDL.LU.64 R10, [R1+0xdb0] ;  /* 0x000db000010a7983 */ /* 0x001ea80000300a00 */
[----:B------:R-:W2:Y:S02]  /*e4b0*/  LDL.LU.64 R8, [R1+0xda8] ;  /* 0x000da80001087983 */ /* 0x000ea40000300a00 */
[C---:B--2---:R-:W-:Y:S02]  /*e4c0*/  HMMA.16816.F32.BF16 R16, R4.reuse, R16, R8 ;  /* 0x000000100410723c */ /* 0x044fe40000041808 */
[----:B------:R-:W3:Y:S04]  /*e4d0*/  LDL.LU.64 R10, [R1+0xda0] ;  /* 0x000da000010a7983 */ /* 0x000ee80000300a00 */
[----:B------:R-:W3:Y:S11]  /*e4e0*/  LDL.LU.64 R8, [R1+0xd98] ;  /* 0x000d980001087983 */ /* 0x000ef60000300a00 */
[----:B------:R-:W-:Y:S06]  /*e4f0*/  @!UPT UIADD3 URZ, URZ, URZ, URZ ;  /* 0x0000003f3f3ff290 */ /* 0x000fec000fffe03f */
[----:B------:R0:W-:Y:S04]  /*e500*/  STL.64 [R1+0x2a0], R16 ;  /* 0x0002a01001007387 */ /* 0x0001e80000100a00 */
[----:B------:R1:W-:Y:S04]  /*e510*/  STL.64 [R1+0x2a8], R18 ;  /* 0x0002a81201007387 */ /* 0x0003e80000100a00 */
[----:B0-----:R-:W2:Y:S04]  /*e520*/  LDL.LU R16, [R1+0x1e0] ;  /* 0x0001e00001107983 */ /* 0x001ea80000300800 */
[----:B------:R-:W2:Y:S04]  /*e530*/  LDL.LU R17, [R1+0x1e4] ;  /* 0x0001e40001117983 */ /* 0x000ea80000300800 */
[----:B-1----:R-:W2:Y:S04]  /*e540*/  LDL.LU R18, [R1+0x1e8] ;  /* 0x0001e80001127983 */ /* 0x002ea80000300800 */
[----:B------:R-:W2:Y:S01]  /*e550*/  LDL.LU R19, [R1+0x1ec] ;  /* 0x0001ec0001137983 */ /* 0x000ea20000300800 */
[----:B---3--:R-:W-:Y:S03]  /*e560*/  HMMA.16816.F32.BF16 R4, R4, R20, R8 ;  /* 0x000000140404723c */ /* 0x008fe60000041808 */
[----:B------:R-:W3:Y:S04]  /*e570*/  LDL.LU.64 R10, [R1+0xd90] ;  /* 0x000d9000010a7983 */ /* 0x000ee80000300a00 */
[----:B------:R-:W3:Y:S04]  /*e580*/  LDL.LU.64 R8, [R1+0xd88] ;  /* 0x000d880001087983 */ /* 0x000ee80000300a00 */
[----:B----4-:R0:W-:Y:S04]  /*e590*/  STL.64 [R1+0xd28], R22 ;  /* 0x000d281601007387 */ /* 0x0101e80000100a00 */
[----:B0-----:R-:W3:Y:S08]  /*e5a0*/  LDL R22, [R1+0x18] ;  /* 0x0000180001167983 */ /* 0x001ef00000100800 */
[----:B------:R-:W-:Y:S04]  /*e5b0*/  STL.64 [R1+0x290], R4 ;  /* 0x0002900401007387 */ /* 0x000fe80000100a00 */
[----:B------:R0:W-:Y:S04]  /*e5c0*/  STL.64 [R1+0x298], R6 ;  /* 0x0002980601007387 */ /* 0x0001e80000100a00 */
[----:B------:R-:W3:Y:S04]  /*e5d0*/  LDL R23, [R1+0x1c] ;  /* 0x00001c0001177983 */ /* 0x000ee80000100800 */
[----:B0-----:R-:W4:Y:S01]  /*e5e0*/  LDL.LU.64 R6, [R1+0x8] ;  /* 0x0000080001067983 */ /* 0x001f220000300a00 */
[C---:B---3--:R-:W-:Y:S03]  /*e5f0*/  HMMA.16816.F32.BF16 R20, R8.reuse, R22, R12 ;  /* 0x000000160814723c */ /* 0x048fe6000004180c */
[----:B------:R-:W4:Y:S04]  /*e600*/  LDL.LU.64 R14, [R1+0xd80] ;  /* 0x000d8000010e7983 */ /* 0x000f280000300a00 */
[----:B------:R-:W4:Y:S11]  /*e610*/  LDL.LU.64 R12, [R1+0xd78] ;  /* 0x000d7800010c7983 */ /* 0x000f360000300a00 */
[----:B------:R-:W-:Y:S05]  /*e620*/  @!UPT UIADD3 URZ, URZ, URZ, URZ ;  /* 0x0000003f3f3ff290 */ /* 0x000fea000fffe03f */
[----:B------:R0:W-:Y:S04]  /*e630*/  STL.64 [R1+0x280], R20 ;  /* 0x0002801401007387 */ /* 0x0001e80000100a00 */
[----:B------:R1:W-:Y:S04]  /*e640*/  STL.64 [R1+0x288], R22 ;  /* 0x0002881601007387 */ /* 0x0003e80000100a00 */
[----:B0-----:R-:W3:Y:S04]  /*e650*/  LDL.LU R20, [R1+0x1c0] ;  /* 0x0001c00001147983 */ /* 0x001ee80000300800 */
[----:B------:R-:W3:Y:S04]  /*e660*/  LDL.LU R21, [R1+0x1c4] ;  /* 0x0001c40001157983 */ /* 0x000ee80000300800 */
[----:B-1----:R-:W2:Y:S04]  /*e670*/  LDL.LU R22, [R1+0x1c8] ;  /* 0x0001c80001167983 */ /* 0x002ea80000300800 */
[----:B------:R-:W2:Y:S01]  /*e680*/  LDL.LU R23, [R1+0x1cc] ;  /* 0x0001cc0001177983 */ /* 0x000ea20000300800 */
[----:B----4-:R-:W-:Y:S03]  /*e690*/  HMMA.16816.F32.BF16 R12, R8, R6, R12 ;  /* 0x00000006080c723c */ /* 0x010fe6000004180c */
[----:B--2---:R0:W-:Y:S04]  /*e6a0*/  STL.64 [R1+0xd58], R22 ;  /* 0x000d581601007387 */ /* 0x0041e80000100a00 */
[----:B---3--:R1:W-:Y:S01]  /*e6b0*/  STL.64 [R1+0xd50], R20 ;  /* 0x000d501401007387 */ /* 0x0083e20000100a00 */
[----:B0-----:R-:W-:-:S02]  /*e6c0*/  IMAD.MOV.U32 R22, RZ, RZ, R28 ;  /* 0x000000ffff167224 */ /* 0x001fc400078e001c */
[----:B------:R-:W-:Y:S01]  /*e6d0*/  IMAD.MOV.U32 R23, RZ, RZ, R0 ;  /* 0x000000ffff177224 */ /* 0x000fe200078e0000 */
[----:B-1----:R-:W2:Y:S11]  /*e6e0*/  LDL.LU R20, [R1+0x1d0] ;  /* 0x0001d00001147983 */ /* 0x002eb60000300800 */
[----:B------:R-:W-:Y:S02]  /*e6f0*/  @!UPT UIADD3 URZ, URZ, URZ, URZ ;  /* 0x0000003f3f3ff290 */ /* 0x000fe4000fffe03f */
[----:B------:R-:W-:Y:S02]  /*e700*/  IMAD.MOV.U32 R28, RZ, RZ, R14 ;  /* 0x000000ffff1c7224 */ /* 0x000fe400078e000e */
[----:B------:R-:W-:Y:S01]  /*e710*/  IMAD.MOV.U32 R0, RZ, RZ, R15 ;  /* 0x000000ffff007224 */ /* 0x000fe200078e000f */
[----:B------:R-:W-:Y:S04]  /*e720*/  STL [R1+0x270], R12 ;  /* 0x0002700c01007387 */ /* 0x000fe80000100800 */
[----:B------:R-:W3:Y:S04]  /*e730*/  LDL.LU.64 R14, [R1+0xd70] ;  /* 0x000d7000010e7983 */ /* 0x000ee80000300a00 */
[----:B------:R0:W-:Y:S04]  /*e740*/  STL.64 [R1+0xcf8], R6 ;  /* 0x000cf80601007387 */ /* 0x0001e80000100a00 */
[----:B------:R-:W3:Y:S04]  /*e750*/  LDL.LU R4, [R1+0x1f0] ;  /* 0x0001f00001047983 */ /* 0x000ee80000300800 */
[----:B------:R-:W3:Y:S04]  /*e760*/  LDL.LU R5, [R1+0x1f4] ;  /* 0x0001f40001057983 */ /* 0x000ee80000300800 */
[----:B0-----:R-:W3:Y:S04]  /*e770*/  LDL.LU R6, [R1+0x1f8] ;  /* 0x0001f80001067983 */ /* 0x001ee80000300800 */
[----:B------:R-:W3:Y:S01]  /*e780*/  LDL.LU R7, [R1+0x1fc] ;  /* 0x0001fc0001077983 */ /* 0x000ee20000300800 */
[----:B------:R-:W-:-:S02]  /*e790*/  IMAD.MOV.U32 R21, RZ, RZ, R29 ;  /* 0x000000ffff157224 */ /* 0x000fc400078e001d */
[----:B------:R-:W-:Y:S01]  /*e7a0*/  IMAD.MOV.U32 R29, RZ, RZ, R13 ;  /* 0x000000ffff1d7224 */ /* 0x000fe200078e000d */
[----:B------:R-:W-:Y:S04]  /*e7b0*/  STL [R1+0xb98], R0 ;  /* 0x000b980001007387 */ /* 0x000fe80000100800 */
[----:B------:R-:W-:Y:S04]  /*e7c0*/  STL [R1+0xb94], R28 ;  /* 0x000b941c01007387 */ /* 0x000fe80000100800 */
[----:B------:R-:W-:Y:S04]  /*e7d0*/  STL [R1+0xb90], R29 ;  /* 0x000b901d01007387 */ /* 0x000fe80000100800 */
[----:B------:R-:W4:Y:S01]  /*e7e0*/  LDL.LU R12, [R1+0x1b0] ;  /* 0x0001b000010c7983 */ /* 0x000f220000300800 */
[C---:B---3--:R-:W-:Y:S11]  /*e7f0*/  HMMA.16816.F32.BF16 R4, R8.reuse, R14, R4 ;  /* 0x0000000e0804723c */ /* 0x048ff60000041804 */
[----:B------:R-:W-:Y:S11]  /*e800*/  @!UPT UIADD3 URZ, URZ, URZ, URZ ;  /* 0x0000003f3f3ff290 */ /* 0x000ff6000fffe03f */
[----:B------:R-:W-:Y:S01]  /*e810*/  @!UPT UIADD3 URZ, URZ, URZ, URZ ;  /* 0x0000003f3f3ff290 */ /* 0x000fe2000fffe03f */
[----:B------:R0:W-:Y:S04]  /*e820*/  STL.64 [R1+0x260], R4 ;  /* 0x0002600401007387 */ /* 0x0001e80000100a00 */
[----:B------:R-:W-:Y:S04]  /*e830*/  STL.64 [R1+0x268], R6 ;  /* 0x0002680601007387 */ /* 0x000fe80000100a00 */
[----:B------:R-:W4:Y:S04]  /*e840*/  LDL.LU R13, [R1+0x1b4] ;  /* 0x0001b400010d7983 */ /* 0x000f280000300800 */
[----:B------:R-:W3:Y:S04]  /*e850*/  LDL.LU R14, [R1+0x1b8] ;  /* 0x0001b800010e7983 */ /* 0x000ee80000300800 */
[----:B------:R-:W3:Y:S01]  /*e860*/  LDL.LU R15, [R1+0x1bc] ;  /* 0x0001bc00010f7983 */ /* 0x000ee20000300800 */
[----:B------:R-:W-:Y:S01]  /*e870*/  HMMA.16816.F32.BF16 R16, R8, R26, R16 ;  /* 0x0000001a0810723c */ /* 0x000fe20000041810 */
[----:B0-----:R-:W-:-:S02]  /*e880*/  IMAD.MOV.U32 R4, RZ, RZ, R26 ;  /* 0x000000ffff047224 */ /* 0x001fc400078e001a */
[----:B------:R-:W-:Y:S11]  /*e890*/  IMAD.MOV.U32 R0, RZ, RZ, R27 ;  /* 0x000000ffff007224 */ /* 0x000ff600078e001b */
[----:B------:R-:W-:Y:S10]  /*e8a0*/  @!UPT UIADD3 URZ, URZ, URZ, URZ ;  /* 0x0000003f3f3ff290 */ /* 0x000ff4000fffe03f */
[----:B------:R-:W-:Y:S02]  /*e8b0*/  IMAD.MOV.U32 R25, RZ, RZ, R18 ;  /* 0x000000ffff197224 */ /* 0x000fe400078e0012 */
[----:B------:R-:W-:Y:S01]  /*e8c0*/  IMAD.MOV.U32 R24, RZ, RZ, R19 ;  /* 0x000000ffff187224 */ /* 0x000fe200078e0013 */
[----:B---3--:R0:W-:Y:S04]  /*e8d0*/  STL.64 [R1+0xd38], R14 ;  /* 0x000d380e01007387 */ /* 0x0081e80000100a00 */
[----:B----4-:R-:W-:Y:S04]  /*e8e0*/  STL.64 [R1+0xd30], R12 ;  /* 0x000d300c01007387 */ /* 0x010fe80000100a00 */
[----:B0-----:R-:W3:Y:S04]  /*e8f0*/  LDL.64 R14, [R1+0x98] ;  /* 0x00009800010e7983 */ /* 0x001ee80000100a00 */
[----:B------:R-:W4:Y:S04]  /*e900*/  LDL.LU.64 R26, [R1+0xd68] ;  /* 0x000d6800011a7983 */ /* 0x000f280000300a00 */
[----:B------:R4:W-:Y:S04]  /*e910*/  STL.64 [R1+0x210], R16 ;  /* 0x0002101001007387 */ /* 0x0009e80000100a00 */
[----:B------:R-:W2:Y:S02]  /*e920*/  LDL.LU.64 R18, [R1+0xd60] ;  /* 0x000d600001127983 */ /* 0x000ea40000300a00 */
[----:B--2---:R-:W-:Y:S01]  /*e930*/  HMMA.16816.F32.BF16 R20, R8, R18, R20 ;  /* 0x000000120814723c */ /* 0x004fe20000041814 */
[----:B----4-:R-:W-:Y:S11]  /*e940*/  IMAD.MOV.U32 R16, RZ, RZ, R26 ;  /* 0x000000ffff107224 */ /* 0x010ff600078e001a */
[----:B------:R-:W-:Y:S11]  /*e950*/  @!UPT UIADD3 URZ, URZ, URZ, URZ ;  /* 0x0000003f3f3ff290 */ /* 0x000ff6000fffe03f */
[----:B------:R-:W-:Y:S04]  /*e960*/  STL.64 [R1+0x200], R20 ;  /* 0x0002001401007387 */ /* 0x000fe80000100a00 */
[----:B------:R0:W-:Y:S04]  /*e970*/  STL.64 [R1+0x208], R22 ;  /* 0x0002081601007387 */ /* 0x0001e80000100a00 */
[----:B0-----:R-:W2:Y:S04]  /*e980*/  LDL.LU.64 R22, [R1+0xd58] ;  /* 0x000d580001167983 */ /* 0x001ea80000300a00 */
[----:B------:R-:W2:Y:S04]  /*e990*/  LDL.LU.64 R20, [R1+0xd50] ;  /* 0x000d500001147983 */ /* 0x000ea80000300a00 */
[----:B------:R-:W4:Y:S04]  /*e9a0*/  LDL.LU R26, [R1+0xd48] ;  /* 0x000d4800011a7983 */ /* 0x000f280000300800 */
[----:B------:R-:W4:Y:S01]  /*e9b0*/  LDL.LU R17, [R1+0xa4] ;  /* 0x0000a40001117983 */ /* 0x000f220000300800 */
[----:B------:R-:W-:-:S02]  /*e9c0*/  IMAD.MOV.U32 R6, RZ, RZ, R18 ;  /* 0x000000ffff067224 */ /* 0x000fc400078e0012 */
[----:B------:R-:W-:Y:S02]  /*e9d0*/  IMAD.MOV.U32 R5, RZ, RZ, R19 ;  /* 0x000000ffff057224 */ /* 0x000fe400078e0013 */
[----:B------:R-:W-:Y:S02]  /*e9e0*/  IMAD.MOV.U32 R18, RZ, RZ, R2 ;  /* 0x000000ffff127224 */ /* 0x000fe400078e0002 */
[----:B------:R-:W4:Y:S01]  /*e9f0*/  LDL.LU R2, [R1+0xd44] ;  /* 0x000d440001027983 */ /* 0x000f220000300800 */
[----:B------:R-:W-:-:S03]  /*ea00*/  IMAD.MOV.U32 R19, RZ, RZ, R27 ;  /* 0x000000ffff137224 */ /* 0x000fc600078e001b */
[----:B------:R-:W4:Y:S01]  /*ea10*/  LDL.LU R27, [R1+0xd40] ;  /* 0x000d4000011b7983 */ /* 0x000f220000300800 */
[----:B---3--:R-:W-:-:S03]  /*ea20*/  IMAD.MOV.U32 R7, RZ, RZ, R15 ;  /* 0x000000ffff077224 */ /* 0x008fc600078e000f */
[----:B------:R0:W-:Y:S01]  /*ea30*/  STL.64 [R1+0xc80], R18 ;  /* 0x000c801201007387 */ /* 0x0001e20000100a00 */
[----:B--2---:R-:W-:Y:S03]  /*ea40*/  HMMA.16816.F32.BF16 R20, R8, R14, R20 ;  /* 0x0000000e0814723c */ /* 0x004fe60000041814 */
[----:B----4-:R1:W-:Y:S04]  /*ea50*/  STL.64 [R1+0xc78], R16 ;  /* 0x000c781001007387 */ /* 0x0103e80000100a00 */
[----:B0-----:R-:W2:Y:S01]  /*ea60*/  LDL R18, [R1+0x88] ;  /* 0x0000880001127983 */ /* 0x001ea20000100800 */
[----:B-1----:R-:W-:-:S03]  /*ea70*/  IMAD.MOV.U32 R16, RZ, RZ, R14 ;  /* 0x000000ffff107224 */ /* 0x002fc600078e000e */
[----:B------:R-:W2:Y:S04]  /*ea80*/  LDL.LU.64 R14, [R1+0xd38] ;  /* 0x000d3800010e7983 */ /* 0x000ea80000300a00 */
[----:B------:R-:W2:Y:S01]  /*ea90*/  LDL.LU.64 R12, [R1+0xd30] ;  /* 0x000d3000010c7983 */ /* 0x000ea20000300a00 */
[----:B------:R-:W-:-:S08]  /*eaa0*/  IMAD.MOV.U32 R19, RZ, RZ, R26 ;  /* 0x000000ffff137224 */ /* 0x000fd000078e001a */
[----:B------:R-:W-:Y:S01]  /*eab0*/  IMAD.MOV.U32 R26, RZ, RZ, R23 ;  /* 0x000000ffff1a7224 */ /* 0x000fe200078e0017 */
[----:B------:R-:W-:Y:S04]  /*eac0*/  STL.64 [R1+0x2b0], R20 ;  /* 0x0002b01401007387 */ /* 0x000fe80000100a00 */
[----:B------:R0:W-:Y:S04]  /*ead0*/  STL [R1+0x2b8], R22 ;  /* 0x0002b81601007387 */ /* 0x0001e80000100800 */
[----:B0-----:R-:W3:Y:S04]  /*eae0*/  LDL.LU.64 R22, [R1+0xd28] ;  /* 0x000d280001167983 */ /* 0x001ee80000300a00 */
[----:B------:R-:W-:Y:S04]  /*eaf0*/  STL [R1+0xad8], R26 ;  /* 0x000ad81a01007387 */ /* 0x000fe80000100800 */
[----:B------:R-:W-:Y:S04]  /*eb00*/  STL [R1+0xc50], R27 ;  /* 0x000c501b01007387 */ /* 0x000fe80000100800 */
[----:B------:R0:W-:Y:S04]  /*eb10*/  STL.64 [R1+0xc48], R24 ;  /* 0x000c481801007387 */ /* 0x0001e80000100a00 */
[----:B0-----:R-:W4:Y:S04]  /*eb20*/  LDL.LU R24, [R1+0x180] ;  /* 0x0001800001187983 */ /* 0x001f280000300800 */
[----:B------:R-:W4:Y:S04]  /*eb30*/  LDL.LU R25, [R1+0x184] ;  /* 0x0001840001197983 */ /* 0x000f280000300800 */
[----:B------:R-:W3:Y:S04]  /*eb40*/  LDL.LU R26, [R1+0x188] ;  /* 0x00018800011a7983 */ /* 0x000ee80000300800 */
[----:B------:R-:W3:Y:S01]  /*eb50*/  LDL.LU R27, [R1+0x18c] ;  /* 0x00018c00011b7983 */ /* 0x000ee20000300800 */
[----:B--2---:R-:W-:Y:S03]  /*eb60*/  HMMA.16816.F32.BF16 R12, R8, R18, R12 ;  /* 0x00000012080c723c */ /* 0x004fe6000004180c */
[----:B---3--:R0:W-:Y:S04]  /*eb70*/  STL.64 [R1+0xc60], R26 ;  /* 0x000c601a01007387 */ /* 0x0081e80000100a00 */
[----:B----4-:R-:W-:Y:S04]  /*eb80*/  STL.64 [R1+0xc58], R24 ;  /* 0x000c581801007387 */ /* 0x010fe80000100a00 */
[----:B0-----:R-:W2:Y:S11]  /*eb90*/  LDL.LU.64 R26, [R1+0x18] ;  /* 0x00001800011a7983 */ /* 0x001eb60000300a00 */
[----:B------:R-:W-:Y:S01]  /*eba0*/  @!UPT UIADD3 URZ, URZ, URZ, URZ ;  /* 0x0000003f3f3ff290 */ /* 0x000fe2000fffe03f */
[----:B------:R-:W-:Y:S04]  /*ebb0*/  STL.64 [R1+0x2d0], R12 ;  /* 0x0002d00c01007387 */ /* 0x000fe80000100a00 */
[----:B------:R0:W-:Y:S04]  /*ebc0*/  STL.64 [R1+0x2d8], R14 ;  /* 0x0002d80e01007387 */ /* 0x0001e80000100a00 */
[----:B0-----:R-:W2:Y:S04]  /*ebd0*/  LDL.LU.64 R14, [R1+0xd20] ;  /* 0x000d2000010e7983 */ /* 0x001ea80000300a00 */
[----:B------:R-:W2:Y:S04]  /*ebe0*/  LDL.LU.64 R12, [R1+0xd18] ;  /* 0x000d1800010c7983 */ /* 0x000ea80000300a00 */
[----:B------:R0:W-:Y:S02]  /*ebf0*/  STL.64 [R1+0xc90], R18 ;  /* 0x000c901201007387 */ /* 0x0001e40000100a00 */
[----:B0-----:R-:W-:-:S02]  /*ec00*/  IMAD.MOV.U32 R18, RZ, RZ, R16 ;  /* 0x000000ffff127224 */ /* 0x001fc400078e0010 */
[----:B------:R-:W-:-:S05]  /*ec10*/  IMAD.MOV.U32 R19, RZ, RZ, R7 ;  /* 0x000000ffff137224 */ /* 0x000fca00078e0007 */
[----:B------:R0:W-:Y:S02]  /*ec20*/  STL.64 [R1+0xca8], R18 ;  /* 0x000ca81201007387 */ /* 0x0001e40000100a00 */
[----:B0-----:R-:W-:Y:S02]  /*ec30*/  IMAD.MOV.U32 R18, RZ, RZ, R6 ;  /* 0x000000ffff127224 */ /* 0x001fe400078e0006 */
[----:B------:R-:W-:-:S05]  /*ec40*/  IMAD.MOV.U32 R19, RZ, RZ, R5 ;  /* 0x000000ffff137224 */ /* 0x000fca00078e0005 */
[----:B------:R0:W-:Y:S04]  /*ec50*/  STL.64 [R1+0xcc0], R18 ;  /* 0x000cc01201007387 */ /* 0x0001e80000100a00 */
[----:B------:R-:W3:Y:S04]  /*ec60*/  LDL.LU R16, [R1+0x1a0] ;  /* 0x0001a00001107983 */ /* 0x000ee80000300800 */
[----:B------:R-:W3:Y:S04]  /*ec70*/  LDL.LU R17, [R1+0x1a4] ;  /* 0x0001a40001117983 */ /* 0x000ee80000300800 */
[----:B0-----:R-:W3:Y:S04]  /*ec80*/  LDL.LU R18, [R1+0x1a8] ;  /* 0x0001a80001127983 */ /* 0x001ee80000300800 */
[----:B------:R-:W3:Y:S02]  /*ec90*/  LDL.LU R19, [R1+0x1ac] ;  /* 0x0001ac0001137983 */ /* 0x000ee40000300800 */
[----:B---3--:R-:W-:Y:S07]  /*eca0*/  HMMA.16816.F32.BF16 R8, R8, R22, R16 ;  /* 0x000000160808723c */ /* 0x008fee0000041810 */
[----:B------:R-:W-:-:S02]  /*ecb0*/  IMAD.MOV.U32 R18, RZ, RZ, R4 ;  /* 0x000000ffff127224 */ /* 0x000fc400078e0004 */
[----:B------:R-:W-:Y:S11]  /*ecc0*/  IMAD.MOV.U32 R19, RZ, RZ, R0 ;  /* 0x000000ffff137224 */ /* 0x000ff600078e0000 */
[----:B------:R-:W-:Y:S03]  /*ecd0*/  @!UPT UIADD3 URZ, URZ, URZ, URZ ;  /* 0x0000003f3f3ff290 */ /* 0x000fe6000fffe03f */
[----:B------:R-:W-:Y:S04]  /*ece0*/  STL.64 [R1+0x2c0], R8 ;  /* 0x0002c00801007387 */ /* 0x000fe80000100a00 */
[----:B------:R-:W-:Y:S04]  /*ecf0*/  STL.64 [R1+0x2c8], R10 ;  /* 0x0002c80a01007387 */ /* 0x000fe80000100a00 */
[----:B------:R0:W-:Y:S04]  /*ed00*/  STL.64 [R1+0xcd8], R18 ;  /* 0x000cd81201007387 */ /* 0x0001e80000100a00 */
[----:B0-----:R-:W3:Y:S04]  /*ed10*/  LDL.LU.64 R18, [R1+0x28] ;  /* 0x0000280001127983 */ /* 0x001ee80000300a00 */
[----:B---3--:R0:W-:Y:S04]  /*ed20*/  STL.64 [R1+0xcf0], R18 ;  /* 0x000cf01201007387 */ /* 0x0081e80000100a00 */
[----:B------:R-:W3:Y:S04]  /*ed30*/  LDL.LU R16, [R1+0x100] ;  /* 0x0001000001107983 */ /* 0x000ee80000300800 */
[----:B------:R-:W3:Y:S04]  /*ed40*/  LDL.LU R17, [R1+0x104] ;  /* 0x0001040001117983 */ /* 0x000ee80000300800 */
[----:B0-----:R-:W3:Y:S04]  /*ed50*/  LDL.LU R18, [R1+0x108] ;  /* 0x0001080001127983 */ /* 0x001ee80000300800 */
[----:B------:R-:W3:Y:S04]  /*ed60*/  LDL.LU R19, [R1+0x10c] ;  /* 0x00010c0001137983 */ /* 0x000ee80000300800 */
[----:B------:R-:W2:Y:S04]  /*ed70*/  LDL.LU R4, [R1+0x110] ;  /* 0x0001100001047983 */ /* 0x000ea80000300800 */
[----:B------:R-:W2:Y:S04]  /*ed80*/  LDL.LU R5, [R1+0x114] ;  /* 0x0001140001057983 */ /* 0x000ea80000300800 */
[----:B------:R-:W2:Y:S04]  /*ed90*/  LDL.LU R6, [R1+0x118] ;  /* 0x0001180001067983 */ /* 0x000ea80000300800 */
[----:B------:R-:W2:Y:S04]  /*eda0*/  LDL.LU R7, [R1+0x11c] ;  /* 0x00011c0001077983 */ /* 0x000ea80000300800 */
[----:B------:R0:W-:Y:S04]  /*edb0*/  STL.64 [R1+0xc88], R22 ;  /* 0x000c881601007387 */ /* 0x0001e80000100a00 */
[----:B------:R-:W4:Y:S04]  /*edc0*/  LDL.LU R20, [R1+0xb0] ;  /* 0x0000b00001147983 */ /* 0x000f280000300800 */
[----:B------:R-:W4:Y:S04]  /*edd0*/  LDL.LU R21, [R1+0xb4] ;  /* 0x0000b40001157983 */ /* 0x000f280000300800 */
[----:B0-----:R-:W2:Y:S01]  /*ede0*/  LDL.LU R22, [R1+0xb8] ;  /* 0x0000b80001167983 */ /* 0x001ea20000300800 */
[----:B------:R-:W-:-:S03]  /*edf0*/  IMAD.MOV.U32 R23, RZ, RZ, R3 ;  /* 0x000000ffff177224 */ /* 0x000fc600078e0003 */
[----:B------:R-:W3:Y:S04]  /*ee00*/  LDL.LU R3, [R1+0xd10] ;  /* 0x000d100001037983 */ /* 0x000ee80000300800 */
[----:B--2---:R-:W-:Y:S04]  /*ee10*/  STL.64 [R1+0xca0], R22 ;  /* 0x000ca01601007387 */ /* 0x004fe80000100a00 */
[----:B----4-:R0:W-:Y:S04]  /*ee20*/  STL.64 [R1+0xc98], R20 ;  /* 0x000c981401007387 */ /* 0x0101e80000100a00 */
[----:B0-----:R-:W2:Y:S04]  /*ee30*/  LDL.LU R20, [R1+0xc0] ;  /* 0x0000c00001147983 */ /* 0x001ea80000300800 */
[----:B------:R-:W2:Y:S04]  /*ee40*/  LDL.LU R21, [R1+0xc4] ;  /* 0x0000c40001157983 */ /* 0x000ea80000300800 */
[----:B------:R-:W4:Y:S01]  /*ee50*/  LDL.LU R22, [R1+0xc8] ;  /* 0x0000c80001167983 */ /* 0x000f220000300800 */
[----:B------:R-:W-:-:S03]  /*ee60*/  IMAD.MOV.U32 R23, RZ, RZ, R2 ;  /* 0x000000ffff177224 */ /* 0x000fc600078e0002 */
[----:B------:R-:W2:Y:S04]  /*ee70*/  LDL.LU R2, [R1+0xd0c] ;  /* 0x000d0c0001027983 */ /* 0x000ea80000300800 */
[----:B----4-:R-:W-:Y:S04]  /*ee80*/  STL.64 [R1+0xcb8], R22 ;  /* 0x000cb81601007387 */ /* 0x010fe80000100a00 */
[----:B--2---:R0:W-:Y:S04]  /*ee90*/  STL.64 [R1+0xcb0], R20 ;  /* 0x000cb01401007387 */ /* 0x0041e80000100a00 */
[----:B0-----:R-:W2:Y:S04]  /*eea0*/  LDL.LU R20, [R1+0xd0] ;  /* 0x0000d00001147983 */ /* 0x001ea80000300800 */
[----:B------:R-:W2:Y:S04]  /*eeb0*/  LDL.LU R21, [R1+0xd4] ;  /* 0x0000d40001157983 */ /* 0x000ea80000300800 */
[----:B------:R-:W4:Y:S01]  /*eec0*/  LDL.LU R22, [R1+0xd8] ;  /* 0x0000d80001167983 */ /* 0x000f220000300800 */
[----:B---3--:R-:W-:-:S03]  /*eed0*/  IMAD.MOV.U32 R23, RZ, RZ, R3 ;  /* 0x000000ffff177224 */ /* 0x008fc600078e0003 */
[----:B------:R-:W3:Y:S01]  /*eee0*/  LDL.LU R3, [R1+0xd08] ;  /* 0x000d080001037983 */ /* 0x000ee20000300800 */
[----:B------:R-:W-:Y:S03]  /*eef0*/  HMMA.16816.F32.BF16 R4, R12, R26, R4 ;  /* 0x0000001a0c04723c */ /* 0x000fe60000041804 */
[----:B----4-:R-:W-:Y:S04]  /*ef00*/  STL.64 [R1+0xcd0], R22 ;  /* 0x000cd01601007387 */ /* 0x010fe80000100a00 */
[----:B--2---:R0:W-:Y:S04]  /*ef10*/  STL.64 [R1+0xcc8], R20 ;  /* 0x000cc81401007387 */ /* 0x0041e80000100a00 */
[----:B0-----:R-:W2:Y:S04]  /*ef20*/  LDL.LU R20, [R1+0xe0] ;  /* 0x0000e00001147983 */ /* 0x001ea80000300800 */
[----:B------:R-:W2:Y:S04]  /*ef30*/  LDL.LU R21, [R1+0xe4] ;  /* 0x0000e40001157983 */ /* 0x000ea80000300800 */
[----:B------:R-:W4:Y:S01]  /*ef40*/  LDL.LU R22, [R1+0xe8] ;  /* 0x0000e80001167983 */ /* 0x000f220000300800 */
[----:B------:R-:W-:-:S03]  /*ef50*/  IMAD.MOV.U32 R23, RZ, RZ, R2 ;  /* 0x000000ffff177224 */ /* 0x000fc600078e0002 */
[----:B------:R-:W2:Y:S04]  /*ef60*/  LDL.LU R2, [R1+0xd04] ;  /* 0x000d040001027983 */ /* 0x000ea80000300800 */
[----:B----4-:R-:W-:Y:S04]  /*ef70*/  STL.64 [R1+0xce8], R22 ;  /* 0x000ce81601007387 */ /* 0x010fe80000100a00 */
[----:B--2---:R3:W-:Y:S02]  /*ef80*/  STL.64 [R1+0xce0], R20 ;  /* 0x000ce01401007387 */ /* 0x0047e40000100a00 */
[----:B---3--:R-:W-:-:S02]  /*ef90*/  IMAD.MOV.U32 R20, RZ, RZ, R3 ;  /* 0x000000ffff147224 */ /* 0x008fc400078e0003 */
[----:B------:R-:W2:Y:S04]  /*efa0*/  LDL.LU R3, [R1+0xd00] ;  /* 0x000d000001037983 */ /* 0x000ea80000300800 */
[----:B------:R-:W3:Y:S04]  /*efb0*/  LDL.LU R21, [R1+0xf4] ;  /* 0x0000f40001157983 */ /* 0x000ee80000300800 */
[----:B------:R-:W3:Y:S04]  /*efc0*/  LDL.LU R22, [R1+0xf8] ;  /* 0x0000f80001167983 */ /* 0x000ee80000300800 */
[----:B------:R-:W3:Y:S04]  /*efd0*/  LDL.LU R23, [R1+0xfc] ;  /* 0x0000fc0001177983 */ /* 0x000ee80000300800 */
[----:B------:R-:W4:Y:S04]  /*efe0*/  LDL.LU R8, [R1+0x190] ;  /* 0x0001900001087983 */ /* 0x000f280000300800 */
[----:B------:R-:W4:Y:S04]  /*eff0*/  LDL.LU R9, [R1+0x194] ;  /* 0x0001940001097983 */ /* 0x000f280000300800 */
[----:B------:R-:W-:Y:S04]  /*f000*/  STL.64 [R1+0x340], R4 ;  /* 0x0003400401007387 */ /* 0x000fe80000100a00 */
[----:B------:R0:W-:Y:S04]  /*f010*/  STL.64 [R1+0x348], R6 ;  /* 0x0003480601007387 */ /* 0x0001e80000100a00 */
[----:B0-----:R-:W3:Y:S01]  /*f020*/  LDL.LU.64 R6, [R1+0xcf8] ;  /* 0x000cf80001067983 */ /* 0x001ee20000300a00 */
[----:B------:R-:W-:-:S02]  /*f030*/  IMAD.MOV.U32 R11, RZ, RZ, R2 ;  /* 0x000000ffff0b7224 */ /* 0x000fc400078e0002 */
[----:B--2---:R-:W-:Y:S01]  /*f040*/  IMAD.MOV.U32 R10, RZ, RZ, R3 ;  /* 0x000000ffff0a7224 */ /* 0x004fe200078e0003 */
[C---:B---3--:R-:W-:Y:S11]  /*f050*/  HMMA.16816.F32.BF16 R16, R12.reuse, R6, R16 ;  /* 0x000000060c10723c */ /* 0x048ff60000041810 */
[----:B------:R-:W-:Y:S11]  /*f060*/  @!UPT UIADD3 URZ, URZ, URZ, URZ ;  /* 0x0000003f3f3ff290 */ /* 0x000ff6000fffe03f */
[----:B------:R-:W-:Y:S01]  /*f070*/  @!UPT UIADD3 URZ, URZ, URZ, URZ ;  /* 0x0000003f3f3ff290 */ /* 0x000fe2000fffe03f */
[----:B------:R-:W-:Y:S01]  /*f080*/  STL.64 [R1+0x330], R16 ;  /* 0x0003301001007387 */ /* 0x000fe20000100a00 */
[----:B------:R-:W-:Y:S02]  /*f090*/  IMAD.MOV.U32 R3, RZ, RZ, R18 ;  /* 0x000000ffff037224 */ /* 0x000fe400078e0012 */
[----:B------:R-:W-:Y:S02]  /*f0a0*/  IMAD.MOV.U32 R2, RZ, RZ, R19 ;  /* 0x000000ffff027224 */ /* 0x000fe400078e0013 */
[----:B------:R-:W2:Y:S04]  /*f0b0*/  LDL.LU.64 R18, [R1+0xcf0] ;  /* 0x000cf00001127983 */ /* 0x000ea80000300a00 */
[----:B------:R-:W-:Y:S04]  /*f0c0*/  STL [R1+0xa8c], R3 ;  /* 0x000a8c0301007387 */ /* 0x000fe80000100800 */
[----:B------:R0:W-:Y:S01]  /*f0d0*/  STL [R1+0xa88], R2 ;  /* 0x000a880201007387 */ /* 0x0001e20000100800 */
[----:B--2---:R-:W-:Y:S01]  /*f0e0*/  HMMA.16816.F32.BF16 R20, R12, R18, R20 ;  /* 0x000000120c14723c */ /* 0x004fe20000041814 */
[----:B0-----:R-:W-:-:S02]  /*f0f0*/  IMAD.MOV.U32 R2, RZ, RZ, R18 ;  /* 0x000000ffff027224 */ /* 0x001fc400078e0012 */
[----:B------:R-:W-:Y:S11]  /*f100*/  IMAD.MOV.U32 R0, RZ, RZ, R19 ;  /* 0x000000ffff007224 */ /* 0x000ff600078e0013 */
[----:B------:R-:W-:Y:S09]  /*f110*/  @!UPT UIADD3 URZ, URZ, URZ, URZ ;  /* 0x0000003f3f3ff290 */ /* 0x000ff2000fffe03f */
[----:B------:R-:W-:Y:S04]  /*f120*/  STL.64 [R1+0x320], R20 ;  /* 0x0003201401007387 */ /* 0x000fe80000100a00 */
[----:B------:R0:W-:Y:S04]  /*f130*/  STL.64 [R1+0x328], R22 ;  /* 0x0003281601007387 */ /* 0x0001e80000100a00 */
[----:B0-----:R-:W2:Y:S04]  /*f140*/  LDL.LU.64 R22, [R1+0xce8] ;  /* 0x000ce80001167983 */ /* 0x001ea80000300a00 */
[----:B------:R-:W2:Y:S04]  /*f150*/  LDL.LU.64 R20, [R1+0xce0] ;  /* 0x000ce00001147983 */ /* 0x000ea80000300a00 */
[----:B------:R-:W2:Y:S02]  /*f160*/  LDL.LU.64 R18, [R1+0xcd8] ;  /* 0x000cd80001127983 */ /* 0x000ea40000300a00 */
[C---:B--2---:R-:W-:Y:S02]  /*f170*/  HMMA.16816.F32.BF16 R16, R12.reuse, R18, R20 ;  /* 0x000000120c10723c */ /* 0x044fe40000041814 */
[----:B------:R-:W2:Y:S04]  /*f180*/  LDL.LU.64 R22, [R1+0xcd0] ;  /* 0x000cd00001167983 */ /* 0x000ea80000300a00 */
[----:B------:R-:W2:Y:S11]  /*f190*/  LDL.LU.64 R20, [R1+0xcc8] ;  /* 0x000cc80001147983 */ /* 0x000eb60000300a00 */
[----:B------:R-:W-:Y:S06]  /*f1a0*/  @!UPT UIADD3 URZ, URZ, URZ, URZ ;  /* 0x0000003f3f3ff290 */ /* 0x000fec000fffe03f */
[----:B------:R-:W-:Y:S04]  /*f1b0*/  STL.64 [R1+0x310], R16 ;  /* 0x0003101001007387 */ /* 0x000fe80000100a00 */
[----:B------:R0:W-:Y:S04]  /*f1c0*/  STL.64 [R1+0x318], R18 ;  /* 0x0003181201007387 */ /* 0x0001e80000100a00 */
[----:B0-----:R-:W2:Y:S02]  /*f1d0*/  LDL.LU.64 R18, [R1+0xcc0] ;  /* 0x000cc00001127983 */ /* 0x001ea40000300a00 */
        /* <DEDUP_REMOVED lines=15> */
[----:B------:R-:W2:Y:S11]  /*f2d0*/  LDL.LU.64 R22, [R1+0xc88] ;  /* 0x000c880001167983 */ /* 0x000eb60000300a00 */
[----:B------:R-:W-:Y:S10]  /*f2e0*/  @!UPT UIADD3 URZ, URZ, URZ, URZ ;  /* 0x0000003f3f3ff290 */ /* 0x000ff4000fffe03f */
[----:B------:R-:W-:Y:S04]  /*f2f0*/  STL.64 [R1+0x2e0], R16 ;  /* 0x0002e01001007387 */ /* 0x000fe80000100a00 */
[----:B------:R0:W-:Y:S04]  /*f300*/  STL.64 [R1+0x2e8], R18 ;  /* 0x0002e81201007387 */ /* 0x0001e80000100a00 */
[----:B0-----:R-:W2:Y:S04]  /*f310*/  LDL.LU.64 R18, [R1+0xc80] ;  /* 0x000c800001127983 */ /* 0x001ea80000300a00 */
[----:B------:R-:W2:Y:S02]  /*f320*/  LDL.LU.64 R16, [R1+0xc78] ;  /* 0x000c780001107983 */ /* 0x000ea40000300a00 */
[----:B--2---:R-:W-:Y:S02]  /*f330*/  HMMA.16816.F32.BF16 R12, R12, R22, R16 ;  /* 0x000000160c0c723c */ /* 0x004fe40000041810 */
[----:B------:R-:W4:Y:S04]  /*f340*/  LDL.LU.64 R18, [R1+0xc70] ;  /* 0x000c700001127983 */ /* 0x000f280000300a00 */
[----:B------:R-:W4:Y:S04]  /*f350*/  LDL.LU.64 R16, [R1+0xc68] ;  /* 0x000c680001107983 */ /* 0x000f280000300a00 */
[----:B------:R0:W-:Y:S04]  /*f360*/  STL.64 [R1+0xbe0], R22 ;  /* 0x000be01601007387 */ /* 0x0001e80000100a00 */
[----:B------:R-:W2:Y:S09]  /*f370*/  LDL.LU R20, [R1+0x170] ;  /* 0x0001700001147983 */ /* 0x000eb20000300800 */
[----:B------:R-:W-:Y:S04]  /*f380*/  STL.64 [R1+0x1f0], R12 ;  /* 0x0001f00c01007387 */ /* 0x000fe80000100a00 */
[----:B------:R1:W-:Y:S04]  /*f390*/  STL.64 [R1+0x1f8], R14 ;  /* 0x0001f80e01007387 */ /* 0x0003e80000100a00 */
[----:B------:R-:W2:Y:S04]  /*f3a0*/  LDL.LU R21, [R1+0x174] ;  /* 0x0001740001157983 */ /* 0x000ea80000300800 */
[----:B0-----:R-:W2:Y:S04]  /*f3b0*/  LDL.LU R22, [R1+0x178] ;  /* 0x0001780001167983 */ /* 0x001ea80000300800 */
[----:B------:R-:W2:Y:S01]  /*f3c0*/  LDL.LU R23, [R1+0x17c] ;  /* 0x00017c0001177983 */ /* 0x000ea20000300800 */
[----:B-1----:R-:W-:-:S02]  /*f3d0*/  IMAD.MOV.U32 R15, RZ, RZ, R0 ;  /* 0x000000ffff0f7224 */ /* 0x002fc400078e0000 */
[----:B------:R-:W-:Y:S01]  /*f3e0*/  IMAD.MOV.U32 R0, RZ, RZ, R27 ;  /* 0x000000ffff007224 */ /* 0x000fe200078e001b */
[----:B----4-:R-:W-:Y:S11]  /*f3f0*/  HMMA.16816.F32.BF16 R8, R16, R26, R8 ;  /* 0x0000001a1008723c */ /* 0x010ff60000041808 */
[----:B------:R-:W-:Y:S11]  /*f400*/  @!UPT UIADD3 URZ, URZ, URZ, URZ ;  /* 0x0000003f3f3ff290 */ /* 0x000ff6000fffe03f */
[----:B------:R-:W-:Y:S01]  /*f410*/  @!UPT UIADD3 URZ, URZ, URZ, URZ ;  /* 0x0000003f3f3ff290 */ /* 0x000fe2000fffe03f */
[----:B------:R0:W-:Y:S04]  /*f420*/  STL.64 [R1+0x1e0], R8 ;  /* 0x0001e00801007387 */ /* 0x0001e80000100a00 */
[----:B------:R-:W-:Y:S01]  /*f430*/  STL.64 [R1+0x1e8], R10 ;  /* 0x0001e80a01007387 */ /* 0x000fe20000100a00 */
[----:B0-----:R-:W-:-:S03]  /*f440*/  IMAD.MOV.U32 R8, RZ, RZ, R26 ;  /* 0x000000ffff087224 */ /* 0x001fc600078e001a */
[----:B------:R-:W3:Y:S04]  /*f450*/  LDL.LU.64 R26, [R1+0xc60] ;  /* 0x000c6000011a7983 */ /* 0x000ee80000300a00 */
[----:B------:R-:W3:Y:S02]  /*f460*/  LDL.LU.64 R24, [R1+0xc58] ;  /* 0x000c580001187983 */ /* 0x000ee40000300a00 */
[----:B---3--:R-:W-:Y:S11]  /*f470*/  HMMA.16816.F32.BF16 R24, R16, R6, R24 ;  /* 0x000000061018723c */ /* 0x008ff60000041818 */
[----:B------:R-:W-:Y:S11]  /*f480*/  @!UPT UIADD3 URZ, URZ, URZ, URZ ;  /* 0x0000003f3f3ff290 */ /* 0x000ff6000fffe03f */
[----:B------:R-:W-:Y:S01]  /*f490*/  @!UPT UIADD3 URZ, URZ, URZ, URZ ;  /* 0x0000003f3f3ff290 */ /* 0x000fe2000fffe03f */
[----:B------:R-:W-:Y:S04]  /*f4a0*/  STL.64 [R1+0x1d0], R24 ;  /* 0x0001d01801007387 */ /* 0x000fe80000100a00 */
[----:B------:R0:W-:Y:S04]  /*f4b0*/  STL.64 [R1+0x1d8], R26 ;  /* 0x0001d81a01007387 */ /* 0x0001e80000100a00 */
[----:B0-----:R-:W3:Y:S04]  /*f4c0*/  LDL.LU R27, [R1+0xc50] ;  /* 0x000c5000011b7983 */ /* 0x001ee80000300800 */
[----:B------:R-:W4:Y:S01]  /*f4d0*/  LDL.LU.64 R24, [R1+0xc48] ;  /* 0x000c480001187983 */ /* 0x000f220000300a00 */
[----:B------:R-:W-:-:S02]  /*f4e0*/  IMAD.MOV.U32 R9, RZ, RZ, R7 ;  /* 0x000000ffff097224 */ /* 0x000fc400078e0007 */
[----:B------:R-:W-:-:S03]  /*f4f0*/  IMAD.MOV.U32 R26, RZ, RZ, R6 ;  /* 0x000000ffff1a7224 */ /* 0x000fc600078e0006 */
[----:B------:R-:W-:Y:S04]  /*f500*/  STL [R1+0xc28], R9 ;  /* 0x000c280901007387 */ /* 0x000fe80000100800 */
[----:B------:R-:W-:Y:S01]  /*f510*/  STL [R1+0xbf0], R26 ;  /* 0x000bf01a01007387 */ /* 0x000fe20000100800 */
[----:B------:R-:W-:-:S07]  /*f520*/  IMAD.MOV.U32 R14, RZ, RZ, R2 ;  /* 0x000000ffff0e7224 */ /* 0x000fce00078e0002 */
[----:B--2---:R-:W-:Y:S01]  /*f530*/  HMMA.16816.F32.BF16 R20, R16, R14, R20 ;  /* 0x0000000e1014723c */ /* 0x004fe20000041814 */
[----:B----4-:R-:W-:Y:S04]  /*f540*/  STL.64 [R1+0xbe8], R24 ;  /* 0x000be81801007387 */ /* 0x010fe80000100a00 */
[----:B------:R-:W2:Y:S11]  /*f550*/  LDL R7, [R1+0x354] ;  /* 0x0003540001077983 */ /* 0x000eb60000100800 */
[----:B------:R-:W-:Y:S08]  /*f560*/  @!UPT UIADD3 URZ, URZ, URZ, URZ ;  /* 0x0000003f3f3ff290 */ /* 0x000ff0000fffe03f */
[----:B------:R-:W-:Y:S02]  /*f570*/  IMAD.MOV.U32 R3, RZ, RZ, R21 ;  /* 0x000000ffff037224 */ /* 0x000fe400078e0015 */
[----:B------:R-:W-:Y:S01]  /*f580*/  IMAD.MOV.U32 R2, RZ, RZ, R22 ;  /* 0x000000ffff027224 */ /* 0x000fe200078e0016 */
[----:B--2---:R-:W-:Y:S04]  /*f590*/  STL [R1+0xba0], R7 ;  /* 0x000ba00701007387 */ /* 0x004fe80000100800 */
[----:B------:R0:W-:Y:S04]  /*f5a0*/  STL [R1+0x1b0], R20 ;  /* 0x0001b01401007387 */ /* 0x0001e80000100800 */
[----:B------:R3:W-:Y:S04]  /*f5b0*/  STL [R1+0x1bc], R23 ;  /* 0x0001bc1701007387 */ /* 0x0007e80000100800 */
[----:B0-----:R-:W2:Y:S04]  /*f5c0*/  LDL.LU R20, [R1+0x130] ;  /* 0x0001300001147983 */ /* 0x001ea80000300800 */
[----:B------:R-:W2:Y:S04]  /*f5d0*/  LDL.LU R21, [R1+0x134] ;  /* 0x0001340001157983 */ /* 0x000ea80000300800 */
[----:B------:R-:W4:Y:S01]  /*f5e0*/  LDL.LU R22, [R1+0x138] ;  /* 0x0001380001167983 */ /* 0x000f220000300800 */
[----:B---3--:R-:W-:-:S03]  /*f5f0*/  IMAD.MOV.U32 R23, RZ, RZ, R27 ;  /* 0x000000ffff177224 */ /* 0x008fc600078e001b */
[----:B------:R-:W3:Y:S04]  /*f600*/  LDL.LU R27, [R1+0xc40] ;  /* 0x000c4000011b7983 */ /* 0x000ee80000300800 */
[----:B------:R-:W3:Y:S04]  /*f610*/  LDL.LU.64 R10, [R1+0x58] ;  /* 0x00005800010a7983 */ /* 0x000ee80000300a00 */
[----:B----4-:R0:W-:Y:S04]  /*f620*/  STL.64 [R1+0xc00], R22 ;  /* 0x000c001601007387 */ /* 0x0101e80000100a00 */
[----:B--2---:R1:W-:Y:S04]  /*f630*/  STL.64 [R1+0xbf8], R20 ;  /* 0x000bf81401007387 */ /* 0x0043e80000100a00 */
[----:B0-----:R-:W2:Y:S04]  /*f640*/  LDL.LU.64 R22, [R1+0x98] ;  /* 0x0000980001167983 */ /* 0x001ea80000300a00 */
[----:B--2---:R0:W-:Y:S04]  /*f650*/  STL.64 [R1+0xc10], R22 ;  /* 0x000c101601007387 */ /* 0x0041e80000100a00 */
[----:B-1----:R-:W2:Y:S04]  /*f660*/  LDL.LU R20, [R1+0x150] ;  /* 0x0001500001147983 */ /* 0x002ea80000300800 */
[----:B------:R-:W2:Y:S04]  /*f670*/  LDL.LU R21, [R1+0x154] ;  /* 0x0001540001157983 */ /* 0x000ea80000300800 */
[----:B0-----:R-:W4:Y:S04]  /*f680*/  LDL.LU R22, [R1+0x158] ;  /* 0x0001580001167983 */ /* 0x001f280000300800 */
[----:B------:R-:W4:Y:S04]  /*f690*/  LDL.LU R23, [R1+0x15c] ;  /* 0x00015c0001177983 */ /* 0x000f280000300800 */
[----:B----4-:R3:W-:Y:S04]  /*f6a0*/  STL.64 [R1+0xc38], R22 ;  /* 0x000c381601007387 */ /* 0x0107e80000100a00 */
[----:B--2---:R0:W-:Y:S01]  /*f6b0*/  STL.64 [R1+0xc30], R20 ;  /* 0x000c301401007387 */ /* 0x0041e20000100a00 */
[----:B---3--:R-:W-:-:S03]  /*f6c0*/  IMAD.MOV.U32 R23, RZ, RZ, R27 ;  /* 0x000000ffff177224 */ /* 0x008fc600078e001b */
[----:B0-----:R-:W2:Y:S04]  /*f6d0*/  LDL.LU R20, [R1+0x160] ;  /* 0x0001600001147983 */ /* 0x001ea80000300800 */
[----:B------:R-:W2:Y:S04]  /*f6e0*/  LDL.LU R21, [R1+0x164] ;  /* 0x0001640001157983 */ /* 0x000ea80000300800 */
[----:B------:R-:W2:Y:S04]  /*f6f0*/  LDL.LU R22, [R1+0x168] ;  /* 0x0001680001167983 */ /* 0x000ea80000300800 */
[----:B------:R-:W3:Y:S04]  /*f700*/  LDL.LU.64 R26, [R1+0x88] ;  /* 0x00008800011a7983 */ /* 0x000ee80000300a00 */
[----:B---3--:R0:W-:Y:S04]  /*f710*/  STL.64 [R1+0xc08], R26 ;  /* 0x000c081a01007387 */ /* 0x0081e80000100a00 */
[----:B------:R-:W3:Y:S04]  /*f720*/  LDL.LU R24, [R1+0x140] ;  /* 0x0001400001187983 */ /* 0x000ee80000300800 */
[----:B------:R-:W3:Y:S04]  /*f730*/  LDL.LU R25, [R1+0x144] ;  /* 0x0001440001197983 */ /* 0x000ee80000300800 */
[----:B0-----:R-:W4:Y:S04]  /*f740*/  LDL.LU R26, [R1+0x148] ;  /* 0x00014800011a7983 */ /* 0x001f280000300800 */
[----:B------:R-:W4:Y:S01]  /*f750*/  LDL.LU R27, [R1+0x14c] ;  /* 0x00014c00011b7983 */ /* 0x000f220000300800 */
[----:B--2---:R-:W-:Y:S03]  /*f760*/  HMMA.16816.F32.BF16 R20, R16, R10, R20 ;  /* 0x0000000a1014723c */ /* 0x004fe60000041814 */
[----:B----4-:R0:W-:Y:S04]  /*f770*/  STL.64 [R1+0xc20], R26 ;  /* 0x000c201a01007387 */ /* 0x0101e80000100a00 */
[----:B---3--:R-:W-:Y:S04]  /*f780*/  STL.64 [R1+0xc18], R24 ;  /* 0x000c181801007387 */ /* 0x008fe80000100a00 */
[----:B0-----:R-:W2:Y:S04]  /*f790*/  LDL.LU.64 R26, [R1+0x68] ;  /* 0x00006800011a7983 */ /* 0x001ea80000300a00 */
[----:B------:R-:W3:Y:S04]  /*f7a0*/  LDL.LU R4, [R1+0x30] ;  /* 0x0000300001047983 */ /* 0x000ee80000300800 */
[----:B------:R-:W3:Y:S04]  /*f7b0*/  LDL.LU R5, [R1+0x34] ;  /* 0x0000340001057983 */ /* 0x000ee80000300800 */
[----:B------:R-:W4:Y:S04]  /*f7c0*/  LDL.LU R6, [R1+0x38] ;  /* 0x0000380001067983 */ /* 0x000f280000300800 */
[----:B------:R-:W4:Y:S04]  /*f7d0*/  LDL.LU R7, [R1+0x3c] ;  /* 0x00003c0001077983 */ /* 0x000f280000300800 */
[----:B----4-:R0:W-:Y:S04]  /*f7e0*/  STL.64 [R1+0xbb0], R6 ;  /* 0x000bb00601007387 */ /* 0x0101e80000100a00 */
[----:B---3--:R1:W-:Y:S01]  /*f7f0*/  STL.64 [R1+0xba8], R4 ;  /* 0x000ba80401007387 */ /* 0x0083e20000100a00 */
[----:B0-----:R-:W-:-:S02]  /*f800*/  IMAD.MOV.U32 R6, RZ, RZ, R8 ;  /* 0x000000ffff067224 */ /* 0x001fc400078e0008 */
[----:B------:R-:W-:-:S05]  /*f810*/  IMAD.MOV.U32 R7, RZ, RZ, R0 ;  /* 0x000000ffff077224 */ /* 0x000fca00078e0000 */
[----:B------:R0:W-:Y:S04]  /*f820*/  STL.64 [R1+0xbd8], R6 ;  /* 0x000bd80601007387 */ /* 0x0001e80000100a00 */
[----:B-1----:R-:W3:Y:S04]  /*f830*/  LDL.LU R4, [R1+0x120] ;  /* 0x0001200001047983 */ /* 0x002ee80000300800 */
[----:B------:R-:W3:Y:S04]  /*f840*/  LDL.LU R5, [R1+0x124] ;  /* 0x0001240001057983 */ /* 0x000ee80000300800 */
[----:B0-----:R-:W3:Y:S04]  /*f850*/  LDL.LU R6, [R1+0x128] ;  /* 0x0001280001067983 */ /* 0x001ee80000300800 */
[----:B------:R-:W3:Y:S04]  /*f860*/  LDL.LU R7, [R1+0x12c] ;  /* 0x00012c0001077983 */ /* 0x000ee80000300800 */
[----:B------:R-:W-:Y:S04]  /*f870*/  STL [R1+0xb9c], R15 ;  /* 0x000b9c0f01007387 */ /* 0x000fe80000100800 */
[----:B------:R-:W-:Y:S04]  /*f880*/  STL [R1+0xa94], R2 ;  /* 0x000a940201007387 */ /* 0x000fe80000100800 */
[----:B------:R-:W-:Y:S04]  /*f890*/  STL [R1+0xa90], R3 ;  /* 0x000a900301007387 */ /* 0x000fe80000100800 */
[----:B------:R-:W-:Y:S04]  /*f8a0*/  STL.64 [R1+0x1a0], R20 ;  /* 0x0001a01401007387 */ /* 0x000fe80000100a00 */
[----:B------:R0:W-:Y:S04]  /*f8b0*/  STL.64 [R1+0x1a8], R22 ;  /* 0x0001a81601007387 */ /* 0x0001e80000100a00 */
[----:B0-----:R-:W4:Y:S04]  /*f8c0*/  LDL.LU.64 R22, [R1+0xc38] ;  /* 0x000c380001167983 */ /* 0x001f280000300a00 */
[----:B------:R-:W4:Y:S01]  /*f8d0*/  LDL.LU.64 R20, [R1+0xc30] ;  /* 0x000c300001147983 */ /* 0x000f220000300a00 */
[----:B--2---:R-:W-:-:S02]  /*f8e0*/  IMAD.MOV.U32 R29, RZ, RZ, R26 ;  /* 0x000000ffff1d7224 */ /* 0x004fc400078e001a */
[----:B------:R-:W-:Y:S01]  /*f8f0*/  IMAD.MOV.U32 R13, RZ, RZ, R27 ;  /* 0x000000ffff0d7224 */ /* 0x000fe200078e001b */
[----:B------:R-:W2:Y:S01]  /*f900*/  LDL.LU R9, [R1+0xc28] ;  /* 0x000c280001097983 */ /* 0x000ea20000300800 */
[C---:B----4-:R-:W-:Y:S03]  /*f910*/  HMMA.16816.F32.BF16 R20, R16.reuse, R26, R20 ;  /* 0x0000001a1014723c */ /* 0x050fe60000041814 */
[----:B------:R-:W4:Y:S04]  /*f920*/  LDL.LU.64 R26, [R1+0xc20] ;  /* 0x000c2000011a7983 */ /* 0x000f280000300a00 */
[----:B------:R-:W4:Y:S11]  /*f930*/  LDL.LU.64 R24, [R1+0xc18] ;  /* 0x000c180001187983 */ /* 0x000f360000300a00 */
[----:B------:R-:W-:Y:S05]  /*f940*/  @!UPT UIADD3 URZ, URZ, URZ, URZ ;  /* 0x0000003f3f3ff290 */ /* 0x000fea000fffe03f */
[----:B------:R-:W-:Y:S01]  /*f950*/  STL.64 [R1+0x190], R20 ;  /* 0x0001901401007387 */ /* 0x000fe20000100a00 */
[----:B------:R-:W-:Y:S02]  /*f960*/  IMAD.MOV.U32 R2, RZ, RZ, R22 ;  /* 0x000000ffff027224 */ /* 0x000fe400078e0016 */
[----:B------:R-:W-:Y:S02]  /*f970*/  IMAD.MOV.U32 R3, RZ, RZ, R23 ;  /* 0x000000ffff037224 */ /* 0x000fe400078e0017 */
[----:B------:R-:W4:Y:S04]  /*f980*/  LDL.LU.64 R22, [R1+0xc10] ;  /* 0x000c100001167983 */ /* 0x000f280000300a00 */
[----:B------:R-:W2:Y:S04]  /*f990*/  LDL R8, [R1+0x3a0] ;  /* 0x0003a00001087983 */ /* 0x000ea80000100800 */
[----:B------:R-:W-:Y:S04]  /*f9a0*/  STL [R1+0xa9c], R3 ;  /* 0x000a9c0301007387 */ /* 0x000fe80000100800 */
[----:B------:R-:W-:Y:S01]  /*f9b0*/  STL [R1+0xa98], R2 ;  /* 0x000a980201007387 */ /* 0x000fe20000100800 */
[----:B----4-:R-:W-:Y:S01]  /*f9c0*/  HMMA.16816.F32.BF16 R24, R16, R22, R24 ;  /* 0x000000161018723c */ /* 0x010fe20000041818 */
[----:B------:R-:W-:-:S02]  /*f9d0*/  IMAD.MOV.U32 R0, RZ, RZ, R22 ;  /* 0x000000ffff007224 */ /* 0x000fc400078e0016 */
[----:B------:R-:W-:Y:S11]  /*f9e0*/  IMAD.MOV.U32 R28, RZ, RZ, R23 ;  /* 0x000000ffff1c7224 */ /* 0x000ff600078e0017 */
[----:B------:R-:W-:Y:S09]  /*f9f0*/  @!UPT UIADD3 URZ, URZ, URZ, URZ ;  /* 0x0000003f3f3ff290 */ /* 0x000ff2000fffe03f */
[----:B------:R-:W-:Y:S04]  /*fa00*/  STL.64 [R1+0x170], R24 ;  /* 0x0001701801007387 */ /* 0x000fe80000100a00 */
[----:B------:R0:W-:Y:S04]  /*fa10*/  STL.64 [R1+0x178], R26 ;  /* 0x0001781a01007387 */ /* 0x0001e80000100a00 */
[----:B0-----:R-:W4:Y:S04]  /*fa20*/  LDL.LU.64 R26, [R1+0xc08] ;  /* 0x000c0800011a7983 */ /* 0x001f280000300a00 */
[----:B------:R-:W4:Y:S04]  /*fa30*/  LDL.LU.64 R22, [R1+0xc00] ;  /* 0x000c000001167983 */ /* 0x000f280000300a00 */
[----:B------:R-:W4:Y:S02]  /*fa40*/  LDL.LU.64 R20, [R1+0xbf8] ;  /* 0x000bf80001147983 */ /* 0x000f240000300a00 */
[----:B----4-:R-:W-:Y:S01]  /*fa50*/  HMMA.16816.F32.BF16 R20, R16, R26, R20 ;  /* 0x0000001a1014723c */ /* 0x010fe20000041814 */
[----:B------:R-:W-:-:S02]  /*fa60*/  IMAD.MOV.U32 R15, RZ, RZ, R26 ;  /* 0x000000ffff0f7224 */ /* 0x000fc400078e001a */
[----:B------:R-:W4:Y:S04]  /*fa70*/  LDL.LU R26, [R1+0xbf0] ;  /* 0x000bf000011a7983 */ /* 0x000f280000300800 */
[----:B------:R-:W2:Y:S11]  /*fa80*/  LDL.LU.64 R24, [R1+0xbe8] ;  /* 0x000be80001187983 */ /* 0x000eb60000300a00 */
[----:B------:R-:W-:Y:S05]  /*fa90*/  @!UPT UIADD3 URZ, URZ, URZ, URZ ;  /* 0x0000003f3f3ff290 */ /* 0x000fea000fffe03f */
[----:B------:R-:W-:Y:S01]  /*faa0*/  STL.64 [R1+0x140], R20 ;  /* 0x0001401401007387 */ /* 0x000fe20000100a00 */
[----:B------:R-:W-:-:S03]  /*fab0*/  IMAD.MOV.U32 R3, RZ, RZ, R23 ;  /* 0x000000ffff037224 */ /* 0x000fc600078e0017 */
[----:B------:R0:W-:Y:S04]  /*fac0*/  STL [R1+0x148], R22 ;  /* 0x0001481601007387 */ /* 0x0001e80000100800 */
[----:B0-----:R-:W3:Y:S01]  /*fad0*/  LDL.LU.64 R22, [R1+0xbe0] ;  /* 0x000be00001167983 */ /* 0x001ee20000300a00 */
[----:B------:R-:W-:-:S03]  /*fae0*/  IMAD.MOV.U32 R12, RZ, RZ, R10 ;  /* 0x000000ffff0c7224 */ /* 0x000fc600078e000a */
[----:B------:R-:W-:Y:S04]  /*faf0*/  STL.64 [R1+0xbc0], R14 ;  /* 0x000bc00e01007387 */ /* 0x000fe80000100a00 */
[----:B------:R0:W-:Y:S04]  /*fb00*/  STL.64 [R1+0xbb8], R12 ;  /* 0x000bb80c01007387 */ /* 0x0001e80000100a00 */
[----:B0-----:R-:W2:Y:S04]  /*fb10*/  LDL.LU R12, [R1+0x40] ;  /* 0x00004000010c7983 */ /* 0x001ea80000300800 */
[----:B------:R-:W2:Y:S04]  /*fb20*/  LDL.LU R13, [R1+0x44] ;  /* 0x00004400010d7983 */ /* 0x000ea80000300800 */
[----:B------:R-:W2:Y:S04]  /*fb30*/  LDL.LU R14, [R1+0x48] ;  /* 0x00004800010e7983 */ /* 0x000ea80000300800 */
[----:B------:R-:W2:Y:S04]  /*fb40*/  LDL.LU R15, [R1+0x4c] ;  /* 0x00004c00010f7983 */ /* 0x000ea80000300800 */
[----:B------:R0:W-:Y:S01]  /*fb50*/  STL [R1+0xaa4], R3 ;  /* 0x000aa40301007387 */ /* 0x0001e20000100800 */
[----:B---3--:R-:W-:Y:S03]  /*fb60*/  HMMA.16816.F32.BF16 R16, R16, R22, R4 ;  /* 0x000000161010723c */ /* 0x008fe60000041804 */
[----:B------:R-:W2:Y:S01]  /*fb70*/  LDL.LU.64 R6, [R1+0xbd8] ;  /* 0x000bd80001067983 */ /* 0x000ea20000300a00 */
[----:B0-----:R-:W-:-:S02]  /*fb80*/  IMAD.MOV.U32 R3, RZ, RZ, R22 ;  /* 0x000000ffff037224 */ /* 0x001fc400078e0016 */
[----:B------:R-:W-:Y:S02]  /*fb90*/  IMAD.MOV.U32 R2, RZ, RZ, R23 ;  /* 0x000000ffff027224 */ /* 0x000fe400078e0017 */
[----:B------:R-:W2:Y:S04]  /*fba0*/  LDL.LU.64 R22, [R1+0xbd0] ;  /* 0x000bd00001167983 */ /* 0x000ea80000300a00 */
[----:B------:R-:W2:Y:S11]  /*fbb0*/  LDL.LU.64 R20, [R1+0xbc8] ;  /* 0x000bc80001147983 */ /* 0x000eb60000300a00 */
[----:B------:R-:W-:Y:S01]  /*fbc0*/  @!UPT UIADD3 URZ, URZ, URZ, URZ ;  /* 0x0000003f3f3ff290 */ /* 0x000fe2000fffe03f */
[----:B------:R-:W-:Y:S01]  /*fbd0*/  IMAD.MOV.U32 R10, RZ, RZ, R19 ;  /* 0x000000ffff0a7224 */ /* 0x000fe200078e0013 */
[----:B------:R-:W-:Y:S04]  /*fbe0*/  STL.64 [R1+0x120], R16 ;  /* 0x0001201001007387 */ /* 0x000fe80000100a00 */
[----:B------:R-:W-:Y:S04]  /*fbf0*/  STL [R1+0x128], R18 ;  /* 0x0001281201007387 */ /* 0x000fe80000100800 */
[----:B------:R-:W-:Y:S01]  /*fc00*/  STL [R1+0xadc], R10 ;  /* 0x000adc0a01007387 */ /* 0x000fe20000100800 */
[----:B--2---:R-:W-:Y:S03]  /*fc10*/  HMMA.16816.F32.BF16 R4, R20, R6, R12 ;  /* 0x000000061404723c */ /* 0x004fe6000004180c */
[----:B------:R-:W2:Y:S04]  /*fc20*/  LDL.LU.64 R14, [R1+0xbc0] ;  /* 0x000bc000010e7983 */ /* 0x000ea80000300a00 */
[----:B------:R-:W3:Y:S11]  /*fc30*/  LDL.LU.64 R12, [R1+0xbb8] ;  /* 0x000bb800010c7983 */ /* 0x000ef60000300a00 */
[----:B------:R-:W-:Y:S05]  /*fc40*/  @!UPT UIADD3 URZ, URZ, URZ, URZ ;  /* 0x0000003f3f3ff290 */ /* 0x000fea000fffe03f */
[----:B------:R-:W-:Y:S04]  /*fc50*/  STL.64 [R1+0x110], R4 ;  /* 0x0001100401007387 */ /* 0x000fe80000100a00 */
[----:B------:R0:W-:Y:S04]  /*fc60*/  STL.64 [R1+0x118], R6 ;  /* 0x0001180601007387 */ /* 0x0001e80000100a00 */
[----:B0-----:R-:W2:Y:S04]  /*fc70*/  LDL.LU.64 R6, [R1+0xbb0] ;  /* 0x000bb00001067983 */ /* 0x001ea80000300a00 */
[----:B------:R-:W2:Y:S01]  /*fc80*/  LDL.LU.64 R4, [R1+0xba8] ;  /* 0x000ba80001047983 */ /* 0x000ea20000300a00 */
[----:B----4-:R-:W-:-:S02]  /*fc90*/  IMAD.MOV.U32 R18, RZ, RZ, R26 ;  /* 0x000000ffff127224 */ /* 0x010fc400078e001a */
[----:B------:R-:W-:-:S07]  /*fca0*/  IMAD.MOV.U32 R19, RZ, RZ, R9 ;  /* 0x000000ffff137224 */ /* 0x000fce00078e0009 */
[----:B--2---:R-:W-:Y:S01]  /*fcb0*/  HMMA.16816.F32.BF16 R16, R20, R18, R4 ;  /* 0x000000121410723c */ /* 0x004fe20000041804 */
[----:B------:R-:W2:Y:S04]  /*fcc0*/  LDL.LU R7, [R1+0xba0] ;  /* 0x000ba00001077983 */ /* 0x000ea80000300800 */
[----:B--2---:R-:W0:Y:S04]  /*fcd0*/  LDSM.16.MT88.4 R4, [R7+0x2000] ;  /* 0x002000000704783b */ /* 0x004e280000004200 */
[----:B0-----:R-:W-:Y:S11]  /*fce0*/  STL.64 [R1+0xb10], R6 ;  /* 0x000b100601007387 */ /* 0x001ff60000100a00 */
[----:B------:R-:W-:Y:S03]  /*fcf0*/  @!UPT UIADD3 URZ, URZ, URZ, URZ ;  /* 0x0000003f3f3ff290 */ /* 0x000fe6000fffe03f */
[----:B------:R-:W-:Y:S04]  /*fd00*/  STL.64 [R1+0xf0], R16 ;  /* 0x0000f01001007387 */ /* 0x000fe80000100a00 */
[----:B------:R-:W-:Y:S04]  /*fd10*/  STL.64 [R1+0xf8], R18 ;  /* 0x0000f81201007387 */ /* 0x000fe80000100a00 */
[----:B------:R-:W0:Y:S04]  /*fd20*/  LDSM.16.M88.4 R16, [R8+0x4000] ;  /* 0x004000000810783b */ /* 0x000e280000000200 */
[----:B------:R-:W-:Y:S04]  /*fd30*/  STL.64 [R1+0xb08], R4 ;  /* 0x000b080401007387 */ /* 0x000fe80000100a00 */
[----:B0-----:R-:W-:Y:S01]  /*fd40*/  STL.64 [R1+0x130], R16 ;  /* 0x0001301001007387 */ /* 0x001fe20000100a00 */
[----:B------:R-:W-:-:S02]  /*fd50*/  IMAD.MOV.U32 R26, RZ, RZ, R18 ;  /* 0x000000ffff1a7224 */ /* 0x000fc400078e0012 */
[----:B------:R-:W-:Y:S01]  /*fd60*/  IMAD.MOV.U32 R9, RZ, RZ, R19 ;  /* 0x000000ffff097224 */ /* 0x000fe200078e0013 */
[----:B------:R-:W-:Y:S04]  /*fd70*/  STL.64 [R1+0x138], R18 ;  /* 0x0001381201007387 */ /* 0x000fe80000100a00 */
[----:B------:R-:W0:Y:S01]  /*fd80*/  LDSM.16.M88.4 R16, [R8+0x4800] ;  /* 0x004800000810783b */ /* 0x000e220000000200 */
[----:B------:R-:W-:Y:S02]  /*fd90*/  IMAD.MOV.U32 R6, RZ, RZ, R3 ;  /* 0x000000ffff067224 */ /* 0x000fe400078e0003 */
[----:B------:R-:W-:Y:S01]  /*fda0*/  IMAD.MOV.U32 R7, RZ, RZ, R2 ;  /* 0x000000ffff077224 */ /* 0x000fe200078e0002 */
[----:B------:R1:W-:Y:S04]  /*fdb0*/  STL [R1+0xb30], R26 ;  /* 0x000b301a01007387 */ /* 0x0003e80000100800 */
[----:B------:R-:W-:Y:S04]  /*fdc0*/  STL.64 [R1+0xb28], R24 ;  /* 0x000b281801007387 */ /* 0x000fe80000100a00 */
[----:B------:R-:W-:Y:S04]  /*fdd0*/  STL.64 [R1+0xb38], R6 ;  /* 0x000b380601007387 */ /* 0x000fe80000100a00 */
[----:B------:R-:W-:Y:S04]  /*fde0*/  LDSM.16.M88.4 R4, [R8+0x5800] ;  /* 0x005800000804783b */ /* 0x000fe80000000200 */
[----:B0-----:R-:W-:Y:S01]  /*fdf0*/  STL.64 [R1+0x180], R16 ;  /* 0x0001801001007387 */ /* 0x001fe20000100a00 */
[----:B------:R-:W-:-:S02]  /*fe00*/  IMAD.MOV.U32 R3, RZ, RZ, R16 ;  /* 0x000000ffff037224 */ /* 0x000fc400078e0010 */
[----:B------:R-:W-:Y:S01]  /*fe10*/  IMAD.MOV.U32 R2, RZ, RZ, R17 ;  /* 0x000000ffff027224 */ /* 0x000fe200078e0011 */
[----:B------:R-:W-:Y:S04]  /*fe20*/  STL.64 [R1+0x188], R18 ;  /* 0x0001881201007387 */ /* 0x000fe80000100a00 */
[----:B------:R-:W0:Y:S01]  /*fe30*/  LDSM.16.M88.4 R16, [R8+0x5000] ;  /* 0x005000000810783b */ /* 0x000e220000000200 */
[----:B-1----:R-:W-:-:S03]  /*fe40*/  IMAD.MOV.U32 R26, RZ, RZ, R15 ;  /* 0x000000ffff1a7224 */ /* 0x002fc600078e000f */
[----:B0-----:R-:W-:Y:S04]  /*fe50*/  STL.64 [R1+0x1c0], R16 ;  /* 0x0001c01001007387 */ /* 0x001fe80000100a00 */
[----:B------:R-:W-:Y:S04]  /*fe60*/  STL.64 [R1+0x1c8], R18 ;  /* 0x0001c81201007387 */ /* 0x000fe80000100a00 */
[----:B------:R-:W2:Y:S04]  /*fe70*/  LDL.LU R15, [R1+0xb9c] ;  /* 0x000b9c00010f7983 */ /* 0x000ea80000300800 */
[----:B------:R-:W-:Y:S04]  /*fe80*/  STL.64 [R1+0x40], R4 ;  /* 0x0000400401007387 */ /* 0x000fe80000100a00 */
[----:B------:R-:W-:Y:S04]  /*fe90*/  STL.64 [R1+0x48], R6 ;  /* 0x0000480601007387 */ /* 0x000fe80000100a00 */
[----:B------:R0:W-:Y:S04]  /*fea0*/  STL.64 [R1+0xb40], R26 ;  /* 0x000b401a01007387 */ /* 0x0001e80000100a00 */
[----:B------:R-:W1:Y:S01]  /*feb0*/  LDSM.16.M88.4 R16, [R8+0x6000] ;  /* 0x006000000810783b */ /* 0x000e620000000200 */
[----:B0-----:R-:W-:-:S02]  /*fec0*/  IMAD.MOV.U32 R26, RZ, RZ, R0 ;  /* 0x000000ffff1a7224 */ /* 0x001fc400078e0000 */
[----:B------:R-:W-:Y:S01]  /*fed0*/  IMAD.MOV.U32 R27, RZ, RZ, R28 ;  /* 0x000000ffff1b7224 */ /* 0x000fe200078e001c */
[----:B------:R-:W4:Y:S04]  /*fee0*/  LDL.LU R0, [R1+0xb98] ;  /* 0x000b980001007983 */ /* 0x000f280000300800 */
[----:B------:R-:W2:Y:S04]  /*fef0*/  LDL.LU R28, [R1+0xb94] ;  /* 0x000b9400011c7983 */ /* 0x000ea80000300800 */
[----:B------:R0:W-:Y:S02]  /*ff00*/  STL.64 [R1+0xb58], R26 ;  /* 0x000b581a01007387 */ /* 0x0001e40000100a00 */
[----:B0-----:R-:W-:-:S02]  /*ff10*/  IMAD.MOV.U32 R26, RZ, RZ, R29 ;  /* 0x000000ffff1a7224 */ /* 0x001fc400078e001d */
[----:B---3--:R-:W-:Y:S01]  /*ff20*/  IMAD.MOV.U32 R27, RZ, RZ, R13 ;  /* 0x000000ffff1b7224 */ /* 0x008fe200078e000d */
[----:B------:R-:W3:Y:S04]  /*ff30*/  LDL.LU R29, [R1+0xb90] ;  /* 0x000b9000011d7983 */ /* 0x000ee80000300800 */
[----:B------:R0:W-:Y:S02]  /*ff40*/  STL.64 [R1+0xb70], R26 ;  /* 0x000b701a01007387 */ /* 0x0001e40000100a00 */
[----:B0-----:R-:W-:Y:S02]  /*ff50*/  IMAD.MOV.U32 R26, RZ, RZ, R12 ;  /* 0x000000ffff1a7224 */ /* 0x001fe400078e000c */
[----:B------:R-:W-:-:S05]  /*ff60*/  IMAD.MOV.U32 R27, RZ, RZ, R11 ;  /* 0x000000ffff1b7224 */ /* 0x000fca00078e000b */
[----:B------:R0:W-:Y:S04]  /*ff70*/  STL.64 [R1+0xb88], R26 ;  /* 0x000b881a01007387 */ /* 0x0001e80000100a00 */
[----:B------:R-:W2:Y:S04]  /*ff80*/  LDL.LU R24, [R1+0x220] ;  /* 0x0002200001187983 */ /* 0x000ea80000300800 */
[----:B------:R-:W2:Y:S04]  /*ff90*/  LDL.LU R25, [R1+0x224] ;  /* 0x0002240001197983 */ /* 0x000ea80000300800 */
[----:B0-----:R-:W2:Y:S04]  /*ffa0*/  LDL.LU R26, [R1+0x228] ;  /* 0x00022800011a7983 */ /* 0x001ea80000300800 */
[----:B------:R-:W2:Y:S04]  /*ffb0*/  LDL.LU R27, [R1+0x22c] ;  /* 0x00022c00011b7983 */ /* 0x000ea80000300800 */
[----:B------:R-:W2:Y:S04]  /*ffc0*/  LDL.LU R4, [R1+0x2a0] ;  /* 0x0002a00001047983 */ /* 0x000ea80000300800 */
[----:B------:R-:W2:Y:S04]  /*ffd0*/  LDL.LU R5, [R1+0x2a4] ;  /* 0x0002a40001057983 */ /* 0x000ea80000300800 */
[----:B------:R-:W2:Y:S04]  /*ffe0*/  LDL.LU R6, [R1+0x2a8] ;  /* 0x0002a80001067983 */ /* 0x000ea80000300800 */
[----:B------:R-:W2:Y:S04]  /*fff0*/  LDL.LU R7, [R1+0x2ac] ;  /* 0x0002ac0001077983 */ /* 0x000ea80000300800 */
[----:B--2---:R-:W-:Y:S04]  /*10000*/  STL.64 [R1+0xb50], R6 ;  /* 0x000b500601007387 */ /* 0x004fe80000100a00 */
[----:B------:R0:W-:Y:S04]  /*10010*/  STL.64 [R1+0xb48], R4 ;  /* 0x000b480401007387 */ /* 0x0001e80000100a00 */
[----:B0-----:R-:W2:Y:S04]  /*10020*/  LDL.LU R4, [R1+0x250] ;  /* 0x0002500001047983 */ /* 0x001ea80000300800 */
        /* <DEDUP_REMOVED lines=8> */
[----:B------:R-:W2:Y:S01]  /*100b0*/  LDL.LU R7, [R1+0x24c] ;  /* 0x00024c0001077983 */ /* 0x000ea20000300800 */
[C---:B------:R-:W-:Y:S03]  /*100c0*/  HMMA.16816.F32.BF16 R12, R20.reuse, R14, R24 ;  /* 0x0000000e140c723c */ /* 0x040fe60000041818 */
[----:B--2---:R-:W-:Y:S04]  /*100d0*/  STL.64 [R1+0xb80], R6 ;  /* 0x000b800601007387 */ /* 0x004fe80000100a00 */
[----:B------:R0:W-:Y:S04]  /*100e0*/  STL.64 [R1+0xb78], R4 ;  /* 0x000b780401007387 */ /* 0x0001e80000100a00 */
[----:B0-----:R-:W2:Y:S04]  /*100f0*/  LDL.LU R4, [R1+0x230] ;  /* 0x0002300001047983 */ /* 0x001ea80000300800 */
[----:B------:R-:W2:Y:S04]  /*10100*/  LDL.LU R5, [R1+0x234] ;  /* 0x0002340001057983 */ /* 0x000ea80000300800 */
[----:B------:R-:W2:Y:S04]  /*10110*/  LDL.LU R6, [R1+0x238] ;  /* 0x0002380001067983 */ /* 0x000ea80000300800 */
[----:B------:R-:W2:Y:S04]  /*10120*/  LDL.LU R7, [R1+0x23c] ;  /* 0x00023c0001077983 */ /* 0x000ea80000300800 */
[----:B------:R-:W2:Y:S04]  /*10130*/  LDL.LU.64 R26, [R1+0xb88] ;  /* 0x000b8800011a7983 */ /* 0x000ea80000300a00 */
[----:B------:R-:W-:Y:S04]  /*10140*/  STL.64 [R1+0xe0], R12 ;  /* 0x0000e00c01007387 */ /* 0x000fe80000100a00 */
[----:B------:R-:W-:Y:S04]  /*10150*/  STL.64 [R1+0xe8], R14 ;  /* 0x0000e80e01007387 */ /* 0x000fe80000100a00 */
[----:B------:R-:W-:Y:S01]  /*10160*/  LDSM.16.M88.4 R12, [R8+0x6800] ;  /* 0x00680000080c783b */ /* 0x000fe20000000200 */
[C---:B--2---:R-:W-:Y:S03]  /*10170*/  HMMA.16816.F32.BF16 R24, R20.reuse, R26, R4 ;  /* 0x0000001a1418723c */ /* 0x044fe60000041804 */
[----:B------:R-:W2:Y:S04]  /*10180*/  LDL.LU.64 R6, [R1+0xb80] ;  /* 0x000b800001067983 */ /* 0x000ea80000300a00 */
[----:B------:R-:W2:Y:S04]  /*10190*/  LDL.LU.64 R4, [R1+0xb78] ;  /* 0x000b780001047983 */ /* 0x000ea80000300a00 */
[----:B-1----:R-:W-:Y:S04]  /*101a0*/  STL.64 [R1+0x30], R16 ;  /* 0x0000301001007387 */ /* 0x002fe80000100a00 */
[----:B------:R-:W-:Y:S08]  /*101b0*/  STL.64 [R1+0x38], R18 ;  /* 0x0000381201007387 */ /* 0x000ff00000100a00 */
[----:B------:R-:W-:Y:S04]  /*101c0*/  STL.64 [R1+0xd0], R24 ;  /* 0x0000d01801007387 */ /* 0x000fe80000100a00 */
[----:B------:R-:W-:Y:S04]  /*101d0*/  STL.64 [R1+0xd8], R26 ;  /* 0x0000d81a01007387 */ /* 0x000fe80000100a00 */
[----:B------:R0:W-:Y:S04]  /*101e0*/  STL.64 [R1+0xad0], R16 ;  /* 0x000ad01001007387 */ /* 0x0001e80000100a00 */
[----:B------:R-:W1:Y:S04]  /*101f0*/  LDSM.16.M88.4 R24, [R8+0x7000] ;  /* 0x007000000818783b */ /* 0x000e680000000200 */
        /* <DEDUP_REMOVED lines=10> */
[----:B-1----:R-:W-:Y:S04]  /*102a0*/  STL.64 [R1+0x10], R24 ;  /* 0x0000101801007387 */ /* 0x002fe80000100a00 */
[----:B------:R0:W-:Y:S04]  /*102b0*/  STL.64 [R1+0x18], R26 ;  /* 0x0000181a01007387 */ /* 0x0001e80000100a00 */
[----:B0-----:R-:W2:Y:S02]  /*102c0*/  LDL.LU.64 R26, [R1+0xb70] ;  /* 0x000b7000011a7983 */ /* 0x001ea40000300a00 */
[----:B--2---:R-:W-:Y:S02]  /*102d0*/  HMMA.16816.F32.BF16 R24, R20, R26, R4 ;  /* 0x0000001a1418723c */ /* 0x004fe40000041804 */
[----:B------:R-:W2:Y:S04]  /*102e0*/  LDL.LU.64 R6, [R1+0xb68] ;  /* 0x000b680001067983 */ /* 0x000ea80000300a00 */
[----:B------:R-:W2:Y:S04]  /*102f0*/  LDL.LU.64 R4, [R1+0xb60] ;  /* 0x000b600001047983 */ /* 0x000ea80000300a00 */
[----:B------:R-:W-:Y:S04]  /*10300*/  STL.64 [R1+0x20], R12 ;  /* 0x0000200c01007387 */ /* 0x000fe80000100a00 */
[----:B------:R-:W-:Y:S09]  /*10310*/  STL.64 [R1+0x28], R14 ;  /* 0x0000280e01007387 */ /* 0x000ff20000100a00 */
[----:B------:R-:W-:Y:S04]  /*10320*/  STL.64 [R1+0xc0], R24 ;  /* 0x0000c01801007387 */ /* 0x000fe80000100a00 */
[----:B------:R-:W-:Y:S04]  /*10330*/  STL.64 [R1+0xc8], R26 ;  /* 0x0000c81a01007387 */ /* 0x000fe80000100a00 */
[----:B------:R-:W0:Y:S04]  /*10340*/  LDSM.16.M88.4 R24, [R8+0x7800] ;  /* 0x007800000818783b */ /* 0x000e280000000200 */
[----:B------:R1:W-:Y:S02]  /*10350*/  STL.64 [R1+0xac8], R12 ;  /* 0x000ac80c01007387 */ /* 0x0003e40000100a00 */
[----:B-1----:R-:W-:-:S02]  /*10360*/  IMAD.MOV.U32 R12, RZ, RZ, R3 ;  /* 0x000000ffff0c7224 */ /* 0x002fc400078e0003 */
[----:B------:R-:W-:-:S05]  /*10370*/  IMAD.MOV.U32 R13, RZ, RZ, R2 ;  /* 0x000000ffff0d7224 */ /* 0x000fca00078e0002 */
[----:B------:R1:W-:Y:S04]  /*10380*/  STL.64 [R1+0xb00], R12 ;  /* 0x000b000c01007387 */ /* 0x0003e80000100a00 */
[----:B-1----:R-:W2:Y:S04]  /*10390*/  LDL.LU.64 R12, [R1+0x130] ;  /* 0x00013000010c7983 */ /* 0x002ea80000300a00 */
[----:B0-----:R0:W-:Y:S04]  /*103a0*/  STL.64 [R1+0x8], R26 ;  /* 0x0000081a01007387 */ /* 0x0011e80000100a00 */
[----:B0-----:R-:W2:Y:S01]  /*103b0*/  LDL.LU.64 R26, [R1+0xb58] ;  /* 0x000b5800011a7983 */ /* 0x001ea20000300a00 */
[----:B------:R-:W-:-:S02]  /*103c0*/  IMAD.MOV.U32 R8, RZ, RZ, R24 ;  /* 0x000000ffff087224 */ /* 0x000fc400078e0018 */
[----:B------:R-:W-:Y:S02]  /*103d0*/  IMAD.MOV.U32 R3, RZ, RZ, R25 ;  /* 0x000000ffff037224 */ /* 0x000fe400078e0019 */
[C---:B--2---:R-:W-:Y:S01]  /*103e0*/  HMMA.16816.F32.BF16 R24, R20.reuse, R26, R4 ;  /* 0x0000001a1418723c */ /* 0x044fe20000041804 */
[----:B------:R-:W2:Y:S04]  /*103f0*/  LDL.LU.64 R6, [R1+0xb50] ;  /* 0x000b500001067983 */ /* 0x000ea80000300a00 */
[----:B------:R-:W2:Y:S11]  /*10400*/  LDL.LU.64 R4, [R1+0xb48] ;  /* 0x000b480001047983 */ /* 0x000eb60000300a00 */
[----:B------:R-:W-:Y:S07]  /*10410*/  @!UPT UIADD3 URZ, URZ, URZ, URZ ;  /* 0x0000003f3f3ff290 */ /* 0x000fee000fffe03f */
[----:B------:R-:W-:Y:S04]  /*10420*/  STL.64 [R1+0xa0], R24 ;  /* 0x0000a01801007387 */ /* 0x000fe80000100a00 */
[----:B------:R0:W-:Y:S04]  /*10430*/  STL.64 [R1+0xa8], R26 ;  /* 0x0000a81a01007387 */ /* 0x0001e80000100a00 */
[----:B0-----:R-:W2:Y:S02]  /*10440*/  LDL.LU.64 R26, [R1+0xb40] ;  /* 0x000b4000011a7983 */ /* 0x001ea40000300a00 */
[C---:B--2---:R-:W-:Y:S02]  /*10450*/  HMMA.16816.F32.BF16 R24, R20.reuse, R26, R4 ;  /* 0x0000001a1418723c */ /* 0x044fe40000041804 */
[----:B------:R-:W2:Y:S11]  /*10460*/  LDL.LU.64 R6, [R1+0xb38] ;  /* 0x000b380001067983 */ /* 0x000eb60000300a00 */
[----:B------:R-:W-:Y:S10]  /*10470*/  @!UPT UIADD3 URZ, URZ, URZ, URZ ;  /* 0x0000003f3f3ff290 */ /* 0x000ff4000fffe03f */
[----:B------:R-:W-:Y:S04]  /*10480*/  STL.64 [R1+0x90], R24 ;  /* 0x0000901801007387 */ /* 0x000fe80000100a00 */
[----:B------:R0:W-:Y:S04]  /*10490*/  STL [R1+0x98], R26 ;  /* 0x0000981a01007387 */ /* 0x0001e80000100800 */
[----:B0-----:R-:W3:Y:S04]  /*104a0*/  LDL.LU R26, [R1+0xb30] ;  /* 0x000b3000011a7983 */ /* 0x001ee80000300800 */
[----:B------:R-:W3:Y:S04]  /*104b0*/  LDL.LU.64 R24, [R1+0xb28] ;  /* 0x000b280001187983 */ /* 0x000ee80000300a00 */
[----:B------:R-:W-:Y:S01]  /*104c0*/  STL [R1+0x980], R27 ;  /* 0x0009801b01007387 */ /* 0x000fe20000100800 */
[----:B--2---:R-:W-:Y:S03]  /*104d0*/  HMMA.16816.F32.BF16 R20, R20, R6, R16 ;  /* 0x000000061414723c */ /* 0x004fe60000041810 */
[----:B------:R-:W2:Y:S04]  /*104e0*/  LDL.LU.64 R18, [R1+0xb20] ;  /* 0x000b200001127983 */ /* 0x000ea80000300a00 */
[----:B------:R-:W2:Y:S04]  /*104f0*/  LDL.LU.64 R16, [R1+0xb18] ;  /* 0x000b180001107983 */ /* 0x000ea80000300a00 */
[----:B------:R-:W2:Y:S04]  /*10500*/  LDL.LU.64 R6, [R1+0xb10] ;  /* 0x000b100001067983 */ /* 0x000ea80000300a00 */
[----:B------:R-:W2:Y:S08]  /*10510*/  LDL.LU.64 R4, [R1+0xb08] ;  /* 0x000b080001047983 */ /* 0x000eb00000300a00 */
[----:B------:R0:W-:Y:S04]  /*10520*/  STL.64 [R1+0x70], R20 ;  /* 0x0000701401007387 */ /* 0x0001e80000100a00 */
[----:B------:R1:W-:Y:S04]  /*10530*/  STL.64 [R1+0x78], R22 ;  /* 0x0000781601007387 */ /* 0x0003e80000100a00 */
[----:B0-----:R-:W3:Y:S04]  /*10540*/  LDL.LU R20, [R1+0x260] ;  /* 0x0002600001147983 */ /* 0x001ee80000300800 */
[----:B------:R-:W3:Y:S04]  /*10550*/  LDL.LU R21, [R1+0x264] ;  /* 0x0002640001157983 */ /* 0x000ee80000300800 */
[----:B-1----:R-:W3:Y:S04]  /*10560*/  LDL.LU R22, [R1+0x268] ;  /* 0x0002680001167983 */ /* 0x002ee80000300800 */
[----:B------:R-:W3:Y:S01]  /*10570*/  LDL.LU R23, [R1+0x26c] ;  /* 0x00026c0001177983 */ /* 0x000ee20000300800 */
[----:B------:R-:W-:-:S02]  /*10580*/  IMAD.MOV.U32 R10, RZ, RZ, R12 ;  /* 0x000000ffff0a7224 */ /* 0x000fc400078e000c */
[----:B------:R-:W-:Y:S01]  /*10590*/  IMAD.MOV.U32 R27, RZ, RZ, R13 ;  /* 0x000000ffff1b7224 */ /* 0x000fe200078e000d */
[----:B--2---:R-:W-:Y:S01]  /*105a0*/  HMMA.16816.F32.BF16 R16, R4, R12, R16 ;  /* 0x0000000c0410723c */ /* 0x004fe20000041810 */
[----:B---3--:R-:W-:Y:S04]  /*105b0*/  STL.64 [R1+0xaf8], R22 ;  /* 0x000af81601007387 */ /* 0x008fe80000100a00 */
[----:B------:R0:W-:Y:S04]  /*105c0*/  STL.64 [R1+0xaf0], R20 ;  /* 0x000af01401007387 */ /* 0x0001e80000100a00 */
[----:B0-----:R-:W2:Y:S04]  /*105d0*/  LDL.LU R20, [R1+0x270] ;  /* 0x0002700001147983 */ /* 0x001ea80000300800 */
[----:B------:R-:W3:Y:S04]  /*105e0*/  LDL R11, [R1+0x5bc] ;  /* 0x0005bc00010b7983 */ /* 0x000ee80000100800 */
[----:B------:R-:W2:Y:S01]  /*105f0*/  LDL.LU.64 R12, [R1+0xb00] ;  /* 0x000b0000010c7983 */ /* 0x000ea20000300a00 */
[----:B----4-:R-:W-:-:S05]  /*10600*/  IMAD.MOV.U32 R23, RZ, RZ, R0 ;  /* 0x000000ffff177224 */ /* 0x010fca00078e0000 */
[----:B------:R-:W-:Y:S01]  /*10610*/  STL [R1+0x60], R16 ;  /* 0x0000601001007387 */ /* 0x000fe20000100800 */
[----:B------:R-:W-:Y:S02]  /*10620*/  IMAD.MOV.U32 R22, RZ, RZ, R28 ;  /* 0x000000ffff167224 */ /* 0x000fe400078e001c */
[----:B------:R-:W-:Y:S02]  /*10630*/  IMAD.MOV.U32 R0, RZ, RZ, R19 ;  /* 0x000000ffff007224 */ /* 0x000fe400078e0013 */
[----:B------:R-:W-:Y:S02]  /*10640*/  IMAD.MOV.U32 R21, RZ, RZ, R29 ;  /* 0x000000ffff157224 */ /* 0x000fe400078e001d */
[----:B------:R-:W-:Y:S02]  /*10650*/  IMAD.MOV.U32 R28, RZ, RZ, R18 ;  /* 0x000000ffff1c7224 */ /* 0x000fe400078e0012 */
[----:B------:R-:W-:Y:S02]  /*10660*/  IMAD.MOV.U32 R29, RZ, RZ, R17 ;  /* 0x000000ffff1d7224 */ /* 0x000fe400078e0011 */
[----:B------:R-:W-:-:S02]  /*10670*/  IMAD.MOV.U32 R18, RZ, RZ, R25 ;  /* 0x000000ffff127224 */ /* 0x000fc400078e0019 */
[----:B------:R-:W-:Y:S01]  /*10680*/  IMAD.MOV.U32 R19, RZ, RZ, R24 ;  /* 0x000000ffff137224 */ /* 0x000fe200078e0018 */
[----:B---3--:R-:W-:Y:S04]  /*10690*/  STL.64 [R1+0xae8], R10 ;  /* 0x000ae80a01007387 */ /* 0x008fe80000100a00 */
[----:B------:R0:W-:Y:S01]  /*106a0*/  STL.64 [R1+0xae0], R8 ;  /* 0x000ae00801007387 */ /* 0x0001e20000100a00 */
[----:B--2---:R-:W-:Y:S03]  /*106b0*/  HMMA.16816.F32.BF16 R12, R4, R12, R20 ;  /* 0x0000000c040c723c */ /* 0x004fe60000041814 */
[----:B0-----:R-:W2:Y:S04]  /*106c0*/  LDL.64 R8, [R1+0x1c0] ;  /* 0x0001c00001087983 */ /* 0x001ea80000100a00 */
[----:B------:R-:W3:Y:S04]  /*106d0*/  LDL.LU R16, [R1+0x210] ;  /* 0x0002100001107983 */ /* 0x000ee80000300800 */
[----:B------:R-:W3:Y:S04]  /*106e0*/  LDL.LU R17, [R1+0x214] ;  /* 0x0002140001117983 */ /* 0x000ee80000300800 */
[----:B------:R-:W3:Y:S04]  /*106f0*/  LDL.64 R24, [R1+0x40] ;  /* 0x0000400001187983 */ /* 0x000ee80000100a00 */
[----:B------:R-:W-:Y:S04]  /*10700*/  STL [R1+0xaa0], R0 ;  /* 0x000aa00001007387 */ /* 0x000fe80000100800 */
[----:B------:R0:W-:Y:S04]  /*10710*/  STL [R1+0x9ec], R28 ;  /* 0x0009ec1c01007387 */ /* 0x0001e80000100800 */
[----:B0-----:R-:W4:Y:S04]  /*10720*/  LDL R28, [R1+0x354] ;  /* 0x00035400011c7983 */ /* 0x001f280000100800 */
[----:B------:R-:W-:Y:S04]  /*10730*/  STL [R1+0x9e8], R29 ;  /* 0x0009e81d01007387 */ /* 0x000fe80000100800 */
[----:B------:R-:W3:Y:S04]  /*10740*/  LDL.LU.64 R22, [R1+0xaf8] ;  /* 0x000af80001167983 */ /* 0x000ee80000300a00 */
[----:B------:R-:W3:Y:S04]  /*10750*/  LDL.LU.64 R20, [R1+0xaf0] ;  /* 0x000af00001147983 */ /* 0x000ee80000300a00 */
[----:B------:R0:W-:Y:S04]  /*10760*/  STL.64 [R1+0x50], R12 ;  /* 0x0000500c01007387 */ /* 0x0001e80000100a00 */
[----:B------:R1:W-:Y:S04]  /*10770*/  STL.64 [R1+0x58], R14 ;  /* 0x0000580e01007387 */ /* 0x0003e80000100a00 */
[----:B0-----:R-:W4:Y:S04]  /*10780*/  LDL.LU R12, [R1+0x200] ;  /* 0x00020000010c7983 */ /* 0x001f280000300800 */
[----:B------:R-:W4:Y:S04]  /*10790*/  LDL.LU R13, [R1+0x204] ;  /* 0x00020400010d7983 */ /* 0x000f280000300800 */
[----:B-1----:R-:W4:Y:S04]  /*107a0*/  LDL.LU R14, [R1+0x208] ;  /* 0x00020800010e7983 */ /* 0x002f280000300800 */
[----:B------:R-:W4:Y:S04]  /*107b0*/  LDL.LU R15, [R1+0x20c] ;  /* 0x00020c00010f7983 */ /* 0x000f280000300800 */
[----:B------:R-:W4:Y:S01]  /*107c0*/  LDL.LU.64 R10, [R1+0xae8] ;  /* 0x000ae800010a7983 */ /* 0x000f220000300a00 */
[----:B--2---:R-:W-:-:S02]  /*107d0*/  IMAD.MOV.U32 R2, RZ, RZ, R8 ;  /* 0x000000ffff027224 */ /* 0x004fc400078e0008 */
[----:B------:R-:W-:Y:S01]  /*107e0*/  IMAD.MOV.U32 R29, RZ, RZ, R9 ;  /* 0x000000ffff1d7224 */ /* 0x000fe200078e0009 */
[----:B---3--:R-:W-:Y:S01]  /*107f0*/  HMMA.16816.F32.BF16 R20, R4, R8, R20 ;  /* 0x000000080414723c */ /* 0x008fe20000041814 */
[----:B------:R-:W2:Y:S11]  /*10800*/  LDL.LU.64 R8, [R1+0xae0] ;  /* 0x000ae00001087983 */ /* 0x000eb60000300a00 */
[----:B------:R-:W-:Y:S11]  /*10810*/  @!UPT UIADD3 URZ, URZ, URZ, URZ ;  /* 0x0000003f3f3ff290 */ /* 0x000ff6000fffe03f */
[----:B------:R0:W-:Y:S04]  /*10820*/  STL.64 [R1+0x8a8], R22 ;  /* 0x0008a81601007387 */ /* 0x0001e80000100a00 */
[----:B------:R4:W-:Y:S01]  /*10830*/  STL.64 [R1+0x8a0], R20 ;  /* 0x0008a01401007387 */ /* 0x0009e20000100a00 */
[----:B0-----:R-:W-:Y:S02]  /*10840*/  IMAD.MOV.U32 R22, RZ, RZ, R26 ;  /* 0x000000ffff167224 */ /* 0x001fe400078e001a */
[----:B----4-:R-:W-:Y:S02]  /*10850*/  IMAD.MOV.U32 R20, RZ, RZ, R10 ;  /* 0x000000ffff147224 */ /* 0x010fe400078e000a */
[----:B------:R-:W-:Y:S01]  /*10860*/  IMAD.MOV.U32 R21, RZ, RZ, R27 ;  /* 0x000000ffff157224 */ /* 0x000fe200078e001b */
[----:B------:R-:W3:Y:S04]  /*10870*/  LDL.LU R10, [R1+0xadc] ;  /* 0x000adc00010a7983 */ /* 0x000ee80000300800 */
[----:B------:R-:W4:Y:S01]  /*10880*/  LDL.LU R26, [R1+0xad8] ;  /* 0x000ad800011a7983 */ /* 0x000f220000300800 */
[----:B--2---:R-:W-:-:S05]  /*10890*/  IMAD.MOV.U32 R23, RZ, RZ, R9 ;  /* 0x000000ffff177224 */ /* 0x004fca00078e0009 */
[----:B------:R-:W-:Y:S04]  /*108a0*/  STL.64 [R1+0xab0], R22 ;  /* 0x000ab01601007387 */ /* 0x000fe80000100a00 */
[----:B------:R0:W-:Y:S04]  /*108b0*/  STL.64 [R1+0xaa8], R20 ;  /* 0x000aa81401007387 */ /* 0x0001e80000100a00 */
[----:B0-----:R-:W2:Y:S04]  /*108c0*/  LDL.LU R20, [R1+0x2d0] ;  /* 0x0002d00001147983 */ /* 0x001ea80000300800 */
[----:B------:R-:W2:Y:S04]  /*108d0*/  LDL.LU R21, [R1+0x2d4] ;  /* 0x0002d40001157983 */ /* 0x000ea80000300800 */
[----:B------:R-:W2:Y:S04]  /*108e0*/  LDL.LU R22, [R1+0x2d8] ;  /* 0x0002d80001167983 */ /* 0x000ea80000300800 */
[----:B------:R-:W2:Y:S01]  /*108f0*/  LDL.LU R23, [R1+0x2dc] ;  /* 0x0002dc0001177983 */ /* 0x000ea20000300800 */
[----:B------:R-:W-:Y:S01]  /*10900*/  HMMA.16816.F32.BF16 R16, R4, R24, R16 ;  /* 0x000000180410723c */ /* 0x000fe20000041810 */
[----:B------:R-:W-:Y:S11]  /*10910*/  IMAD.MOV.U32 R0, RZ, RZ, R24 ;  /* 0x000000ffff007224 */ /* 0x000ff600078e0018 */
[----:B------:R-:W-:Y:S11]  /*10920*/  @!UPT UIADD3 URZ, URZ, URZ, URZ ;  /* 0x0000003f3f3ff290 */ /* 0x000ff6000fffe03f */
[----:B------:R-:W-:Y:S01]  /*10930*/  @!UPT UIADD3 URZ, URZ, URZ, URZ ;  /* 0x0000003f3f3ff290 */ /* 0x000fe2000fffe03f */
[----:B------:R-:W-:Y:S01]  /*10940*/  IMAD.MOV.U32 R24, RZ, RZ, R17 ;  /* 0x000000ffff187224 */ /* 0x000fe200078e0011 */
[----:B--2---:R-:W-:Y:S04]  /*10950*/  STL.64 [R1+0xac0], R22 ;  /* 0x000ac01601007387 */ /* 0x004fe80000100a00 */
[----:B------:R0:W-:Y:S04]  /*10960*/  STL.64 [R1+0xab8], R20 ;  /* 0x000ab81401007387 */ /* 0x0001e80000100a00 */
[----:B0-----:R-:W2:Y:S04]  /*10970*/  LDL.LU R20, [R1+0x2b0] ;  /* 0x0002b00001147983 */ /* 0x001ea80000300800 */
[----:B------:R-:W2:Y:S04]  /*10980*/  LDL.LU R21, [R1+0x2b4] ;  /* 0x0002b40001157983 */ /* 0x000ea80000300800 */
[----:B------:R-:W2:Y:S04]  /*10990*/  LDL.LU R22, [R1+0x2b8] ;  /* 0x0002b80001167983 */ /* 0x000ea80000300800 */
[----:B------:R0:W-:Y:S04]  /*109a0*/  STL [R1+0x80], R16 ;  /* 0x0000801001007387 */ /* 0x0001e80000100800 */
[----:B0-----:R-:W2:Y:S01]  /*109b0*/  LDL.LU.64 R16, [R1+0xad0] ;  /* 0x000ad00001107983 */ /* 0x001ea20000300a00 */
[----:B----4-:R-:W-:-:S02]  /*109c0*/  IMAD.MOV.U32 R23, RZ, RZ, R26 ;  /* 0x000000ffff177224 */ /* 0x010fc400078e001a */
[----:B------:R-:W-:Y:S02]  /*109d0*/  IMAD.MOV.U32 R27, RZ, RZ, R25 ;  /* 0x000000ffff1b7224 */ /* 0x000fe400078e0019 */
[----:B------:R-:W-:Y:S02]  /*109e0*/  IMAD.MOV.U32 R26, RZ, RZ, R19 ;  /* 0x000000ffff1a7224 */ /* 0x000fe400078e0013 */
[----:B------:R-:W-:-:S03]  /*109f0*/  IMAD.MOV.U32 R25, RZ, RZ, R18 ;  /* 0x000000ffff197224 */ /* 0x000fc600078e0012 */
[----:B------:R-:W-:Y:S04]  /*10a00*/  STL [R1+0x8c8], R26 ;  /* 0x0008c81a01007387 */ /* 0x000fe80000100800 */
[----:B------:R-:W-:Y:S01]  /*10a10*/  STL.64 [R1+0x8c0], R24 ;  /* 0x0008c01801007387 */ /* 0x000fe20000100a00 */
[C---:B--2---:R-:W-:Y:S11]  /*10a20*/  HMMA.16816.F32.BF16 R12, R4.reuse, R16, R12 ;  /* 0x00000010040c723c */ /* 0x044ff6000004180c */
[----:B------:R-:W-:Y:S11]  /*10a30*/  @!UPT UIADD3 URZ, URZ, URZ, URZ ;  /* 0x0000003f3f3ff290 */ /* 0x000ff6000fffe03f */
[----:B------:R-:W-:Y:S01]  /*10a40*/  @!UPT UIADD3 URZ, URZ, URZ, URZ ;  /* 0x0000003f3f3ff290 */ /* 0x000fe2000fffe03f */
[----:B------:R0:W-:Y:S04]  /*10a50*/  STL.64 [R1+0xb0], R12 ;  /* 0x0000b00c01007387 */ /* 0x0001e80000100a00 */
[----:B------:R-:W-:Y:S04]  /*10a60*/  STL.64 [R1+0xb8], R14 ;  /* 0x0000b80e01007387 */ /* 0x000fe80000100a00 */
[----:B0-----:R-:W2:Y:S01]  /*10a70*/  LDL.LU.64 R12, [R1+0xac8] ;  /* 0x000ac800010c7983 */ /* 0x001ea20000300a00 */
[----:B------:R-:W-:Y:S01]  /*10a80*/  IMAD.MOV.U32 R24, RZ, RZ, R8 ;  /* 0x000000ffff187224 */ /* 0x000fe200078e0008 */
[----:B--2---:R-:W-:Y:S01]  /*10a90*/  HMMA.16816.F32.BF16 R20, R4, R12, R20 ;  /* 0x0000000c0414723c */ /* 0x004fe20000041814 */
[----:B------:R-:W-:-:S02]  /*10aa0*/  IMAD.MOV.U32 R9, RZ, RZ, R12 ;  /* 0x000000ffff097224 */ /* 0x000fc400078e000c */
[----:B------:R-:W-:Y:S02]  /*10ab0*/  IMAD.MOV.U32 R8, RZ, RZ, R13 ;  /* 0x000000ffff087224 */ /* 0x000fe400078e000d */
[----:B------:R-:W0:Y:S11]  /*10ac0*/  LDSM.16.MT88.4 R12, [R28+0x2080] ;  /* 0x002080001c0c783b */ /* 0x000e360000004200 */
[----:B------:R-:W-:Y:S07]  /*10ad0*/  @!UPT UIADD3 URZ, URZ, URZ, URZ ;  /* 0x0000003f3f3ff290 */ /* 0x000fee000fffe03f */
[----:B------:R-:W-:Y:S04]  /*10ae0*/  STL.64 [R1+0x100], R20 ;  /* 0x0001001401007387 */ /* 0x000fe80000100a00 */
[----:B------:R1:W-:Y:S04]  /*10af0*/  STL.64 [R1+0x108], R22 ;  /* 0x0001081601007387 */ /* 0x0003e80000100a00 */
[----:B-1----:R-:W2:Y:S04]  /*10b00*/  LDL.LU.64 R22, [R1+0xac0] ;  /* 0x000ac00001167983 */ /* 0x002ea80000300a00 */
[----:B------:R-:W2:Y:S04]  /*10b10*/  LDL.LU.64 R20, [R1+0xab8] ;  /* 0x000ab80001147983 */ /* 0x000ea80000300a00 */
[----:B0-----:R-:W-:Y:S04]  /*10b20*/  STL.64 [R1+0x9f8], R14 ;  /* 0x0009f80e01007387 */ /* 0x001fe80000100a00 */
[----:B------:R0:W-:Y:S04]  /*10b30*/  STL.64 [R1+0x9f0], R12 ;  /* 0x0009f00c01007387 */ /* 0x0001e80000100a00 */
[----:B0-----:R-:W4:Y:S04]  /*10b40*/  LDL.LU R12, [R1+0x120] ;  /* 0x00012000010c7983 */ /* 0x001f280000300800 */
[----:B------:R-:W4:Y:S04]  /*10b50*/  LDL.LU R13, [R1+0x124] ;  /* 0x00012400010d7983 */ /* 0x000f280000300800 */
[----:B------:R-:W2:Y:S01]  /*10b60*/  LDL.LU R14, [R1+0x128] ;  /* 0x00012800010e7983 */ /* 0x000ea20000300800 */
[----:B---3--:R-:W-:-:S05]  /*10b70*/  IMAD.MOV.U32 R15, RZ, RZ, R10 ;  /* 0x000000ffff0f7224 */ /* 0x008fca00078e000a */
[----:B--2---:R-:W-:Y:S04]  /*10b80*/  STL.64 [R1+0xa08], R14 ;  /* 0x000a080e01007387 */ /* 0x004fe80000100a00 */
[----:B----4-:R0:W-:Y:S04]  /*10b90*/  STL.64 [R1+0xa00], R12 ;  /* 0x000a000c01007387 */ /* 0x0101e80000100a00 */
[----:B0-----:R-:W2:Y:S01]  /*10ba0*/  LDL.LU.64 R12, [R1+0x10] ;  /* 0x00001000010c7983 */ /* 0x001ea20000300a00 */
[----:B------:R-:W-:Y:S02]  /*10bb0*/  IMAD.MOV.U32 R25, RZ, RZ, R3 ;  /* 0x000000ffff197224 */ /* 0x000fe400078e0003 */
[----:B------:R-:W-:-:S02]  /*10bc0*/  IMAD.MOV.U32 R3, RZ, RZ, R16 ;  /* 0x000000ffff037224 */ /* 0x000fc400078e0010 */
[----:B------:R-:W-:Y:S02]  /*10bd0*/  IMAD.MOV.U32 R26, RZ, RZ, R17 ;  /* 0x000000ffff1a7224 */ /* 0x000fe400078e0011 */
[----:B------:R-:W-:Y:S01]  /*10be0*/  LDSM.16.MT88.4 R16, [R11+0x2000] ;  /* 0x002000000b10783b */ /* 0x000fe20000004200 */
[----:B--2---:R-:W-:Y:S11]  /*10bf0*/  HMMA.16816.F32.BF16 R20, R4, R12, R20 ;  /* 0x0000000c0414723c */ /* 0x004ff60000041814 */
[----:B------:R-:W-:Y:S11]  /*10c00*/  @!UPT UIADD3 URZ, URZ, URZ, URZ ;  /* 0x0000003f3f3ff290 */ /* 0x000ff6000fffe03f */
[----:B------:R-:W-:Y:S01]  /*10c10*/  @!UPT UIADD3 URZ, URZ, URZ, URZ ;  /* 0x0000003f3f3ff290 */ /* 0x000fe2000fffe03f */
[----:B------:R-:W-:Y:S04]  /*10c20*/  STL.64 [R1+0x160], R20 ;  /* 0x0001601401007387 */ /* 0x000fe80000100a00 */
[----:B------:R0:W-:Y:S04]  /*10c30*/  STL.64 [R1+0x168], R22 ;  /* 0x0001681601007387 */ /* 0x0001e80000100a00 */
[----:B0-----:R-:W2:Y:S04]  /*10c40*/  LDL.LU.64 R22, [R1+0xab0] ;  /* 0x000ab00001167983 */ /* 0x001ea80000300a00 */
[----:B------:R-:W3:Y:S04]  /*10c50*/  LDL.LU.64 R20, [R1+0xaa8] ;  /* 0x000aa80001147983 */ /* 0x000ee80000300a00 */
[----:B------:R0:W-:Y:S02]  /*10c60*/  STL.64 [R1+0xa18], R12 ;  /* 0x000a180c01007387 */ /* 0x0001e40000100a00 */
[----:B0-----:R-:W-:-:S02]  /*10c70*/  IMAD.MOV.U32 R12, RZ, RZ, R9 ;  /* 0x000000ffff0c7224 */ /* 0x001fc400078e0009 */
[----:B------:R-:W-:Y:S02]  /*10c80*/  IMAD.MOV.U32 R13, RZ, RZ, R8 ;  /* 0x000000ffff0d7224 */ /* 0x000fe400078e0008 */
[----:B------:R-:W0:Y:S04]  /*10c90*/  LDSM.16.MT88.4 R8, [R11+0x2080] ;  /* 0x002080000b08783b */ /* 0x000e280000004200 */
[----:B------:R1:W-:Y:S02]  /*10ca0*/  STL.64 [R1+0xa30], R12 ;  /* 0x000a300c01007387 */ /* 0x0003e40000100a00 */
[----:B-1----:R-:W-:Y:S02]  /*10cb0*/  IMAD.MOV.U32 R12, RZ, RZ, R3 ;  /* 0x000000ffff0c7224 */ /* 0x002fe400078e0003 */
[----:B------:R-:W-:Y:S01]  /*10cc0*/  IMAD.MOV.U32 R13, RZ, RZ, R26 ;  /* 0x000000ffff0d7224 */ /* 0x000fe200078e001a */
[----:B------:R-:W4:Y:S04]  /*10cd0*/  LDL.LU R3, [R1+0xaa4] ;  /* 0x000aa40001037983 */ /* 0x000f280000300800 */
[----:B------:R1:W-:Y:S04]  /*10ce0*/  STL.64 [R1+0xa48], R12 ;  /* 0x000a480c01007387 */ /* 0x0003e80000100a00 */
[----:B-1----:R-:W2:Y:S04]  /*10cf0*/  LDL.LU R12, [R1+0x2c0] ;  /* 0x0002c000010c7983 */ /* 0x002ea80000300800 */
[----:B------:R-:W2:Y:S04]  /*10d00*/  LDL.LU R13, [R1+0x2c4] ;  /* 0x0002c400010d7983 */ /* 0x000ea80000300800 */
[----:B------:R-:W2:Y:S04]  /*10d10*/  LDL.LU R14, [R1+0x2c8] ;  /* 0x0002c800010e7983 */ /* 0x000ea80000300800 */
[----:B------:R-:W2:Y:S04]  /*10d20*/  LDL.LU R15, [R1+0x2cc] ;  /* 0x0002cc00010f7983 */ /* 0x000ea80000300800 */
[----:B0-----:R-:W-:Y:S04]  /*10d30*/  STL.64 [R1+0x978], R10 ;  /* 0x0009780a01007387 */ /* 0x001fe80000100a00 */
[----:B------:R0:W-:Y:S04]  /*10d40*/  STL.64 [R1+0x970], R8 ;  /* 0x0009700801007387 */ /* 0x0001e80000100a00 */
[----:B0-----:R-:W3:Y:S01]  /*10d50*/  LDL.LU.64 R8, [R1+0x180] ;  /* 0x0001800001087983 */ /* 0x001ee20000300a00 */
[----:B--2---:R-:W-:Y:S07]  /*10d60*/  HMMA.16816.F32.BF16 R4, R4, R24, R12 ;  /* 0x000000180404723c */ /* 0x004fee000004180c */
[----:B------:R-:W-:-:S02]  /*10d70*/  IMAD.MOV.U32 R12, RZ, RZ, R0 ;  /* 0x000000ffff0c7224 */ /* 0x000fc400078e0000 */
[----:B------:R-:W-:Y:S01]  /*10d80*/  IMAD.MOV.U32 R13, RZ, RZ, R27 ;  /* 0x000000ffff0d7224 */ /* 0x000fe200078e001b */
[----:B---3--:R-:W-:Y:S04]  /*10d90*/  STL.64 [R1+0xa80], R8 ;  /* 0x000a800801007387 */ /* 0x008fe80000100a00 */
[----:B------:R-:W2:Y:S09]  /*10da0*/  LDL.LU R0, [R1+0xaa0] ;  /* 0x000aa00001007983 */ /* 0x000eb20000300800 */
[----:B------:R-:W-:Y:S04]  /*10db0*/  STL.64 [R1+0x150], R4 ;  /* 0x0001500401007387 */ /* 0x000fe80000100a00 */
[----:B------:R-:W-:Y:S04]  /*10dc0*/  STL.64 [R1+0x158], R6 ;  /* 0x0001580601007387 */ /* 0x000fe80000100a00 */
[----:B------:R-:W-:Y:S04]  /*10dd0*/  STL.64 [R1+0xa60], R12 ;  /* 0x000a600c01007387 */ /* 0x000fe80000100a00 */
[----:B------:R0:W-:Y:S01]  /*10de0*/  STL.64 [R1+0xa10], R24 ;  /* 0x000a101801007387 */ /* 0x0001e20000100a00 */
[----:B----4-:R-:W-:-:S03]  /*10df0*/  IMAD.MOV.U32 R27, RZ, RZ, R3 ;  /* 0x000000ffff1b7224 */ /* 0x010fc600078e0003 */
[----:B------:R-:W1:Y:S04]  /*10e00*/  LDSM.16.MT88.4 R4, [R28+0x3000] ;  /* 0x003000001c04783b */ /* 0x000e680000004200 */
[----:B0-----:R-:W3:Y:S04]  /*10e10*/  LDL.LU R24, [R1+0x140] ;  /* 0x0001400001187983 */ /* 0x001ee80000300800 */
[----:B------:R-:W3:Y:S04]  /*10e20*/  LDL.LU R25, [R1+0x144] ;  /* 0x0001440001197983 */ /* 0x000ee80000300800 */
[----:B------:R-:W4:Y:S01]  /*10e30*/  LDL.LU R26, [R1+0x148] ;  /* 0x00014800011a7983 */ /* 0x000f220000300800 */
[----:B------:R-:W-:-:S02]  /*10e40*/  IMAD.MOV.U32 R12, RZ, RZ, R2 ;  /* 0x000000ffff0c7224 */ /* 0x000fc400078e0002 */
[----:B------:R-:W-:Y:S01]  /*10e50*/  IMAD.MOV.U32 R13, RZ, RZ, R29 ;  /* 0x000000ffff0d7224 */ /* 0x000fe200078e001d */
[----:B------:R-:W2:Y:S04]  /*10e60*/  LDL.LU R3, [R1+0xa9c] ;  /* 0x000a9c0001037983 */ /* 0x000ea80000300800 */
[----:B------:R-:W2:Y:S04]  /*10e70*/  LDL.LU R2, [R1+0xa98] ;  /* 0x000a980001027983 */ /* 0x000ea80000300800 */
[----:B------:R-:W2:Y:S04]  /*10e80*/  LDL.LU R8, [R1+0x1e0] ;  /* 0x0001e00001087983 */ /* 0x000ea80000300800 */
[----:B------:R-:W2:Y:S04]  /*10e90*/  LDL.LU R9, [R1+0x1e4] ;  /* 0x0001e40001097983 */ /* 0x000ea80000300800 */
[----:B------:R-:W2:Y:S04]  /*10ea0*/  LDL.LU R10, [R1+0x1e8] ;  /* 0x0001e800010a7983 */ /* 0x000ea80000300800 */
[----:B------:R-:W2:Y:S04]  /*10eb0*/  LDL.LU R11, [R1+0x1ec] ;  /* 0x0001ec00010b7983 */ /* 0x000ea80000300800 */
[----:B------:R-:W-:Y:S04]  /*10ec0*/  STL.64 [R1+0xa78], R12 ;  /* 0x000a780c01007387 */ /* 0x000fe80000100a00 */
[----:B----4-:R-:W-:Y:S04]  /*10ed0*/  STL.64 [R1+0xa28], R26 ;  /* 0x000a281a01007387 */ /* 0x010fe80000100a00 */
[----:B---3--:R0:W-:Y:S04]  /*10ee0*/  STL.64 [R1+0xa20], R24 ;  /* 0x000a201801007387 */ /* 0x0081e80000100a00 */
[----:B0-----:R-:W3:Y:S04]  /*10ef0*/  LDL.LU R24, [R1+0x170] ;  /* 0x0001700001187983 */ /* 0x001ee80000300800 */
[----:B------:R-:W3:Y:S04]  /*10f00*/  LDL.LU R25, [R1+0x174] ;  /* 0x0001740001197983 */ /* 0x000ee80000300800 */
[----:B------:R-:W4:Y:S04]  /*10f10*/  LDL.LU R26, [R1+0x178] ;  /* 0x00017800011a7983 */ /* 0x000f280000300800 */
[----:B------:R-:W4:Y:S04]  /*10f20*/  LDL.LU R27, [R1+0x17c] ;  /* 0x00017c00011b7983 */ /* 0x000f280000300800 */
[----:B------:R-:W2:Y:S04]  /*10f30*/  LDL.LU R12, [R1+0x1d0] ;  /* 0x0001d000010c7983 */ /* 0x000ea80000300800 */
[----:B------:R-:W2:Y:S04]  /*10f40*/  LDL.LU R13, [R1+0x1d4] ;  /* 0x0001d400010d7983 */ /* 0x000ea80000300800 */
[----:B------:R-:W2:Y:S04]  /*10f50*/  LDL.LU R14, [R1+0x1d8] ;  /* 0x0001d800010e7983 */ /* 0x000ea80000300800 */
[----:B------:R-:W2:Y:S04]  /*10f60*/  LDL.LU R15, [R1+0x1dc] ;  /* 0x0001dc00010f7983 */ /* 0x000ea80000300800 */
[----:B----4-:R-:W-:Y:S04]  /*10f70*/  STL.64 [R1+0xa40], R26 ;  /* 0x000a401a01007387 */ /* 0x010fe80000100a00 */
[----:B---3--:R0:W-:Y:S04]  /*10f80*/  STL.64 [R1+0xa38], R24 ;  /* 0x000a381801007387 */ /* 0x0081e80000100a00 */
[----:B0-----:R-:W3:Y:S04]  /*10f90*/  LDL.LU R24, [R1+0x190] ;  /* 0x0001900001187983 */ /* 0x001ee80000300800 */
[----:B------:R-:W3:Y:S01]  /*10fa0*/  LDL.LU R25, [R1+0x194] ;  /* 0x0001940001197983 */ /* 0x000ee20000300800 */
[----:B--2---:R-:W-:-:S02]  /*10fb0*/  IMAD.MOV.U32 R26, RZ, RZ, R2 ;  /* 0x000000ffff1a7224 */ /* 0x004fc400078e0002 */
[----:B------:R-:W-:Y:S01]  /*10fc0*/  IMAD.MOV.U32 R27, RZ, RZ, R3 ;  /* 0x000000ffff1b7224 */ /* 0x000fe200078e0003 */
[----:B------:R-:W2:Y:S04]  /*10fd0*/  LDL.LU R2, [R1+0xa94] ;  /* 0x000a940001027983 */ /* 0x000ea80000300800 */
[----:B------:R-:W4:Y:S04]  /*10fe0*/  LDL.LU R3, [R1+0xa90] ;  /* 0x000a900001037983 */ /* 0x000f280000300800 */
[----:B------:R-:W-:Y:S04]  /*10ff0*/  STL.64 [R1+0xa58], R26 ;  /* 0x000a581a01007387 */ /* 0x000fe80000100a00 */
[----:B---3--:R0:W-:Y:S04]  /*11000*/  STL.64 [R1+0xa50], R24 ;  /* 0x000a501801007387 */ /* 0x0081e80000100a00 */
[----:B0-----:R-:W3:Y:S04]  /*11010*/  LDL.LU R24, [R1+0x1a0] ;  /* 0x0001a00001187983 */ /* 0x001ee80000300800 */
[----:B------:R-:W3:Y:S04]  /*11020*/  LDL.LU R25, [R1+0x1a4] ;  /* 0x0001a40001197983 */ /* 0x000ee80000300800 */
[----:B------:R-:W2:Y:S04]  /*11030*/  LDL.LU R26, [R1+0x1a8] ;  /* 0x0001a800011a7983 */ /* 0x000ea80000300800 */
[----:B------:R-:W2:Y:S01]  /*11040*/  LDL.LU R27, [R1+0x1ac] ;  /* 0x0001ac00011b7983 */ /* 0x000ea20000300800 */
[----:B------:R-:W-:Y:S03]  /*11050*/  HMMA.16816.F32.BF16 R8, R16, R20, R8 ;  /* 0x000000141008723c */ /* 0x000fe60000041808 */
[----:B--2---:R0:W-:Y:S04]  /*11060*/  STL.64 [R1+0xa70], R26 ;  /* 0x000a701a01007387 */ /* 0x0041e80000100a00 */
[----:B---3--:R2:W-:Y:S01]  /*11070*/  STL.64 [R1+0xa68], R24 ;  /* 0x000a681801007387 */ /* 0x0085e20000100a00 */
[----:B0-----:R-:W-:-:S03]  /*11080*/  IMAD.MOV.U32 R26, RZ, RZ, R2 ;  /* 0x000000ffff1a7224 */ /* 0x001fc600078e0002 */
[----:B--2---:R-:W2:Y:S01]  /*11090*/  LDL.LU R24, [R1+0x1b0] ;  /* 0x0001b00001187983 */ /* 0x004ea20000300800 */
[----:B----4-:R-:W-:-:S03]  /*110a0*/  IMAD.MOV.U32 R25, RZ, RZ, R3 ;  /* 0x000000ffff197224 */ /* 0x010fc600078e0003 */
[----:B------:R-:W3:Y:S04]  /*110b0*/  LDL.LU R3, [R1+0xa8c] ;  /* 0x000a8c0001037983 */ /* 0x000ee80000300800 */
[----:B------:R-:W4:Y:S04]  /*110c0*/  LDL.LU R2, [R1+0xa88] ;  /* 0x000a880001027983 */ /* 0x000f280000300800 */
[----:B------:R-:W2:Y:S04]  /*110d0*/  LDL.LU R27, [R1+0x1bc] ;  /* 0x0001bc00011b7983 */ /* 0x000ea80000300800 */
[----:B-1----:R-:W-:Y:S04]  /*110e0*/  STL.64 [R1+0x8d8], R6 ;  /* 0x0008d80601007387 */ /* 0x002fe80000100a00 */
[----:B------:R0:W-:Y:S04]  /*110f0*/  STL.64 [R1+0x8d0], R4 ;  /* 0x0008d00401007387 */ /* 0x0001e80000100a00 */
[----:B0-----:R-:W2:Y:S04]  /*11100*/  LDL.LU R4, [R1+0x330] ;  /* 0x0003300001047983 */ /* 0x001ea80000300800 */
[----:B------:R-:W2:Y:S04]  /*11110*/  LDL.LU R5, [R1+0x334] ;  /* 0x0003340001057983 */ /* 0x000ea80000300800 */
[----:B------:R0:W-:Y:S04]  /*11120*/  STL.64 [R1+0x200], R8 ;  /* 0x0002000801007387 */ /* 0x0001e80000100a00 */
[----:B0-----:R-:W2:Y:S01]  /*11130*/  LDL.LU.64 R8, [R1+0xa80] ;  /* 0x000a800001087983 */ /* 0x001ea20000300a00 */
[----:B---3--:R-:W-:-:S02]  /*11140*/  IMAD.MOV.U32 R6, RZ, RZ, R3 ;  /* 0x000000ffff067224 */ /* 0x008fc400078e0003 */
[----:B------:R-:W-:Y:S02]  /*11150*/  IMAD.MOV.U32 R3, RZ, RZ, R10 ;  /* 0x000000ffff037224 */ /* 0x000fe400078e000a */
[----:B----4-:R-:W-:Y:S02]  /*11160*/  IMAD.MOV.U32 R7, RZ, RZ, R2 ;  /* 0x000000ffff077224 */ /* 0x010fe400078e0002 */
[----:B------:R-:W-:-:S05]  /*11170*/  IMAD.MOV.U32 R2, RZ, RZ, R11 ;  /* 0x000000ffff027224 */ /* 0x000fca00078e000b */
[----:B------:R-:W-:Y:S04]  /*11180*/  STL [R1+0x7a4], R2 ;  /* 0x0007a40201007387 */ /* 0x000fe80000100800 */
[----:B------:R-:W-:Y:S01]  /*11190*/  STL [R1+0x7a0], R3 ;  /* 0x0007a00301007387 */ /* 0x000fe20000100800 */
[C---:B--2---:R-:W-:Y:S11]  /*111a0*/  HMMA.16816.F32.BF16 R12, R16.reuse, R8, R12 ;  /* 0x00000008100c723c */ /* 0x044ff6000004180c */
[----:B------:R-:W-:Y:S11]  /*111b0*/  @!UPT UIADD3 URZ, URZ, URZ, URZ ;  /* 0x0000003f3f3ff290 */ /* 0x000ff6000fffe03f */
[----:B------:R-:W-:Y:S01]  /*111c0*/  @!UPT UIADD3 URZ, URZ, URZ, URZ ;  /* 0x0000003f3f3ff290 */ /* 0x000fe2000fffe03f */
[----:B------:R0:W-:Y:S04]  /*111d0*/  STL.64 [R1+0x210], R12 ;  /* 0x0002100c01007387 */ /* 0x0001e80000100a00 */
[----:B------:R1:W-:Y:S04]  /*111e0*/  STL.64 [R1+0x218], R14 ;  /* 0x0002180e01007387 */ /* 0x0003e80000100a00 */
[----:B0-----:R-:W1:Y:S02]  /*111f0*/  LDL.LU.64 R12, [R1+0xa78] ;  /* 0x000a7800010c7983 */ /* 0x001e640000300a00 */
[C---:B-1----:R-:W-:Y:S02]  /*11200*/  HMMA.16816.F32.BF16 R12, R16.reuse, R12, R24 ;  /* 0x0000000c100c723c */ /* 0x042fe40000041818 */
[----:B------:R-:W2:Y:S04]  /*11210*/  LDL.LU.64 R26, [R1+0xa70] ;  /* 0x000a7000011a7983 */ /* 0x000ea80000300a00 */
[----:B------:R-:W2:Y:S11]  /*11220*/  LDL.LU.64 R24, [R1+0xa68] ;  /* 0x000a680001187983 */ /* 0x000eb60000300a00 */
[----:B------:R-:W-:Y:S06]  /*11230*/  @!UPT UIADD3 URZ, URZ, URZ, URZ ;  /* 0x0000003f3f3ff290 */ /* 0x000fec000fffe03f */
[----:B------:R0:W-:Y:S04]  /*11240*/  STL.64 [R1+0x220], R12 ;  /* 0x0002200c01007387 */ /* 0x0001e80000100a00 */
[----:B------:R2:W-:Y:S04]  /*11250*/  STL.64 [R1+0x228], R14 ;  /* 0x0002280e01007387 */ /* 0x0005e80000100a00 */
[----:B0-----:R-:W2:Y:S02]  /*11260*/  LDL.LU.64 R12, [R1+0xa60] ;  /* 0x000a6000010c7983 */ /* 0x001ea40000300a00 */
[C---:B--2---:R-:W-:Y:S02]  /*11270*/  HMMA.16816.F32.BF16 R12, R16.reuse, R12, R24 ;  /* 0x0000000c100c723c */ /* 0x044fe40000041818 */
        /* <DEDUP_REMOVED lines=18> */
[----:B------:R-:W-:Y:S04]  /*113a0*/  STL.64 [R1+0x258], R14 ;  /* 0x0002580e01007387 */ /* 0x000fe80000100a00 */
[----:B0-----:R-:W2:Y:S02]  /*113b0*/  LDL.LU.64 R12, [R1+0xa18] ;  /* 0x000a1800010c7983 */ /* 0x001ea40000300a00 */
[----:B--2---:R-:W-:Y:S01]  /*113c0*/  HMMA.16816.F32.BF16 R24, R16, R12, R24 ;  /* 0x0000000c1018723c */ /* 0x004fe20000041818 */
[----:B------:R-:W-:-:S02]  /*113d0*/  IMAD.MOV.U32 R28, RZ, RZ, R12 ;  /* 0x000000ffff1c7224 */ /* 0x000fc400078e000c */
[----:B------:R-:W-:Y:S11]  /*113e0*/  IMAD.MOV.U32 R29, RZ, RZ, R13 ;  /* 0x000000ffff1d7224 */ /* 0x000ff600078e000d */
[----:B------:R-:W-:Y:S09]  /*113f0*/  @!UPT UIADD3 URZ, URZ, URZ, URZ ;  /* 0x0000003f3f3ff290 */ /* 0x000ff2000fffe03f */
[----:B------:R0:W-:Y:S04]  /*11400*/  STL.64 [R1+0x270], R24 ;  /* 0x0002701801007387 */ /* 0x0001e80000100a00 */
[----:B------:R-:W-:Y:S04]  /*11410*/  STL.64 [R1+0x278], R26 ;  /* 0x0002781a01007387 */ /* 0x000fe80000100a00 */
[----:B0-----:R-:W2:Y:S04]  /*11420*/  LDL.LU.64 R24, [R1+0xa10] ;  /* 0x000a100001187983 */ /* 0x001ea80000300a00 */
[----:B------:R-:W2:Y:S04]  /*11430*/  LDL.LU.64 R14, [R1+0xa08] ;  /* 0x000a0800010e7983 */ /* 0x000ea80000300a00 */
[----:B------:R-:W2:Y:S02]  /*11440*/  LDL.LU.64 R12, [R1+0xa00] ;  /* 0x000a0000010c7983 */ /* 0x000ea40000300a00 */
[----:B--2---:R-:W-:Y:S02]  /*11450*/  HMMA.16816.F32.BF16 R16, R16, R24, R12 ;  /* 0x000000181010723c */ /* 0x004fe4000004180c */
[----:B------:R-:W2:Y:S04]  /*11460*/  LDL.LU.64 R14, [R1+0x9f8] ;  /* 0x0009f800010e7983 */ /* 0x000ea80000300a00 */
[----:B------:R-:W2:Y:S11]  /*11470*/  LDL.LU.64 R12, [R1+0x9f0] ;  /* 0x0009f000010c7983 */ /* 0x000eb60000300a00 */
[----:B------:R-:W-:Y:S06]  /*11480*/  @!UPT UIADD3 URZ, URZ, URZ, URZ ;  /* 0x0000003f3f3ff290 */ /* 0x000fec000fffe03f */
[----:B------:R0:W-:Y:S04]  /*11490*/  STL.64 [R1+0x260], R16 ;  /* 0x0002601001007387 */ /* 0x0001e80000100a00 */
[----:B------:R1:W-:Y:S04]  /*114a0*/  STL.64 [R1+0x268], R18 ;  /* 0x0002681201007387 */ /* 0x0003e80000100a00 */
[----:B0-----:R-:W3:Y:S04]  /*114b0*/  LDL.LU R16, [R1+0x340] ;  /* 0x0003400001107983 */ /* 0x001ee80000300800 */
[----:B------:R-:W3:Y:S04]  /*114c0*/  LDL.LU R17, [R1+0x344] ;  /* 0x0003440001117983 */ /* 0x000ee80000300800 */
[----:B-1----:R-:W3:Y:S04]  /*114d0*/  LDL.LU R18, [R1+0x348] ;  /* 0x0003480001127983 */ /* 0x002ee80000300800 */
[----:B------:R-:W3:Y:S04]  /*114e0*/  LDL.LU R19, [R1+0x34c] ;  /* 0x00034c0001137983 */ /* 0x000ee80000300800 */
[----:B------:R-:W-:Y:S04]  /*114f0*/  STL.64 [R1+0x9a8], R24 ;  /* 0x0009a81801007387 */ /* 0x000fe80000100a00 */
[----:B------:R-:W-:Y:S04]  /*11500*/  STL.64 [R1+0x990], R22 ;  /* 0x0009901601007387 */ /* 0x000fe80000100a00 */
[----:B------:R0:W-:Y:S01]  /*11510*/  STL.64 [R1+0x988], R20 ;  /* 0x0009881401007387 */ /* 0x0001e20000100a00 */
[C---:B--2---:R-:W-:Y:S08]  /*11520*/  HMMA.16816.F32.BF16 R4, R12.reuse, R8, R4 ;  /* 0x000000080c04723c */ /* 0x044ff00000041804 */
[----:B---3--:R-:W-:Y:S11]  /*11530*/  HMMA.16816.F32.BF16 R16, R12, R20, R16 ;  /* 0x000000140c10723c */ /* 0x008ff60000041810 */
[----:B------:R-:W-:Y:S11]  /*11540*/  @!UPT UIADD3 URZ, URZ, URZ, URZ ;  /* 0x0000003f3f3ff290 */ /* 0x000ff6000fffe03f */
[----:B------:R-:W-:Y:S01]  /*11550*/  @!UPT UIADD3 URZ, URZ, URZ, URZ ;  /* 0x0000003f3f3ff290 */ /* 0x000fe2000fffe03f */
[----:B------:R-:W-:Y:S04]  /*11560*/  STL.64 [R1+0x120], R16 ;  /* 0x0001201001007387 */ /* 0x000fe80000100a00 */
[----:B------:R-:W-:Y:S04]  /*11570*/  STL.64 [R1+0x128], R18 ;  /* 0x0001281201007387 */ /* 0x000fe80000100a00 */
[----:B------:R-:W-:Y:S04]  /*11580*/  STL.64 [R1+0x140], R4 ;  /* 0x0001400401007387 */ /* 0x000fe80000100a00 */
[----:B0-----:R-:W2:Y:S04]  /*11590*/  LDL.LU R20, [R1+0x2e0] ;  /* 0x0002e00001147983 */ /* 0x001ea80000300800 */
[----:B------:R-:W2:Y:S04]  /*115a0*/  LDL.LU R21, [R1+0x2e4] ;  /* 0x0002e40001157983 */ /* 0x000ea80000300800 */
[----:B------:R-:W3:Y:S04]  /*115b0*/  LDL.LU R22, [R1+0x2e8] ;  /* 0x0002e80001167983 */ /* 0x000ee80000300800 */
[----:B------:R-:W3:Y:S04]  /*115c0*/  LDL.LU R23, [R1+0x2ec] ;  /* 0x0002ec0001177983 */ /* 0x000ee80000300800 */
[----:B------:R-:W4:Y:S04]  /*115d0*/  LDL.LU R24, [R1+0x2f0] ;  /* 0x0002f00001187983 */ /* 0x000f280000300800 */
[----:B------:R-:W4:Y:S04]  /*115e0*/  LDL.LU R25, [R1+0x2f4] ;  /* 0x0002f40001197983 */ /* 0x000f280000300800 */
[----:B------:R-:W2:Y:S04]  /*115f0*/  LDL.LU R26, [R1+0x2f8] ;  /* 0x0002f800011a7983 */ /* 0x000ea80000300800 */
[----:B------:R-:W2:Y:S04]  /*11600*/  LDL.LU R27, [R1+0x2fc] ;  /* 0x0002fc00011b7983 */ /* 0x000ea80000300800 */
[----:B--2---:R-:W-:Y:S04]  /*11610*/  STL.64 [R1+0x9b8], R26 ;  /* 0x0009b81a01007387 */ /* 0x004fe80000100a00 */
[----:B----4-:R0:W-:Y:S04]  /*11620*/  STL.64 [R1+0x9b0], R24 ;  /* 0x0009b01801007387 */ /* 0x0101e80000100a00 */
[----:B0-----:R-:W2:Y:S04]  /*11630*/  LDL.LU.64 R24, [R1+0x30] ;  /* 0x0000300001187983 */ /* 0x001ea80000300a00 */
[----:B--2---:R0:W-:Y:S04]  /*11640*/  STL.64 [R1+0x9c8], R24 ;  /* 0x0009c81801007387 */ /* 0x0041e80000100a00 */
[----:B0-----:R-:W2:Y:S04]  /*11650*/  LDL.LU.64 R24, [R1+0x40] ;  /* 0x0000400001187983 */ /* 0x001ea80000300a00 */
[----:B--2---:R0:W-:Y:S04]  /*11660*/  STL.64 [R1+0x9d0], R24 ;  /* 0x0009d01801007387 */ /* 0x0041e80000100a00 */
[----:B0-----:R-:W2:Y:S04]  /*11670*/  LDL.LU.64 R24, [R1+0x1c0] ;  /* 0x0001c00001187983 */ /* 0x001ea80000300a00 */
[----:B---3--:R-:W-:Y:S04]  /*11680*/  STL.64 [R1+0x9a0], R22 ;  /* 0x0009a01601007387 */ /* 0x008fe80000100a00 */
[----:B------:R0:W-:Y:S04]  /*11690*/  STL.64 [R1+0x998], R20 ;  /* 0x0009981401007387 */ /* 0x0001e80000100a00 */
[----:B0-----:R-:W3:Y:S04]  /*116a0*/  LDL.LU.64 R20, [R1+0x20] ;  /* 0x0000200001147983 */ /* 0x001ee80000300a00 */
[----:B---3--:R0:W-:Y:S04]  /*116b0*/  STL.64 [R1+0x9c0], R20 ;  /* 0x0009c01401007387 */ /* 0x0081e80000100a00 */
[----:B0-----:R-:W3:Y:S04]  /*116c0*/  LDL.LU R20, [R1+0x300] ;  /* 0x0003000001147983 */ /* 0x001ee80000300800 */
[----:B------:R-:W3:Y:S04]  /*116d0*/  LDL.LU R21, [R1+0x304] ;  /* 0x0003040001157983 */ /* 0x000ee80000300800 */
[----:B------:R-:W4:Y:S04]  /*116e0*/  LDL.LU R22, [R1+0x308] ;  /* 0x0003080001167983 */ /* 0x000f280000300800 */
[----:B------:R-:W4:Y:S01]  /*116f0*/  LDL.LU R23, [R1+0x30c] ;  /* 0x00030c0001177983 */ /* 0x000f220000300800 */
[----:B------:R-:W-:-:S02]  /*11700*/  IMAD.MOV.U32 R18, RZ, RZ, R6 ;  /* 0x000000ffff127224 */ /* 0x000fc400078e0006 */
[----:B------:R-:W-:Y:S01]  /*11710*/  IMAD.MOV.U32 R19, RZ, RZ, R7 ;  /* 0x000000ffff137224 */ /* 0x000fe200078e0007 */
[----:B----4-:R-:W-:Y:S04]  /*11720*/  STL.64 [R1+0x9e0], R22 ;  /* 0x0009e01601007387 */ /* 0x010fe80000100a00 */
[----:B---3--:R0:W-:Y:S04]  /*11730*/  STL.64 [R1+0x9d8], R20 ;  /* 0x0009d81401007387 */ /* 0x0081e80000100a00 */
[----:B0-----:R-:W2:Y:S04]  /*11740*/  LDL.LU R20, [R1+0x320] ;  /* 0x0003200001147983 */ /* 0x001ea80000300800 */
[----:B------:R-:W2:Y:S04]  /*11750*/  LDL.LU R21, [R1+0x324] ;  /* 0x0003240001157983 */ /* 0x000ea80000300800 */
[----:B------:R-:W2:Y:S04]  /*11760*/  LDL.LU R22, [R1+0x328] ;  /* 0x0003280001167983 */ /* 0x000ea80000300800 */
[----:B------:R-:W2:Y:S04]  /*11770*/  LDL.LU R23, [R1+0x32c] ;  /* 0x00032c0001177983 */ /* 0x000ea80000300800 */
[----:B------:R-:W3:Y:S04]  /*11780*/  LDL.LU R4, [R1+0x70] ;  /* 0x0000700001047983 */ /* 0x000ee80000300800 */
[----:B------:R-:W3:Y:S04]  /*11790*/  LDL.LU R5, [R1+0x74] ;  /* 0x0000740001057983 */ /* 0x000ee80000300800 */
[----:B------:R-:W4:Y:S04]  /*117a0*/  LDL.LU R6, [R1+0x78] ;  /* 0x0000780001067983 */ /* 0x000f280000300800 */
[----:B------:R-:W4:Y:S01]  /*117b0*/  LDL.LU R7, [R1+0x7c] ;  /* 0x00007c0001077983 */ /* 0x000f220000300800 */
[----:B------:R-:W-:-:S02]  /*117c0*/  IMAD.MOV.U32 R3, RZ, RZ, R8 ;  /* 0x000000ffff037224 */ /* 0x000fc400078e0008 */
[----:B------:R-:W-:Y:S01]  /*117d0*/  IMAD.MOV.U32 R2, RZ, RZ, R9 ;  /* 0x000000ffff027224 */ /* 0x000fe200078e0009 */
[----:B------:R-:W2:Y:S04]  /*117e0*/  LDL.LU R8, [R1+0x1f0] ;  /* 0x0001f00001087983 */ /* 0x000ea80000300800 */
[----:B------:R-:W2:Y:S04]  /*117f0*/  LDL.LU R9, [R1+0x1f4] ;  /* 0x0001f40001097983 */ /* 0x000ea80000300800 */
[----:B------:R-:W2:Y:S04]  /*11800*/  LDL.LU R10, [R1+0x1f8] ;  /* 0x0001f800010a7983 */ /* 0x000ea80000300800 */
[----:B------:R-:W2:Y:S04]  /*11810*/  LDL.LU R11, [R1+0x1fc] ;  /* 0x0001fc00010b7983 */ /* 0x000ea80000300800 */
[----:B----4-:R-:W-:Y:S04]  /*11820*/  STL.64 [R1+0x8e8], R6 ;  /* 0x0008e80601007387 */ /* 0x010fe80000100a00 */
[----:B---3--:R0:W-:Y:S02]  /*11830*/  STL.64 [R1+0x8e0], R4 ;  /* 0x0008e00401007387 */ /* 0x0081e40000100a00 */
[----:B0-----:R-:W-:-:S02]  /*11840*/  IMAD.MOV.U32 R4, RZ, RZ, R28 ;  /* 0x000000ffff047224 */ /* 0x001fc400078e001c */
[----:B------:R-:W3:Y:S01]  /*11850*/  LDL.LU R28, [R1+0x9ec] ;  /* 0x0009ec00011c7983 */ /* 0x000ee20000300800 */
[----:B------:R-:W-:-:S03]  /*11860*/  IMAD.MOV.U32 R5, RZ, RZ, R29 ;  /* 0x000000ffff057224 */ /* 0x000fc600078e001d */
[----:B------:R-:W4:Y:S04]  /*11870*/  LDL.LU R29, [R1+0x9e8] ;  /* 0x0009e800011d7983 */ /* 0x000f280000300800 */
[----:B------:R0:W-:Y:S04]  /*11880*/  STL.64 [R1+0x880], R18 ;  /* 0x0008801201007387 */ /* 0x0001e80000100a00 */
[----:B0-----:R-:W3:Y:S04]  /*11890*/  LDL R18, [R1+0x188] ;  /* 0x0001880001127983 */ /* 0x001ee80000100800 */
[----:B------:R-:W3:Y:S01]  /*118a0*/  LDL R19, [R1+0x18c] ;  /* 0x00018c0001137983 */ /* 0x000ee20000100800 */
[----:B--2---:R-:W-:Y:S01]  /*118b0*/  HMMA.16816.F32.BF16 R20, R12, R24, R20 ;  /* 0x000000180c14723c */ /* 0x004fe20000041814 */
[----:B------:R-:W-:-:S02]  /*118c0*/  IMAD.MOV.U32 R16, RZ, RZ, R3 ;  /* 0x000000ffff107224 */ /* 0x000fc400078e0003 */
[----:B------:R-:W-:Y:S02]  /*118d0*/  IMAD.MOV.U32 R17, RZ, RZ, R2 ;  /* 0x000000ffff117224 */ /* 0x000fe400078e0002 */
[----:B------:R-:W-:Y:S02]  /*118e0*/  IMAD.MOV.U32 R7, RZ, RZ, R24 ;  /* 0x000000ffff077224 */ /* 0x000fe400078e0018 */
[----:B------:R-:W-:Y:S01]  /*118f0*/  IMAD.MOV.U32 R6, RZ, RZ, R25 ;  /* 0x000000ffff067224 */ /* 0x000fe200078e0019 */
[----:B---3--:R-:W-:Y:S04]  /*11900*/  STL.64 [R1+0x968], R18 ;  /* 0x0009681201007387 */ /* 0x008fe80000100a00 */
[----:B------:R0:W-:Y:S04]  /*11910*/  STL.64 [R1+0x960], R16 ;  /* 0x0009601001007387 */ /* 0x0001e80000100a00 */
[----:B0-----:R-:W2:Y:S04]  /*11920*/  LDL.LU R16, [R1+0x310] ;  /* 0x0003100001107983 */ /* 0x001ea80000300800 */
[----:B------:R-:W2:Y:S04]  /*11930*/  LDL.LU R17, [R1+0x314] ;  /* 0x0003140001117983 */ /* 0x000ea80000300800 */
[----:B------:R-:W2:Y:S04]  /*11940*/  LDL.LU R18, [R1+0x318] ;  /* 0x0003180001127983 */ /* 0x000ea80000300800 */
[----:B------:R-:W2:Y:S04]  /*11950*/  LDL.LU R19, [R1+0x31c] ;  /* 0x00031c0001137983 */ /* 0x000ea80000300800 */
[----:B------:R-:W-:Y:S04]  /*11960*/  STL.64 [R1+0x170], R20 ;  /* 0x0001701401007387 */ /* 0x000fe80000100a00 */
[----:B------:R0:W-:Y:S04]  /*11970*/  STL.64 [R1+0x178], R22 ;  /* 0x0001781601007387 */ /* 0x0001e80000100a00 */
[----:B0-----:R-:W3:Y:S04]  /*11980*/  LDL.LU.64 R22, [R1+0x9e0] ;  /* 0x0009e00001167983 */ /* 0x001ee80000300a00 */
[----:B------:R-:W3:Y:S04]  /*11990*/  LDL.LU.64 R20, [R1+0x9d8] ;  /* 0x0009d80001147983 */ /* 0x000ee80000300a00 */
[----:B------:R-:W2:Y:S02]  /*119a0*/  LDL.LU.64 R24, [R1+0x9d0] ;  /* 0x0009d00001187983 */ /* 0x000ea40000300a00 */
[C---:B--2---:R-:W-:Y:S11]  /*119b0*/  HMMA.16816.F32.BF16 R16, R12.reuse, R24, R16 ;  /* 0x000000180c10723c */ /* 0x044ff60000041810 */
[----:B------:R-:W-:Y:S11]  /*119c0*/  @!UPT UIADD3 URZ, URZ, URZ, URZ ;  /* 0x0000003f3f3ff290 */ /* 0x000ff6000fffe03f */
[----:B------:R-:W-:Y:S01]  /*119d0*/  @!UPT UIADD3 URZ, URZ, URZ, URZ ;  /* 0x0000003f3f3ff290 */ /* 0x000fe2000fffe03f */
[----:B------:R0:W-:Y:S04]  /*119e0*/  STL.64 [R1+0x190], R16 ;  /* 0x0001901001007387 */ /* 0x0001e80000100a00 */
[----:B------:R1:W-:Y:S01]  /*119f0*/  STL.64 [R1+0x198], R18 ;  /* 0x0001981201007387 */ /* 0x0003e20000100a00 */
[----:B0-----:R-:W-:Y:S02]  /*11a00*/  IMAD.MOV.U32 R17, RZ, RZ, R24 ;  /* 0x000000ffff117224 */ /* 0x001fe400078e0018 */
[----:B------:R-:W-:Y:S02]  /*11a10*/  IMAD.MOV.U32 R16, RZ, RZ, R25 ;  /* 0x000000ffff107224 */ /* 0x000fe400078e0019 */
[----:B------:R-:W3:Y:S02]  /*11a20*/  LDL.LU.64 R24, [R1+0x9c8] ;  /* 0x0009c80001187983 */ /* 0x000ee40000300a00 */
[----:B---3--:R-:W-:Y:S01]  /*11a30*/  HMMA.16816.F32.BF16 R20, R12, R24, R20 ;  /* 0x000000180c14723c */ /* 0x008fe20000041814 */
[----:B-1----:R-:W-:-:S02]  /*11a40*/  IMAD.MOV.U32 R19, RZ, RZ, R24 ;  /* 0x000000ffff137224 */ /* 0x002fc400078e0018 */
[----:B------:R-:W-:Y:S11]  /*11a50*/  IMAD.MOV.U32 R18, RZ, RZ, R25 ;  /* 0x000000ffff127224 */ /* 0x000ff600078e0019 */
[----:B------:R-:W-:Y:S09]  /*11a60*/  @!UPT UIADD3 URZ, URZ, URZ, URZ ;  /* 0x0000003f3f3ff290 */ /* 0x000ff2000fffe03f */
[----:B------:R0:W-:Y:S04]  /*11a70*/  STL.64 [R1+0x1a0], R20 ;  /* 0x0001a01401007387 */ /* 0x0001e80000100a00 */
[----:B------:R-:W-:Y:S04]  /*11a80*/  STL.64 [R1+0x1a8], R22 ;  /* 0x0001a81601007387 */ /* 0x000fe80000100a00 */
[----:B0-----:R-:W2:Y:S04]  /*11a90*/  LDL.LU.64 R20, [R1+0x9c0] ;  /* 0x0009c00001147983 */ /* 0x001ea80000300a00 */
[----:B------:R-:W2:Y:S04]  /*11aa0*/  LDL.LU.64 R26, [R1+0x9b8] ;  /* 0x0009b800011a7983 */ /* 0x000ea80000300a00 */
[----:B------:R-:W2:Y:S02]  /*11ab0*/  LDL.LU.64 R24, [R1+0x9b0] ;  /* 0x0009b00001187983 */ /* 0x000ea40000300a00 */
[----:B--2---:R-:W-:Y:S11]  /*11ac0*/  HMMA.16816.F32.BF16 R24, R12, R20, R24 ;  /* 0x000000140c18723c */ /* 0x004ff60000041818 */
[----:B------:R-:W-:Y:S11]  /*11ad0*/  @!UPT UIADD3 URZ, URZ, URZ, URZ ;  /* 0x0000003f3f3ff290 */ /* 0x000ff6000fffe03f */
[----:B------:R-:W-:Y:S01]  /*11ae0*/  @!UPT UIADD3 URZ, URZ, URZ, URZ ;  /* 0x0000003f3f3ff290 */ /* 0x000fe2000fffe03f */
[----:B------:R0:W-:Y:S04]  /*11af0*/  STL.64 [R1+0x1b0], R24 ;  /* 0x0001b01801007387 */ /* 0x0001e80000100a00 */
[----:B------:R1:W-:Y:S04]  /*11b00*/  STL.64 [R1+0x1b8], R26 ;  /* 0x0001b81a01007387 */ /* 0x0003e80000100a00 */
[----:B0-----:R-:W2:Y:S01]  /*11b10*/  LDL.LU.64 R24, [R1+0x9a8] ;  /* 0x0009a80001187983 */ /* 0x001ea20000300a00 */
[----:B-1----:R-:W-:-:S03]  /*11b20*/  IMAD.MOV.U32 R27, RZ, RZ, R20 ;  /* 0x000000ffff1b7224 */ /* 0x002fc600078e0014 */
[----:B------:R-:W3:Y:S01]  /*11b30*/  LDL.LU.64 R22, [R1+0x9a0] ;  /* 0x0009a00001167983 */ /* 0x000ee20000300a00 */
[----:B------:R-:W-:-:S03]  /*11b40*/  IMAD.MOV.U32 R26, RZ, RZ, R21 ;  /* 0x000000ffff1a7224 */ /* 0x000fc600078e0015 */
[----:B------:R-:W3:Y:S02]  /*11b50*/  LDL.LU.64 R20, [R1+0x998] ;  /* 0x0009980001147983 */ /* 0x000ee40000300a00 */
[C---:B---3--:R-:W-:Y:S08]  /*11b60*/  HMMA.16816.F32.BF16 R20, R12.reuse, R4, R20 ;  /* 0x000000040c14723c */ /* 0x048ff00000041814 */
[----:B--2---:R-:W-:Y:S11]  /*11b70*/  HMMA.16816.F32.BF16 R12, R12, R24, R8 ;  /* 0x000000180c0c723c */ /* 0x004ff60000041808 */
[----:B------:R-:W-:Y:S04]  /*11b80*/  @!UPT UIADD3 URZ, URZ, URZ, URZ ;  /* 0x0000003f3f3ff290 */ /* 0x000fe8000fffe03f */
[----:B------:R0:W-:Y:S01]  /*11b90*/  STL.64 [R1+0x1e0], R20 ;  /* 0x0001e01401007387 */ /* 0x0001e20000100a00 */
[----:B------:R-:W-:Y:S02]  /*11ba0*/  IMAD.MOV.U32 R2, RZ, RZ, R22 ;  /* 0x000000ffff027224 */ /* 0x000fe400078e0016 */
[----:B------:R-:W-:Y:S02]  /*11bb0*/  IMAD.MOV.U32 R3, RZ, RZ, R23 ;  /* 0x000000ffff037224 */ /* 0x000fe400078e0017 */
[----:B------:R-:W2:Y:S04]  /*11bc0*/  LDL.LU.64 R22, [R1+0x990] ;  /* 0x0009900001167983 */ /* 0x000ea80000300a00 */
[----:B0-----:R-:W3:Y:S04]  /*11bd0*/  LDL.LU.64 R20, [R1+0x988] ;  /* 0x0009880001147983 */ /* 0x001ee80000300a00 */
[----:B------:R0:W-:Y:S02]  /*11be0*/  STL.64 [R1+0x8f8], R4 ;  /* 0x0008f80401007387 */ /* 0x0001e40000100a00 */
[----:B0-----:R-:W-:-:S02]  /*11bf0*/  IMAD.MOV.U32 R4, RZ, RZ, R27 ;  /* 0x000000ffff047224 */ /* 0x001fc400078e001b */
[----:B------:R-:W-:Y:S01]  /*11c00*/  IMAD.MOV.U32 R5, RZ, RZ, R26 ;  /* 0x000000ffff057224 */ /* 0x000fe200078e001a */
[----:B------:R-:W2:Y:S04]  /*11c10*/  LDL.LU R27, [R1+0x980] ;  /* 0x00098000011b7983 */ /* 0x000ea80000300800 */
[----:B------:R0:W-:Y:S02]  /*11c20*/  STL.64 [R1+0x910], R4 ;  /* 0x0009100401007387 */ /* 0x0001e40000100a00 */
[----:B0-----:R-:W-:Y:S02]  /*11c30*/  IMAD.MOV.U32 R4, RZ, RZ, R19 ;  /* 0x000000ffff047224 */ /* 0x001fe400078e0013 */
[----:B------:R-:W-:-:S05]  /*11c40*/  IMAD.MOV.U32 R5, RZ, RZ, R18 ;  /* 0x000000ffff057224 */ /* 0x000fca00078e0012 */
[----:B------:R0:W-:Y:S04]  /*11c50*/  STL.64 [R1+0x928], R4 ;  /* 0x0009280401007387 */ /* 0x0001e80000100a00 */
[----:B------:R-:W-:Y:S04]  /*11c60*/  STL [R1+0x7dc], R3 ;  /* 0x0007dc0301007387 */ /* 0x000fe80000100800 */
[----:B------:R-:W-:Y:S01]  /*11c70*/  STL [R1+0x7d8], R2 ;  /* 0x0007d80201007387 */ /* 0x000fe20000100800 */
[----:B0-----:R-:W-:-:S03]  /*11c80*/  IMAD.MOV.U32 R4, RZ, RZ, R17 ;  /* 0x000000ffff047224 */ /* 0x001fc600078e0011 */
[----:B------:R-:W3:Y:S01]  /*11c90*/  LDL.LU.64 R10, [R1+0x978] ;  /* 0x00097800010a7983 */ /* 0x000ee20000300a00 */
[----:B------:R-:W-:-:S03]  /*11ca0*/  IMAD.MOV.U32 R5, RZ, RZ, R16 ;  /* 0x000000ffff057224 */ /* 0x000fc600078e0010 */
[----:B------:R-:W3:Y:S04]  /*11cb0*/  LDL.LU.64 R8, [R1+0x970] ;  /* 0x0009700001087983 */ /* 0x000ee80000300a00 */
[----:B------:R-:W-:Y:S04]  /*11cc0*/  STL.64 [R1+0x1d0], R12 ;  /* 0x0001d00c01007387 */ /* 0x000fe80000100a00 */
[----:B------:R-:W-:Y:S04]  /*11cd0*/  STL.64 [R1+0x1d8], R14 ;  /* 0x0001d80e01007387 */ /* 0x000fe80000100a00 */
[----:B------:R-:W-:Y:S04]  /*11ce0*/  STL.64 [R1+0x940], R4 ;  /* 0x0009400401007387 */ /* 0x000fe80000100a00 */
[----:B------:R0:W-:Y:S04]  /*11cf0*/  STL.64 [R1+0x8f0], R24 ;  /* 0x0008f01801007387 */ /* 0x0001e80000100a00 */
[----:B0-----:R-:W2:Y:S04]  /*11d00*/  LDL.LU R24, [R1+0x90] ;  /* 0x0000900001187983 */ /* 0x001ea80000300800 */
[----:B------:R-:W2:Y:S04]  /*11d10*/  LDL.LU R25, [R1+0x94] ;  /* 0x0000940001197983 */ /* 0x000ea80000300800 */
[----:B------:R-:W2:Y:S01]  /*11d20*/  LDL.LU R26, [R1+0x98] ;  /* 0x00009800011a7983 */ /* 0x000ea20000300800 */
[----:B------:R-:W-:-:S02]  /*11d30*/  IMAD.MOV.U32 R4, RZ, RZ, R7 ;  /* 0x000000ffff047224 */ /* 0x000fc400078e0007 */
[----:B------:R-:W-:-:S05]  /*11d40*/  IMAD.MOV.U32 R5, RZ, RZ, R6 ;  /* 0x000000ffff057224 */ /* 0x000fca00078e0006 */
[----:B------:R0:W-:Y:S04]  /*11d50*/  STL.64 [R1+0x958], R4 ;  /* 0x0009580401007387 */ /* 0x0001e80000100a00 */
[----:B0-----:R-:W3:Y:S04]  /*11d60*/  LDL.LU R4, [R1+0xf0] ;  /* 0x0000f00001047983 */ /* 0x001ee80000300800 */
[----:B------:R-:W3:Y:S04]  /*11d70*/  LDL.LU R5, [R1+0xf4] ;  /* 0x0000f40001057983 */ /* 0x000ee80000300800 */
[----:B------:R-:W3:Y:S04]  /*11d80*/  LDL.LU R6, [R1+0xf8] ;  /* 0x0000f80001067983 */ /* 0x000ee80000300800 */
[----:B------:R-:W3:Y:S04]  /*11d90*/  LDL.LU R7, [R1+0xfc] ;  /* 0x0000fc0001077983 */ /* 0x000ee80000300800 */
[----:B------:R-:W3:Y:S04]  /*11da0*/  LDL.LU R16, [R1+0x110] ;  /* 0x0001100001107983 */ /* 0x000ee80000300800 */
[----:B------:R-:W3:Y:S04]  /*11db0*/  LDL.LU R17, [R1+0x114] ;  /* 0x0001140001117983 */ /* 0x000ee80000300800 */
[----:B------:R-:W3:Y:S04]  /*11dc0*/  LDL.LU R18, [R1+0x118] ;  /* 0x0001180001127983 */ /* 0x000ee80000300800 */
[----:B------:R-:W3:Y:S04]  /*11dd0*/  LDL.LU R19, [R1+0x11c] ;  /* 0x00011c0001137983 */ /* 0x000ee80000300800 */
        /* <DEDUP_REMOVED lines=18> */
[C---:B---3--:R-:W-:Y:S03]  /*11f00*/  HMMA.16816.F32.BF16 R16, R8.reuse, R20, R16 ;  /* 0x000000140810723c */ /* 0x048fe60000041810 */
[----:B--2---:R-:W-:Y:S04]  /*11f10*/  STL.64 [R1+0x950], R26 ;  /* 0x0009501a01007387 */ /* 0x004fe80000100a00 */
[----:B------:R0:W-:Y:S04]  /*11f20*/  STL.64 [R1+0x948], R24 ;  /* 0x0009481801007387 */ /* 0x0001e80000100a00 */
[----:B0-----:R-:W2:Y:S04]  /*11f30*/  LDL.LU R24, [R1+0xe0] ;  /* 0x0000e00001187983 */ /* 0x001ea80000300800 */
[----:B------:R-:W2:Y:S04]  /*11f40*/  LDL.LU R25, [R1+0xe4] ;  /* 0x0000e40001197983 */ /* 0x000ea80000300800 */
[----:B------:R-:W2:Y:S04]  /*11f50*/  LDL.LU R26, [R1+0xe8] ;  /* 0x0000e800011a7983 */ /* 0x000ea80000300800 */
[----:B------:R-:W2:Y:S04]  /*11f60*/  LDL.LU R27, [R1+0xec] ;  /* 0x0000ec00011b7983 */ /* 0x000ea80000300800 */
[----:B------:R-:W3:Y:S04]  /*11f70*/  LDL.LU R12, [R1+0x50] ;  /* 0x00005000010c7983 */ /* 0x000ee80000300800 */
[----:B------:R-:W3:Y:S04]  /*11f80*/  LDL.LU R13, [R1+0x54] ;  /* 0x00005400010d7983 */ /* 0x000ee80000300800 */
[----:B------:R-:W2:Y:S04]  /*11f90*/  LDL.LU R14, [R1+0x58] ;  /* 0x00005800010e7983 */ /* 0x000ea80000300800 */
[----:B------:R-:W2:Y:S04]  /*11fa0*/  LDL.LU R15, [R1+0x5c] ;  /* 0x00005c00010f7983 */ /* 0x000ea80000300800 */
[----:B--2---:R-:W-:Y:S04]  /*11fb0*/  STL.64 [R1+0x8b8], R14 ;  /* 0x0008b80e01007387 */ /* 0x004fe80000100a00 */
[----:B---3--:R0:W-:Y:S04]  /*11fc0*/  STL.64 [R1+0x8b0], R12 ;  /* 0x0008b00c01007387 */ /* 0x0081e80000100a00 */
[----:B0-----:R-:W2:Y:S04]  /*11fd0*/  LDL.LU R12, [R1+0x60] ;  /* 0x00006000010c7983 */ /* 0x001ea80000300800 */
[----:B------:R-:W-:Y:S04]  /*11fe0*/  STL.64 [R1+0x110], R16 ;  /* 0x0001101001007387 */ /* 0x000fe80000100a00 */
[----:B------:R0:W-:Y:S04]  /*11ff0*/  STL.64 [R1+0x118], R18 ;  /* 0x0001181201007387 */ /* 0x0001e80000100a00 */
[----:B0-----:R-:W3:Y:S04]  /*12000*/  LDL.LU.64 R18, [R1+0x968] ;  /* 0x0009680001127983 */ /* 0x001ee80000300a00 */
[----:B------:R-:W2:Y:S02]  /*12010*/  LDL.LU.64 R16, [R1+0x960] ;  /* 0x0009600001107983 */ /* 0x000ea40000300a00 */
        /* <DEDUP_REMOVED lines=40> */
[----:B------:R-:W2:Y:S01]  /*122a0*/  LDL.LU.64 R4, [R1+0x8e0] ;  /* 0x0008e00001047983 */ /* 0x000ea20000300a00 */
[----:B------:R-:W-:Y:S01]  /*122b0*/  IMAD.MOV.U32 R15, RZ, RZ, R0 ;  /* 0x000000ffff0f7224 */ /* 0x000fe200078e0000 */
[----:B--2---:R-:W-:Y:S02]  /*122c0*/  HMMA.16816.F32.BF16 R8, R8, R24, R4 ;  /* 0x000000180808723c */ /* 0x004fe40000041804 */
[----:B------:R-:W2:Y:S04]  /*122d0*/  LDL.LU.64 R6, [R1+0x8d8] ;  /* 0x0008d80001067983 */ /* 0x000ea80000300a00 */
[----:B------:R-:W2:Y:S04]  /*122e0*/  LDL.LU.64 R4, [R1+0x8d0] ;  /* 0x0008d00001047983 */ /* 0x000ea80000300a00 */
[----:B------:R-:W3:Y:S04]  /*122f0*/  LDL.LU R26, [R1+0x8c8] ;  /* 0x0008c800011a7983 */ /* 0x000ee80000300800 */
[----:B------:R-:W3:Y:S09]  /*12300*/  LDL.LU.64 R24, [R1+0x8c0] ;  /* 0x0008c00001187983 */ /* 0x000ef20000300a00 */
[----:B------:R0:W-:Y:S01]  /*12310*/  STL.64 [R1+0x70], R8 ;  /* 0x0000700801007387 */ /* 0x0001e20000100a00 */
[----:B------:R-:W-:-:S03]  /*12320*/  IMAD.MOV.U32 R0, RZ, RZ, R11 ;  /* 0x000000ffff007224 */ /* 0x000fc600078e000b */
[----:B------:R1:W-:Y:S04]  /*12330*/  STL [R1+0x78], R10 ;  /* 0x0000780a01007387 */ /* 0x0003e80000100800 */
[----:B0-----:R-:W3:Y:S04]  /*12340*/  LDL.LU R9, [R1+0x418] ;  /* 0x0004180001097983 */ /* 0x001ee80000300800 */
[----:B-1----:R-:W3:Y:S04]  /*12350*/  LDL.LU R10, [R1+0x4d8] ;  /* 0x0004d800010a7983 */ /* 0x002ee80000300800 */
[----:B------:R-:W3:Y:S01]  /*12360*/  LDL.LU R11, [R1+0x4dc] ;  /* 0x0004dc00010b7983 */ /* 0x000ee20000300800 */
[----:B----4-:R-:W-:-:S02]  /*12370*/  IMAD.MOV.U32 R13, RZ, RZ, R29 ;  /* 0x000000ffff0d7224 */ /* 0x010fc400078e001d */
[----:B------:R-:W-:-:S07]  /*12380*/  IMAD.MOV.U32 R14, RZ, RZ, R28 ;  /* 0x000000ffff0e7224 */ /* 0x000fce00078e001c */
[----:B--2---:R-:W-:Y:S01]  /*12390*/  HMMA.16816.F32.BF16 R20, R4, R22, R12 ;  /* 0x000000160414723c */ /* 0x004fe2000004180c */
[----:B---3--:R0:W-:Y:S04]  /*123a0*/  STL.64 [R1+0x890], R10 ;  /* 0x0008900a01007387 */ /* 0x0081e80000100a00 */
[----:B------:R-:W-:Y:S04]  /*123b0*/  STL [R1+0x888], R9 ;  /* 0x0008880901007387 */ /* 0x000fe80000100800 */
[----:B0-----:R-:W2:Y:S04]  /*123c0*/  LDL.64 R10, [R1+0x1c8] ;  /* 0x0001c800010a7983 */ /* 0x001ea80000100a00 */
[----:B------:R-:W3:Y:S04]  /*123d0*/  LDL.LU R27, [R1+0x570] ;  /* 0x00057000011b7983 */ /* 0x000ee80000300800 */
[----:B------:R-:W-:Y:S04]  /*123e0*/  STL [R1+0x680], R0 ;  /* 0x0006800001007387 */ /* 0x000fe80000100800 */
[----:B------:R-:W4:Y:S04]  /*123f0*/  LDL.LU.64 R14, [R1+0x8b8] ;  /* 0x0008b800010e7983 */ /* 0x000f280000300a00 */
[----:B------:R-:W4:Y:S01]  /*12400*/  LDL.LU.64 R12, [R1+0x8b0] ;  /* 0x0008b000010c7983 */ /* 0x000f220000300a00 */
[----:B------:R-:W-:-:S03]  /*12410*/  IMAD.MOV.U32 R29, RZ, RZ, R21 ;  /* 0x000000ffff1d7224 */ /* 0x000fc600078e0015 */
[----:B------:R-:W-:Y:S01]  /*12420*/  STL.64 [R1+0x390], R20 ;  /* 0x0003901401007387 */ /* 0x000fe20000100a00 */
[----:B------:R-:W-:-:S03]  /*12430*/  IMAD.MOV.U32 R28, RZ, RZ, R20 ;  /* 0x000000ffff1c7224 */ /* 0x000fc600078e0014 */
[----:B------:R0:W-:Y:S04]  /*12440*/  STL.64 [R1+0x398], R22 ;  /* 0x0003981601007387 */ /* 0x0001e80000100a00 */
[----:B0-----:R-:W2:Y:S04]  /*12450*/  LDL.LU.64 R22, [R1+0x8a8] ;  /* 0x0008a80001167983 */ /* 0x001ea80000300a00 */
[----:B------:R-:W2:Y:S04]  /*12460*/  LDL.LU.64 R20, [R1+0x8a0] ;  /* 0x0008a00001147983 */ /* 0x000ea80000300a00 */
[----:B------:R-:W-:Y:S04]  /*12470*/  STL [R1+0x688], R28 ;  /* 0x0006881c01007387 */ /* 0x000fe80000100800 */
[----:B------:R-:W-:Y:S01]  /*12480*/  STL [R1+0x684], R29 ;  /* 0x0006841d01007387 */ /* 0x000fe20000100800 */
[C---:B----4-:R-:W-:Y:S03]  /*12490*/  HMMA.16816.F32.BF16 R16, R4.reuse, R18, R12 ;  /* 0x000000120410723c */ /* 0x050fe6000004180c */
[----:B------:R-:W4:Y:S04]  /*124a0*/  LDL.LU R13, [R1+0x3b0] ;  /* 0x0003b000010d7983 */ /* 0x000f280000300800 */
[----:B------:R-:W3:Y:S11]  /*124b0*/  LDL.LU R14, [R1+0x41c] ;  /* 0x00041c00010e7983 */ /* 0x000ef60000300800 */
[----:B------:R-:W-:Y:S05]  /*124c0*/  @!UPT UIADD3 URZ, URZ, URZ, URZ ;  /* 0x0000003f3f3ff290 */ /* 0x000fea000fffe03f */
[----:B------:R-:W-:Y:S04]  /*124d0*/  STL.64 [R1+0x380], R16 ;  /* 0x0003801001007387 */ /* 0x000fe80000100a00 */
[----:B------:R2:W-:Y:S04]  /*124e0*/  STL.64 [R1+0x388], R18 ;  /* 0x0003881201007387 */ /* 0x0005e80000100a00 */
[----:B------:R-:W3:Y:S01]  /*124f0*/  LDL R15, [R1+0x354] ;  /* 0x00035400010f7983 */ /* 0x000ee20000100800 */
[----:B--2---:R-:W-:Y:S01]  /*12500*/  HMMA.16816.F32.BF16 R16, R4, R10, R20 ;  /* 0x0000000a0410723c */ /* 0x004fe20000041814 */
[----:B------:R-:W-:Y:S11]  /*12510*/  IMAD.MOV.U32 R29, RZ, RZ, R11 ;  /* 0x000000ffff1d7224 */ /* 0x000ff600078e000b */
[----:B------:R-:W-:Y:S11]  /*12520*/  @!UPT UIADD3 URZ, URZ, URZ, URZ ;  /* 0x0000003f3f3ff290 */ /* 0x000ff6000fffe03f */
[----:B------:R-:W-:Y:S01]  /*12530*/  @!UPT UIADD3 URZ, URZ, URZ, URZ ;  /* 0x0000003f3f3ff290 */ /* 0x000fe2000fffe03f */
[----:B------:R-:W-:Y:S01]  /*12540*/  IMAD.MOV.U32 R22, RZ, RZ, R18 ;  /* 0x000000ffff167224 */ /* 0x000fe200078e0012 */
[----:B---3--:R0:W-:Y:S04]  /*12550*/  STL.64 [R1+0x870], R14 ;  /* 0x0008700e01007387 */ /* 0x0081e80000100a00 */
[----:B----4-:R1:W-:Y:S04]  /*12560*/  STL [R1+0x868], R13 ;  /* 0x0008680d01007387 */ /* 0x0103e80000100800 */
[----:B------:R-:W2:Y:S01]  /*12570*/  LDL.LU R12, [R1+0x80] ;  /* 0x00008000010c7983 */ /* 0x000ea20000300800 */
[----:B0-----:R-:W-:-:S02]  /*12580*/  IMAD.MOV.U32 R14, RZ, RZ, R25 ;  /* 0x000000ffff0e7224 */ /* 0x001fc400078e0019 */
[----:B-1----:R-:W-:Y:S02]  /*12590*/  IMAD.MOV.U32 R13, RZ, RZ, R24 ;  /* 0x000000ffff0d7224 */ /* 0x002fe400078e0018 */
[----:B------:R-:W3:Y:S04]  /*125a0*/  LDL.LU R24, [R1+0x89c] ;  /* 0x00089c0001187983 */ /* 0x000ee80000300800 */
[----:B------:R-:W3:Y:S04]  /*125b0*/  LDL.LU R25, [R1+0x898] ;  /* 0x0008980001197983 */ /* 0x000ee80000300800 */
[----:B------:R-:W4:Y:S04]  /*125c0*/  LDL.LU.64 R10, [R1+0x890] ;  /* 0x00089000010a7983 */ /* 0x000f280000300a00 */
[----:B------:R-:W2:Y:S04]  /*125d0*/  LDL.LU R9, [R1+0x888] ;  /* 0x0008880001097983 */ /* 0x000ea80000300800 */
[----:B------:R-:W-:Y:S04]  /*125e0*/  STL.64 [R1+0x1f0], R16 ;  /* 0x0001f01001007387 */ /* 0x000fe80000100a00 */
[----:B------:R0:W-:Y:S04]  /*125f0*/  STL.64 [R1+0x1f8], R18 ;  /* 0x0001f81201007387 */ /* 0x0001e80000100a00 */
[----:B0-----:R-:W3:Y:S04]  /*12600*/  LDL.LU.64 R18, [R1+0x880] ;  /* 0x0008800001127983 */ /* 0x001ee80000300a00 */
[----:B------:R0:W-:Y:S04]  /*12610*/  STL [R1+0x878], R22 ;  /* 0x0008781601007387 */ /* 0x0001e80000100800 */
[----:B0-----:R-:W3:Y:S01]  /*12620*/  LDL.64 R22, [R1+0x48] ;  /* 0x0000480001167983 */ /* 0x001ee20000100a00 */
[----:B------:R-:W-:-:S02]  /*12630*/  IMAD.MOV.U32 R15, RZ, RZ, R26 ;  /* 0x000000ffff0f7224 */ /* 0x000fc400078e001a */
[----:B------:R-:W-:-:S04]  /*12640*/  IMAD.MOV.U32 R0, RZ, RZ, c[0x0][0x18c] ;  /* 0x00006300ff007624 */ /* 0x000fc800078e00ff */
[----:B------:R-:W-:Y:S02]  /*12650*/  IMAD.SHL.U32 R0, R0, 0x40, RZ ;  /* 0x0000004000007824 */ /* 0x000fe400078e00ff */
[----:B------:R-:W-:Y:S02]  /*12660*/  IMAD.MOV.U32 R26, RZ, RZ, R16 ;  /* 0x000000ffff1a7224 */ /* 0x000fe400078e0010 */
[----:B------:R-:W3:Y:S04]  /*12670*/  LDL.LU R16, [R1+0x3b4] ;  /* 0x0003b40001107983 */ /* 0x000ee80000300800 */
[----:B------:R-:W3:Y:S04]  /*12680*/  LDL.LU R17, [R1+0x420] ;  /* 0x0004200001117983 */ /* 0x000ee80000300800 */
[----:B------:R-:W3:Y:S04]  /*12690*/  LDL.LU R2, [R1+0x4e0] ;  /* 0x0004e00001027983 */ /* 0x000ee80000300800 */
[----:B------:R-:W3:Y:S01]  /*126a0*/  LDL.LU R3, [R1+0x574] ;  /* 0x0005740001037983 */ /* 0x000ee20000300800 */
[----:B----4-:R-:W-:-:S04]  /*126b0*/  IMAD.MOV.U32 R8, RZ, RZ, R10 ;  /* 0x000000ffff087224 */ /* 0x010fc800078e000a */
[----:B--2---:R-:W-:-:S05]  /*126c0*/  IMAD.WIDE R8, R0, 0x2, R8 ;  /* 0x0000000200087825 */ /* 0x004fca00078e0208 */
[----:B------:R-:W-:Y:S01]  /*126d0*/  STL [R1+0x4d8], R8 ;  /* 0x0004d80801007387 */ /* 0x000fe20000100800 */
[----:B---3--:R-:W-:Y:S03]  /*126e0*/  HMMA.16816.F32.BF16 R12, R4, R22, R12 ;  /* 0x00000016040c723c */ /* 0x008fe6000004180c */
[----:B------:R-:W2:Y:S01]  /*126f0*/  LDL.LU R22, [R1+0x878] ;  /* 0x0008780001167983 */ /* 0x000ea20000300800 */
[----:B------:R-:W-:Y:S11]  /*12700*/  IMAD.MOV.U32 R28, RZ, RZ, R23 ;  /* 0x000000ffff1c7224 */ /* 0x000ff600078e0017 */
[----:B------:R-:W-:Y:S08]  /*12710*/  @!UPT UIADD3 URZ, URZ, URZ, URZ ;  /* 0x0000003f3f3ff290 */ /* 0x000ff0000fffe03f */
[----:B------:R-:W-:Y:S01]  /*12720*/  STL.64 [R1+0x370], R12 ;  /* 0x0003700c01007387 */ /* 0x000fe20000100a00 */
[----:B------:R-:W-:-:S03]  /*12730*/  IMAD.MOV.U32 R23, RZ, RZ, R14 ;  /* 0x000000ffff177224 */ /* 0x000fc600078e000e */
[----:B------:R0:W-:Y:S04]  /*12740*/  STL.64 [R1+0x378], R14 ;  /* 0x0003780e01007387 */ /* 0x0001e80000100a00 */
[----:B0-----:R-:W3:Y:S01]  /*12750*/  LDL.LU.64 R14, [R1+0x870] ;  /* 0x00087000010e7983 */ /* 0x001ee20000300a00 */
[----:B------:R-:W-:Y:S02]  /*12760*/  IMAD.MOV.U32 R10, RZ, RZ, R27 ;  /* 0x000000ffff0a7224 */ /* 0x000fe400078e001b */
[----:B------:R-:W-:Y:S01]  /*12770*/  IMAD.MOV.U32 R27, RZ, RZ, R12 ;  /* 0x000000ffff1b7224 */ /* 0x000fe200078e000c */
[----:B------:R-:W4:Y:S01]  /*12780*/  LDL.LU R13, [R1+0x868] ;  /* 0x00086800010d7983 */ /* 0x000f220000300800 */
[----:B------:R-:W-:-:S03]  /*12790*/  IMAD.WIDE R10, R0, 0x2, R10 ;  /* 0x00000002000a7825 */ /* 0x000fc600078e020a */
[----:B--2---:R0:W-:Y:S04]  /*127a0*/  STL.64 [R1+0x860], R22 ;  /* 0x0008601601007387 */ /* 0x0041e80000100a00 */
[----:B------:R-:W2:Y:S04]  /*127b0*/  LDL.LU R20, [R1+0xb0] ;  /* 0x0000b00001147983 */ /* 0x000ea80000300800 */
[----:B------:R-:W2:Y:S04]  /*127c0*/  LDL.LU R21, [R1+0xb4] ;  /* 0x0000b40001157983 */ /* 0x000ea80000300800 */
[----:B0-----:R-:W2:Y:S04]  /*127d0*/  LDL.LU R22, [R1+0xb8] ;  /* 0x0000b80001167983 */ /* 0x001ea80000300800 */
[----:B------:R-:W2:Y:S04]  /*127e0*/  LDL.LU R23, [R1+0xbc] ;  /* 0x0000bc0001177983 */ /* 0x000ea80000300800 */
[----:B------:R0:W-:Y:S04]  /*127f0*/  STL.64 [R1+0x5f0], R26 ;  /* 0x0005f01a01007387 */ /* 0x0001e80000100a00 */
[----:B------:R-:W-:Y:S04]  /*12800*/  STL.64 [R1+0x5e8], R24 ;  /* 0x0005e81801007387 */ /* 0x000fe80000100a00 */
[----:B------:R-:W-:Y:S04]  /*12810*/  STL [R1+0x418], R9 ;  /* 0x0004180901007387 */ /* 0x000fe80000100800 */
[----:B------:R-:W-:Y:S04]  /*12820*/  STL [R1+0x570], R10 ;  /* 0x0005700a01007387 */ /* 0x000fe80000100800 */
[----:B------:R-:W-:Y:S04]  /*12830*/  STL [R1+0x4dc], R11 ;  /* 0x0004dc0b01007387 */ /* 0x000fe80000100800 */
[----:B---3--:R-:W1:Y:S04]  /*12840*/  LDSM.16.MT88.4 R8, [R15+0x3080] ;  /* 0x003080000f08783b */ /* 0x008e680000004200 */
[----:B0-----:R-:W3:Y:S04]  /*12850*/  LDL.LU R26, [R1+0x8] ;  /* 0x00000800011a7983 */ /* 0x001ee80000300800 */
[----:B------:R-:W3:Y:S04]  /*12860*/  LDL.LU R27, [R1+0xc] ;  /* 0x00000c00011b7983 */ /* 0x000ee80000300800 */
[----:B-1----:R0:W-:Y:S04]  /*12870*/  STL.64 [R1+0x828], R10 ;  /* 0x0008280a01007387 */ /* 0x0021e80000100a00 */
[----:B------:R-:W-:Y:S04]  /*12880*/  STL.64 [R1+0x820], R8 ;  /* 0x0008200801007387 */ /* 0x000fe80000100a00 */
[----:B0-----:R-:W2:Y:S04]  /*12890*/  LDL.64 R10, [R1+0x28] ;  /* 0x00002800010a7983 */ /* 0x001ea80000100a00 */
[----:B--2---:R0:W-:Y:S04]  /*128a0*/  STL.64 [R1+0x858], R10 ;  /* 0x0008580a01007387 */ /* 0x0041e80000100a00 */
[----:B0-----:R-:W2:Y:S04]  /*128b0*/  LDL R10, [R1+0x38] ;  /* 0x00003800010a7983 */ /* 0x001ea80000100800 */
[----:B------:R-:W2:Y:S01]  /*128c0*/  LDL R11, [R1+0x3c] ;  /* 0x00003c00010b7983 */ /* 0x000ea20000100800 */
[----:B------:R-:W-:-:S02]  /*128d0*/  IMAD.MOV.U32 R25, RZ, RZ, c[0x0][0x18c] ;  /* 0x00006300ff197624 */ /* 0x000fc400078e00ff */
[----:B------:R-:W-:Y:S01]  /*128e0*/  IMAD.MOV.U32 R12, RZ, RZ, R14 ;  /* 0x000000ffff0c7224 */ /* 0x000fe200078e000e */
[----:B--2---:R-:W-:Y:S01]  /*128f0*/  HMMA.16816.F32.BF16 R8, R4, R10, R20 ;  /* 0x0000000a0408723c */ /* 0x004fe20000041814 */
[----:B------:R-:W2:Y:S01]  /*12900*/  LDL.LU.64 R22, [R1+0x860] ;  /* 0x0008600001167983 */ /* 0x000ea20000300a00 */
[----:B------:R-:W-:Y:S02]  /*12910*/  IMAD.SHL.U32 R25, R25, 0x40, RZ ;  /* 0x0000004019197824 */ /* 0x000fe400078e00ff */
[----:B------:R-:W-:Y:S02]  /*12920*/  IMAD.MOV.U32 R14, RZ, RZ, R17 ;  /* 0x000000ffff0e7224 */ /* 0x000fe400078e0011 */
[----:B------:R-:W-:Y:S02]  /*12930*/  IMAD.MOV.U32 R15, RZ, RZ, R16 ;  /* 0x000000ffff0f7224 */ /* 0x000fe400078e0010 */
[----:B----4-:R-:W-:-:S04]  /*12940*/  IMAD.WIDE R16, R25, 0x2, R12 ;  /* 0x0000000219107825 */ /* 0x010fc800078e020c */
[----:B------:R-:W-:Y:S02]  /*12950*/  IMAD.MOV.U32 R12, RZ, RZ, R3 ;  /* 0x000000ffff0c7224 */ /* 0x000fe400078e0003 */
[----:B------:R-:W-:-:S09]  /*12960*/  IMAD.MOV.U32 R13, RZ, RZ, R2 ;  /* 0x000000ffff0d7224 */ /* 0x000fd200078e0002 */
[----:B------:R-:W-:Y:S01]  /*12970*/  STL.64 [R1+0x360], R8 ;  /* 0x0003600801007387 */ /* 0x000fe20000100a00 */
[----:B------:R-:W-:Y:S02]  /*12980*/  IMAD.MOV.U32 R21, RZ, RZ, R9 ;  /* 0x000000ffff157224 */ /* 0x000fe400078e0009 */
[----:B------:R-:W-:Y:S01]  /*12990*/  IMAD.MOV.U32 R20, RZ, RZ, R8 ;  /* 0x000000ffff147224 */ /* 0x000fe200078e0008 */
[----:B------:R0:W-:Y:S01]  /*129a0*/  STL.64 [R1+0x368], R10 ;  /* 0x0003680a01007387 */ /* 0x0001e20000100a00 */
[----:B------:R-:W-:-:S04]  /*129b0*/  IMAD.WIDE R14, R25, 0x2, R14 ;  /* 0x00000002190e7825 */ /* 0x000fc800078e020e */
[----:B------:R-:W-:Y:S01]  /*129c0*/  IMAD.WIDE R12, R25, 0x2, R12 ;  /* 0x00000002190c7825 */ /* 0x000fe200078e020c */
[----:B0-----:R-:W4:Y:S04]  /*129d0*/  LDL.LU.64 R10, [R1+0x858] ;  /* 0x00085800010a7983 */ /* 0x001f280000300a00 */
[----:B------:R-:W4:Y:S04]  /*129e0*/  LDL.LU R0, [R1+0x4e4] ;  /* 0x0004e40001007983 */ /* 0x000f280000300800 */
[----:B--2---:R-:W-:Y:S04]  /*129f0*/  STL.64 [R1+0x600], R22 ;  /* 0x0006001601007387 */ /* 0x004fe80000100a00 */
[----:B------:R-:W-:Y:S04]  /*12a00*/  STL.64 [R1+0x5f8], R20 ;  /* 0x0005f81401007387 */ /* 0x000fe80000100a00 */
[----:B---3--:R-:W-:Y:S04]  /*12a10*/  STL.64 [R1+0x850], R26 ;  /* 0x0008501a01007387 */ /* 0x008fe80000100a00 */
[----:B------:R0:W-:Y:S04]  /*12a20*/  STL [R1+0x848], R25 ;  /* 0x0008481901007387 */ /* 0x0001e80000100800 */
[----:B------:R-:W2:Y:S04]  /*12a30*/  LDL.LU R24, [R1+0x100] ;  /* 0x0001000001187983 */ /* 0x000ea80000300800 */
[----:B0-----:R-:W2:Y:S04]  /*12a40*/  LDL.LU R25, [R1+0x104] ;  /* 0x0001040001197983 */ /* 0x001ea80000300800 */
[----:B------:R-:W2:Y:S04]  /*12a50*/  LDL.LU R26, [R1+0x108] ;  /* 0x00010800011a7983 */ /* 0x000ea80000300800 */
[----:B------:R-:W2:Y:S04]  /*12a60*/  LDL.LU R27, [R1+0x10c] ;  /* 0x00010c00011b7983 */ /* 0x000ea80000300800 */
[----:B------:R0:W-:Y:S04]  /*12a70*/  STL [R1+0x41c], R16 ;  /* 0x00041c1001007387 */ /* 0x0001e80000100800 */
[----:B------:R1:W-:Y:S04]  /*12a80*/  STL [R1+0x3b0], R17 ;  /* 0x0003b01101007387 */ /* 0x0003e80000100800 */
[----:B0-----:R-:W3:Y:S04]  /*12a90*/  LDL.LU R16, [R1+0x3bc] ;  /* 0x0003bc0001107983 */ /* 0x001ee80000300800 */
[----:B-1----:R-:W3:Y:S04]  /*12aa0*/  LDL.LU R17, [R1+0x428] ;  /* 0x0004280001117983 */ /* 0x002ee80000300800 */
[----:B------:R-:W-:Y:S04]  /*12ab0*/  STL [R1+0x420], R14 ;  /* 0x0004200e01007387 */ /* 0x000fe80000100800 */
[----:B------:R-:W3:Y:S01]  /*12ac0*/  LDL.LU.64 R22, [R1+0x138] ;  /* 0x0001380001167983 */ /* 0x000ee20000300a00 */
[----:B----4-:R-:W-:-:S02]  /*12ad0*/  IMAD.MOV.U32 R3, RZ, RZ, R10 ;  /* 0x000000ffff037224 */ /* 0x010fc400078e000a */
[----:B------:R-:W-:Y:S01]  /*12ae0*/  IMAD.MOV.U32 R2, RZ, RZ, R11 ;  /* 0x000000ffff027224 */ /* 0x000fe200078e000b */
[----:B--2---:R-:W-:Y:S01]  /*12af0*/  HMMA.16816.F32.BF16 R24, R4, R10, R24 ;  /* 0x0000000a0418723c */ /* 0x004fe20000041818 */
[----:B---3--:R0:W-:Y:S04]  /*12b00*/  STL.64 [R1+0x840], R22 ;  /* 0x0008401601007387 */ /* 0x0081e80000100a00 */
[----:B------:R-:W2:Y:S04]  /*12b10*/  LDL.LU R20, [R1+0x160] ;  /* 0x0001600001147983 */ /* 0x000ea80000300800 */
[----:B------:R-:W2:Y:S04]  /*12b20*/  LDL.LU R21, [R1+0x164] ;  /* 0x0001640001157983 */ /* 0x000ea80000300800 */
[----:B0-----:R-:W2:Y:S04]  /*12b30*/  LDL.LU R22, [R1+0x168] ;  /* 0x0001680001167983 */ /* 0x001ea80000300800 */
[----:B------:R-:W2:Y:S04]  /*12b40*/  LDL.LU R23, [R1+0x16c] ;  /* 0x00016c0001177983 */ /* 0x000ea80000300800 */
[----:B------:R0:W-:Y:S04]  /*12b50*/  STL [R1+0x3b4], R15 ;  /* 0x0003b40f01007387 */ /* 0x0001e80000100800 */
[----:B------:R-:W3:Y:S04]  /*12b60*/  LDL.LU R14, [R1+0x3b8] ;  /* 0x0003b800010e7983 */ /* 0x000ee80000300800 */
[----:B0-----:R-:W4:Y:S04]  /*12b70*/  LDL.LU R15, [R1+0x424] ;  /* 0x00042400010f7983 */ /* 0x001f280000300800 */
[----:B------:R-:W-:Y:S04]  /*12b80*/  STL.64 [R1+0x340], R24 ;  /* 0x0003401801007387 */ /* 0x000fe80000100a00 */
[----:B------:R0:W-:Y:S04]  /*12b90*/  STL.64 [R1+0x348], R26 ;  /* 0x0003481a01007387 */ /* 0x0001e80000100a00 */
[----:B0-----:R-:W2:Y:S04]  /*12ba0*/  LDL.LU.64 R26, [R1+0x850] ;  /* 0x00085000011a7983 */ /* 0x001ea80000300a00 */
[----:B------:R-:W2:Y:S04]  /*12bb0*/  LDL.LU R25, [R1+0x848] ;  /* 0x0008480001197983 */ /* 0x000ea80000300800 */
[----:B------:R-:W-:Y:S04]  /*12bc0*/  STL [R1+0x574], R12 ;  /* 0x0005740c01007387 */ /* 0x000fe80000100800 */
[----:B------:R-:W-:Y:S04]  /*12bd0*/  STL [R1+0x4e0], R13 ;  /* 0x0004e00d01007387 */ /* 0x000fe80000100800 */
[----:B------:R-:W2:Y:S04]  /*12be0*/  LDL.LU R8, [R1+0x150] ;  /* 0x0001500001087983 */ /* 0x000ea80000300800 */
[----:B------:R-:W2:Y:S04]  /*12bf0*/  LDL.LU R9, [R1+0x154] ;  /* 0x0001540001097983 */ /* 0x000ea80000300800 */
[----:B------:R-:W2:Y:S04]  /*12c00*/  LDL.LU R10, [R1+0x158] ;  /* 0x00015800010a7983 */ /* 0x000ea80000300800 */
[----:B------:R-:W2:Y:S04]  /*12c10*/  LDL.LU R11, [R1+0x15c] ;  /* 0x00015c00010b7983 */ /* 0x000ea80000300800 */
[----:B--2---:R-:W-:Y:S04]  /*12c20*/  STL.64 [R1+0x838], R10 ;  /* 0x0008380a01007387 */ /* 0x004fe80000100a00 */
[----:B------:R0:W-:Y:S04]  /*12c30*/  STL.64 [R1+0x830], R8 ;  /* 0x0008300801007387 */ /* 0x0001e80000100a00 */
[----:B0-----:R-:W2:Y:S04]  /*12c40*/  LDL.LU R9, [R1+0x42c] ;  /* 0x00042c0001097983 */ /* 0x001ea80000300800 */
[----:B------:R-:W2:Y:S01]  /*12c50*/  LDL.64 R10, [R1+0x18] ;  /* 0x00001800010a7983 */ /* 0x000ea20000100a00 */
[----:B----4-:R-:W-:-:S02]  /*12c60*/  IMAD.MOV.U32 R12, RZ, RZ, R15 ;  /* 0x000000ffff0c7224 */ /* 0x010fc400078e000f */
[----:B---3--:R-:W-:Y:S01]  /*12c70*/  IMAD.MOV.U32 R13, RZ, RZ, R14 ;  /* 0x000000ffff0d7224 */ /* 0x008fe200078e000e */
[----:B------:R-:W3:Y:S01]  /*12c80*/  LDL.LU R24, [R1+0x578] ;  /* 0x0005780001187983 */ /* 0x000ee20000300800 */
[----:B------:R-:W-:Y:S02]  /*12c90*/  IMAD.MOV.U32 R14, RZ, RZ, R17 ;  /* 0x000000ffff0e7224 */ /* 0x000fe400078e0011 */
[----:B------:R-:W-:Y:S02]  /*12ca0*/  IMAD.MOV.U32 R15, RZ, RZ, R16 ;  /* 0x000000ffff0f7224 */ /* 0x000fe400078e0010 */
[----:B------:R-:W-:-:S04]  /*12cb0*/  IMAD.WIDE R16, R25, 0x2, R12 ;  /* 0x0000000219107825 */ /* 0x000fc800078e020c */
[----:B------:R-:W-:Y:S02]  /*12cc0*/  IMAD.MOV.U32 R12, RZ, RZ, R0 ;  /* 0x000000ffff0c7224 */ /* 0x000fe400078e0000 */
[C---:B------:R-:W-:Y:S01]  /*12cd0*/  IMAD.WIDE R14, R25.reuse, 0x2, R14 ;  /* 0x00000002190e7825 */ /* 0x040fe200078e020e */
[----:B--2---:R-:W-:Y:S03]  /*12ce0*/  HMMA.16816.F32.BF16 R20, R4, R10, R20 ;  /* 0x0000000a0414723c */ /* 0x004fe60000041814 */
[----:B------:R-:W-:Y:S02]  /*12cf0*/  IMAD.MOV.U32 R13, RZ, RZ, R9 ;  /* 0x000000ffff0d7224 */ /* 0x000fe400078e0009 */
[----:B------:R-:W-:Y:S02]  /*12d00*/  IMAD.MOV.U32 R0, RZ, RZ, R11 ;  /* 0x000000ffff007224 */ /* 0x000fe400078e000b */
[----:B------:R-:W-:Y:S11]  /*12d10*/  IMAD.WIDE R12, R25, 0x2, R12 ;  /* 0x00000002190c7825 */ /* 0x000ff600078e020c */
[----:B------:R-:W-:Y:S05]  /*12d20*/  @!UPT UIADD3 URZ, URZ, URZ, URZ ;  /* 0x0000003f3f3ff290 */ /* 0x000fea000fffe03f */
[----:B------:R0:W-:Y:S04]  /*12d30*/  STL.64 [R1+0x320], R20 ;  /* 0x0003201401007387 */ /* 0x0001e80000100a00 */
[----:B------:R1:W-:Y:S01]  /*12d40*/  STL.64 [R1+0x328], R22 ;  /* 0x0003281601007387 */ /* 0x0003e20000100a00 */
[----:B0-----:R-:W-:-:S03]  /*12d50*/  IMAD.MOV.U32 R20, RZ, RZ, R10 ;  /* 0x000000ffff147224 */ /* 0x001fc600078e000a */
[----:B-1----:R-:W2:Y:S04]  /*12d60*/  LDL.LU.64 R22, [R1+0x840] ;  /* 0x0008400001167983 */ /* 0x002ea80000300a00 */
[----:B------:R-:W4:Y:S04]  /*12d70*/  LDL.LU.64 R10, [R1+0x838] ;  /* 0x00083800010a7983 */ /* 0x000f280000300a00 */
[----:B------:R-:W4:Y:S04]  /*12d80*/  LDL.LU.64 R8, [R1+0x830] ;  /* 0x0008300001087983 */ /* 0x000f280000300a00 */
[----:B------:R-:W-:Y:S04]  /*12d90*/  STL [R1+0x424], R16 ;  /* 0x0004241001007387 */ /* 0x000fe80000100800 */
[----:B------:R-:W-:Y:S04]  /*12da0*/  STL [R1+0x3b8], R17 ;  /* 0x0003b81101007387 */ /* 0x000fe80000100800 */
[----:B------:R0:W-:Y:S04]  /*12db0*/  STL [R1+0x428], R14 ;  /* 0x0004280e01007387 */ /* 0x0001e80000100800 */
[----:B------:R1:W-:Y:S04]  /*12dc0*/  STL [R1+0x3bc], R15 ;  /* 0x0003bc0f01007387 */ /* 0x0003e80000100800 */
[----:B------:R-:W-:Y:S04]  /*12dd0*/  STL [R1+0x4e4], R12 ;  /* 0x0004e40c01007387 */ /* 0x000fe80000100800 */
[----:B0-----:R-:W2:Y:S04]  /*12de0*/  LDL.LU R14, [R1+0x4f0] ;  /* 0x0004f000010e7983 */ /* 0x001ea80000300800 */
[----:B-1----:R-:W2:Y:S04]  /*12df0*/  LDL.LU R15, [R1+0x440] ;  /* 0x00044000010f7983 */ /* 0x002ea80000300800 */
[----:B------:R-:W2:Y:S04]  /*12e00*/  LDL.LU R21, [R1+0x4f4] ;  /* 0x0004f40001157983 */ /* 0x000ea80000300800 */
[----:B------:R-:W2:Y:S04]  /*12e10*/  LDL.LU R16, [R1+0x140] ;  /* 0x0001400001107983 */ /* 0x000ea80000300800 */
[----:B------:R-:W2:Y:S04]  /*12e20*/  LDL.LU R17, [R1+0x144] ;  /* 0x0001440001117983 */ /* 0x000ea80000300800 */
[----:B------:R-:W-:Y:S01]  /*12e30*/  STL.64 [R1+0x818], R18 ;  /* 0x0008181201007387 */ /* 0x000fe20000100a00 */
[----:B----4-:R-:W-:Y:S03]  /*12e40*/  HMMA.16816.F32.BF16 R4, R4, R26, R8 ;  /* 0x0000001a0404723c */ /* 0x010fe60000041808 */
[----:B--2---:R0:W-:Y:S04]  /*12e50*/  STL.64 [R1+0x810], R16 ;  /* 0x0008101001007387 */ /* 0x0041e80000100a00 */
[----:B0-----:R-:W2:Y:S04]  /*12e60*/  LDL.LU R16, [R1+0x120] ;  /* 0x0001200001107983 */ /* 0x001ea80000300800 */
[----:B------:R-:W2:Y:S04]  /*12e70*/  LDL.LU R17, [R1+0x124] ;  /* 0x0001240001117983 */ /* 0x000ea80000300800 */
[----:B------:R-:W2:Y:S04]  /*12e80*/  LDL.LU R18, [R1+0x128] ;  /* 0x0001280001127983 */ /* 0x000ea80000300800 */
[----:B------:R-:W2:Y:S04]  /*12e90*/  LDL.LU R19, [R1+0x12c] ;  /* 0x00012c0001137983 */ /* 0x000ea80000300800 */
[----:B------:R0:W-:Y:S04]  /*12ea0*/  STL [R1+0x42c], R13 ;  /* 0x00042c0d01007387 */ /* 0x0001e80000100800 */
[----:B------:R-:W4:Y:S04]  /*12eb0*/  LDL.LU R12, [R1+0x4e8] ;  /* 0x0004e800010c7983 */ /* 0x000f280000300800 */
[----:B0-----:R-:W2:Y:S04]  /*12ec0*/  LDL.LU R13, [R1+0x4ec] ;  /* 0x0004ec00010d7983 */ /* 0x001ea80000300800 */
[----:B------:R-:W2:Y:S04]  /*12ed0*/  LDL.LU.64 R10, [R1+0x828] ;  /* 0x00082800010a7983 */ /* 0x000ea80000300a00 */
[----:B------:R-:W2:Y:S04]  /*12ee0*/  LDL.LU.64 R8, [R1+0x820] ;  /* 0x0008200001087983 */ /* 0x000ea80000300a00 */
[----:B------:R0:W-:Y:S04]  /*12ef0*/  STL.64 [R1+0x300], R4 ;  /* 0x0003000401007387 */ /* 0x0001e80000100a00 */
[----:B------:R1:W-:Y:S04]  /*12f00*/  STL.64 [R1+0x308], R6 ;  /* 0x0003080601007387 */ /* 0x0003e80000100a00 */
[----:B0-----:R-:W3:Y:S04]  /*12f10*/  LDL.LU R5, [R1+0x3c0] ;  /* 0x0003c00001057983 */ /* 0x001ee80000300800 */
[----:B-1----:R-:W3:Y:S04]  /*12f20*/  LDL.LU R6, [R1+0x430] ;  /* 0x0004300001067983 */ /* 0x002ee80000300800 */
[----:B------:R-:W4:Y:S01]  /*12f30*/  LDL.LU R7, [R1+0x434] ;  /* 0x0004340001077983 */ /* 0x000f220000300800 */
[----:B--2---:R-:W-:Y:S01]  /*12f40*/  HMMA.16816.F32.BF16 R16, R8, R22, R16 ;  /* 0x000000160810723c */ /* 0x004fe20000041810 */
[----:B---3--:R-:W-:-:S02]  /*12f50*/  IMAD.MOV.U32 R4, RZ, RZ, R6 ;  /* 0x000000ffff047224 */ /* 0x008fc400078e0006 */
[----:B----4-:R-:W-:Y:S02]  /*12f60*/  IMAD.MOV.U32 R6, RZ, RZ, R12 ;  /* 0x000000ffff067224 */ /* 0x010fe400078e000c */
[----:B------:R-:W-:-:S04]  /*12f70*/  IMAD.WIDE R4, R25, 0x2, R4 ;  /* 0x0000000219047825 */ /* 0x000fc800078e0204 */
[----:B------:R-:W-:Y:S01]  /*12f80*/  IMAD.MOV.U32 R12, RZ, RZ, R24 ;  /* 0x000000ffff0c7224 */ /* 0x000fe200078e0018 */
[----:B------:R0:W-:Y:S01]  /*12f90*/  STL [R1+0x430], R4 ;  /* 0x0004300401007387 */ /* 0x0001e20000100800 */
[----:B------:R-:W-:-:S03]  /*12fa0*/  IMAD.WIDE R6, R25, 0x2, R6 ;  /* 0x0000000219067825 */ /* 0x000fc600078e0206 */
[----:B------:R1:W-:Y:S01]  /*12fb0*/  STL [R1+0x3c0], R5 ;  /* 0x0003c00501007387 */ /* 0x0003e20000100800 */
[----:B------:R-:W-:-:S03]  /*12fc0*/  IMAD.WIDE R12, R25, 0x2, R12 ;  /* 0x00000002190c7825 */ /* 0x000fc600078e020c */
[----:B0-----:R-:W2:Y:S04]  /*12fd0*/  LDL.LU R4, [R1+0x3c4] ;  /* 0x0003c40001047983 */ /* 0x001ea80000300800 */
[----:B-1----:R-:W2:Y:S04]  /*12fe0*/  LDL.LU R5, [R1+0x438] ;  /* 0x0004380001057983 */ /* 0x002ea80000300800 */
[----:B------:R-:W-:Y:S04]  /*12ff0*/  STL [R1+0x4e8], R6 ;  /* 0x0004e80601007387 */ /* 0x000fe80000100800 */
[----:B------:R0:W-:Y:S04]  /*13000*/  STL [R1+0x434], R7 ;  /* 0x0004340701007387 */ /* 0x0001e80000100800 */
[----:B0-----:R-:W3:Y:S04]  /*13010*/  LDL.LU R7, [R1+0x43c] ;  /* 0x00043c0001077983 */ /* 0x001ee80000300800 */
[----:B------:R-:W-:Y:S04]  /*13020*/  STL [R1+0x578], R12 ;  /* 0x0005780c01007387 */ /* 0x000fe80000100800 */
[----:B------:R-:W-:Y:S04]  /*13030*/  STL [R1+0x4ec], R13 ;  /* 0x0004ec0d01007387 */ /* 0x000fe80000100800 */
[----:B------:R-:W-:Y:S04]  /*13040*/  STL.64 [R1+0x330], R16 ;  /* 0x0003301001007387 */ /* 0x000fe80000100a00 */
[----:B------:R0:W-:Y:S04]  /*13050*/  STL.64 [R1+0x338], R18 ;  /* 0x0003381201007387 */ /* 0x0001e80000100a00 */
[----:B0-----:R-:W4:Y:S04]  /*13060*/  LDL.LU.64 R18, [R1+0x818] ;  /* 0x0008180001127983 */ /* 0x001f280000300a00 */
[----:B------:R-:W4:Y:S04]  /*13070*/  LDL.LU.64 R16, [R1+0x810] ;  /* 0x0008100001107983 */ /* 0x000f280000300a00 */
[----:B------:R0:W-:Y:S04]  /*13080*/  STL.64 [R1+0x7b0], R22 ;  /* 0x0007b01601007387 */ /* 0x0001e80000100a00 */
[----:B------:R-:W-:Y:S04]  /*13090*/  STL [R1+0x7a8], R20 ;  /* 0x0007a81401007387 */ /* 0x000fe80000100800 */
[----:B0-----:R-:W2:Y:S01]  /*130a0*/  LDL R22, [R1+0x1c8] ;  /* 0x0001c80001167983 */ /* 0x001ea20000100800 */
[----:B------:R-:W-:-:S05]  /*130b0*/  IMAD.MOV.U32 R23, RZ, RZ, R29 ;  /* 0x000000ffff177224 */ /* 0x000fca00078e001d */
[----:B--2---:R0:W-:Y:S04]  /*130c0*/  STL.64 [R1+0x808], R22 ;  /* 0x0008081601007387 */ /* 0x0041e80000100a00 */
[----:B0-----:R-:W4:Y:S01]  /*130d0*/  LDL.64 R22, [R1+0x188] ;  /* 0x0001880001167983 */ /* 0x001f220000100a00 */
[----:B------:R-:W-:-:S03]  /*130e0*/  LOP3.LUT R5, R5, R4, RZ, 0x3c, !PT ;  /* 0x0000000405057212 */ /* 0x000fc600078e3cff */
[----:B------:R-:W2:Y:S01]  /*130f0*/  LDL.LU R24, [R1+0x3c8] ;  /* 0x0003c80001187983 */ /* 0x000ea20000300800 */
[----:B------:R-:W-:-:S03]  /*13100*/  LOP3.LUT R4, R5, R4, RZ, 0x3c, !PT ;  /* 0x0000000405047212 */ /* 0x000fc600078e3cff */
[----:B------:R-:W2:Y:S01]  /*13110*/  LDL.LU R29, [R1+0x444] ;  /* 0x00044400011d7983 */ /* 0x000ea20000300800 */
[----:B------:R-:W-:-:S05]  /*13120*/  LOP3.LUT R5, R5, R4, RZ, 0x3c, !PT ;  /* 0x0000000405057212 */ /* 0x000fca00078e3cff */
[----:B------:R-:W-:-:S05]  /*13130*/  IMAD.WIDE R4, R25, 0x2, R4 ;  /* 0x0000000219047825 */ /* 0x000fca00078e0204 */
[----:B------:R-:W-:Y:S01]  /*13140*/  STL [R1+0x438], R4 ;  /* 0x0004380401007387 */ /* 0x000fe20000100800 */
[----:B------:R-:W-:Y:S02]  /*13150*/  IMAD.MOV.U32 R12, RZ, RZ, R14 ;  /* 0x000000ffff0c7224 */ /* 0x000fe400078e000e */
[----:B---3--:R-:W-:Y:S02]  /*13160*/  IMAD.MOV.U32 R13, RZ, RZ, R7 ;  /* 0x000000ffff0d7224 */ /* 0x008fe400078e0007 */
[----:B------:R-:W-:Y:S01]  /*13170*/  IMAD.MOV.U32 R7, RZ, RZ, R15 ;  /* 0x000000ffff077224 */ /* 0x000fe200078e000f */
[----:B----4-:R-:W-:Y:S11]  /*13180*/  HMMA.16816.F32.BF16 R16, R8, R22, R16 ;  /* 0x000000160810723c */ /* 0x010ff60000041810 */
[----:B------:R-:W-:Y:S11]  /*13190*/  @!UPT UIADD3 URZ, URZ, URZ, URZ ;  /* 0x0000003f3f3ff290 */ /* 0x000ff6000fffe03f */
[----:B------:R-:W-:Y:S01]  /*131a0*/  @!UPT UIADD3 URZ, URZ, URZ, URZ ;  /* 0x0000003f3f3ff290 */ /* 0x000fe2000fffe03f */
[----:B------:R-:W-:Y:S04]  /*131b0*/  STL.64 [R1+0x310], R16 ;  /* 0x0003101001007387 */ /* 0x000fe80000100a00 */
[----:B------:R0:W-:Y:S02]  /*131c0*/  STL.64 [R1+0x318], R18 ;  /* 0x0003181201007387 */ /* 0x0001e40000100a00 */
[----:B0-----:R-:W-:Y:S02]  /*131d0*/  IMAD.MOV.U32 R18, RZ, RZ, R22 ;  /* 0x000000ffff127224 */ /* 0x001fe400078e0016 */
[----:B------:R-:W-:Y:S02]  /*131e0*/  IMAD.MOV.U32 R19, RZ, RZ, R23 ;  /* 0x000000ffff137224 */ /* 0x000fe400078e0017 */
[----:B------:R-:W3:Y:S04]  /*131f0*/  LDL.LU.64 R22, [R1+0x808] ;  /* 0x0008080001167983 */ /* 0x000ee80000300a00 */
[----:B------:R0:W-:Y:S04]  /*13200*/  STL [R1+0x3c4], R5 ;  /* 0x0003c40501007387 */ /* 0x0001e80000100800 */
[----:B------:R-:W4:Y:S04]  /*13210*/  LDL.LU R4, [R1+0x448] ;  /* 0x0004480001047983 */ /* 0x000f280000300800 */
[----:B0-----:R-:W4:Y:S04]  /*13220*/  LDL.LU R5, [R1+0x4f8] ;  /* 0x0004f80001057983 */ /* 0x001f280000300800 */
[----:B------:R-:W2:Y:S04]  /*13230*/  LDL.LU R14, [R1+0x57c] ;  /* 0x00057c00010e7983 */ /* 0x000ea80000300800 */
[----:B------:R-:W2:Y:S04]  /*13240*/  LDL.LU R15, [R1+0x3cc] ;  /* 0x0003cc00010f7983 */ /* 0x000ea80000300800 */
[----:B------:R-:W2:Y:S04]  /*13250*/  LDL.LU R16, [R1+0x44c] ;  /* 0x00044c0001107983 */ /* 0x000ea80000300800 */
[----:B------:R-:W2:Y:S04]  /*13260*/  LDL R17, [R1+0x5bc] ;  /* 0x0005bc0001117983 */ /* 0x000ea80000100800 */
[----:B------:R-:W-:Y:S04]  /*13270*/  STL.64 [R1+0x7e8], R18 ;  /* 0x0007e81201007387 */ /* 0x000fe80000100a00 */
[----:B--2---:R0:W-:Y:S04]  /*13280*/  STL.64 [R1+0x7e0], R16 ;  /* 0x0007e01001007387 */ /* 0x0041e80000100a00 */
[----:B0-----:R-:W2:Y:S04]  /*13290*/  LDL.LU R17, [R1+0x4fc] ;  /* 0x0004fc0001117983 */ /* 0x001ea80000300800 */
[----:B------:R-:W2:Y:S01]  /*132a0*/  LDL R18, [R1+0x48] ;  /* 0x0000480001127983 */ /* 0x000ea20000100800 */
[----:B------:R-:W-:-:S05]  /*132b0*/  IMAD.MOV.U32 R19, RZ, RZ, R28 ;  /* 0x000000ffff137224 */ /* 0x000fca00078e001c */
[----:B--2---:R-:W-:Y:S04]  /*132c0*/  STL.64 [R1+0x800], R18 ;  /* 0x0008001201007387 */ /* 0x004fe80000100a00 */
[----:B------:R0:W-:Y:S04]  /*132d0*/  STL [R1+0x7f8], R17 ;  /* 0x0007f81101007387 */ /* 0x0001e80000100800 */
[----:B------:R-:W3:Y:S04]  /*132e0*/  LDL.LU R16, [R1+0x170] ;  /* 0x0001700001107983 */ /* 0x000ee80000300800 */
[----:B0-----:R-:W3:Y:S04]  /*132f0*/  LDL.LU R17, [R1+0x174] ;  /* 0x0001740001117983 */ /* 0x001ee80000300800 */
[----:B------:R-:W3:Y:S04]  /*13300*/  LDL.LU R18, [R1+0x178] ;  /* 0x0001780001127983 */ /* 0x000ee80000300800 */
[----:B------:R-:W3:Y:S01]  /*13310*/  LDL.LU R19, [R1+0x17c] ;  /* 0x00017c0001137983 */ /* 0x000ee20000300800 */
[----:B------:R-:W-:-:S02]  /*13320*/  IMAD.MOV.U32 R6, RZ, RZ, R21 ;  /* 0x000000ffff067224 */ /* 0x000fc400078e0015 */
[----:B------:R-:W-:-:S04]  /*13330*/  IMAD.WIDE R12, R25, 0x2, R12 ;  /* 0x00000002190c7825 */ /* 0x000fc800078e020c */
[----:B------:R-:W-:Y:S01]  /*13340*/  IMAD.WIDE R6, R25, 0x2, R6 ;  /* 0x0000000219067825 */ /* 0x000fe200078e0206 */
[----:B------:R-:W-:Y:S04]  /*13350*/  STL [R1+0x4f0], R12 ;  /* 0x0004f00c01007387 */ /* 0x000fe80000100800 */
[----:B------:R-:W-:Y:S04]  /*13360*/  STL [R1+0x43c], R13 ;  /* 0x00043c0d01007387 */ /* 0x000fe80000100800 */
[----:B------:R0:W-:Y:S04]  /*13370*/  STL [R1+0x4f4], R6 ;  /* 0x0004f40601007387 */ /* 0x0001e80000100800 */
[----:B------:R1:W-:Y:S04]  /*13380*/  STL [R1+0x440], R7 ;  /* 0x0004400701007387 */ /* 0x0003e80000100800 */
[----:B------:R-:W2:Y:S01]  /*13390*/  LDL.LU R28, [R1+0x580] ;  /* 0x00058000011c7983 */ /* 0x000ea20000300800 */
[----:B0-----:R-:W-:-:S02]  /*133a0*/  IMAD.MOV.U32 R6, RZ, RZ, R29 ;  /* 0x000000ffff067224 */ /* 0x001fc400078e001d */
[----:B-1----:R-:W-:Y:S01]  /*133b0*/  IMAD.MOV.U32 R7, RZ, RZ, R24 ;  /* 0x000000ffff077224 */ /* 0x002fe200078e0018 */
[----:B---3--:R-:W-:Y:S01]  /*133c0*/  HMMA.16816.F32.BF16 R20, R8, R22, R16 ;  /* 0x000000160814723c */ /* 0x008fe20000041810 */
[----:B------:R-:W3:Y:S04]  /*133d0*/  LDL.LU.64 R18, [R1+0x800] ;  /* 0x0008000001127983 */ /* 0x000ee80000300a00 */
[----:B------:R-:W2:Y:S04]  /*133e0*/  LDL.LU R17, [R1+0x7f8] ;  /* 0x0007f80001117983 */ /* 0x000ea80000300800 */
[----:B------:R-:W2:Y:S04]  /*133f0*/  LDL.LU R24, [R1+0x3d0] ;  /* 0x0003d00001187983 */ /* 0x000ea80000300800 */
[----:B------:R-:W2:Y:S10]  /*13400*/  LDL.LU R29, [R1+0x450] ;  /* 0x00045000011d7983 */ /* 0x000eb40000300800 */
[----:B------:R0:W-:Y:S04]  /*13410*/  STL.64 [R1+0x2f0], R20 ;  /* 0x0002f01401007387 */ /* 0x0001e80000100a00 */
[----:B------:R1:W-:Y:S04]  /*13420*/  STL.64 [R1+0x2f8], R22 ;  /* 0x0002f81601007387 */ /* 0x0003e80000100a00 */
[----:B0-----:R-:W2:Y:S04]  /*13430*/  LDL.LU R20, [R1+0x1b0] ;  /* 0x0001b00001147983 */ /* 0x001ea80000300800 */
[----:B------:R-:W2:Y:S04]  /*13440*/  LDL.LU R21, [R1+0x1b4] ;  /* 0x0001b40001157983 */ /* 0x000ea80000300800 */
[----:B-1----:R-:W2:Y:S04]  /*13450*/  LDL.LU R22, [R1+0x1b8] ;  /* 0x0001b80001167983 */ /* 0x002ea80000300800 */
[----:B------:R-:W2:Y:S04]  /*13460*/  LDL.LU R23, [R1+0x1bc] ;  /* 0x0001bc0001177983 */ /* 0x000ea80000300800 */
[----:B--2---:R0:W-:Y:S04]  /*13470*/  STL.64 [R1+0x7c0], R22 ;  /* 0x0007c01601007387 */ /* 0x0041e80000100a00 */
[----:B------:R1:W-:Y:S04]  /*13480*/  STL.64 [R1+0x7b8], R20 ;  /* 0x0007b81401007387 */ /* 0x0003e80000100a00 */
[----:B0-----:R-:W2:Y:S04]  /*13490*/  LDL R22, [R1+0x38] ;  /* 0x0000380001167983 */ /* 0x001ea80000100800 */
[----:B------:R-:W2:Y:S04]  /*134a0*/  LDL R23, [R1+0x3c] ;  /* 0x00003c0001177983 */ /* 0x000ea80000100800 */
[----:B--2---:R0:W-:Y:S04]  /*134b0*/  STL.64 [R1+0x7f0], R22 ;  /* 0x0007f01601007387 */ /* 0x0041e80000100a00 */
[----:B-1----:R-:W3:Y:S04]  /*134c0*/  LDL.LU R20, [R1+0x190] ;  /* 0x0001900001147983 */ /* 0x002ee80000300800 */
[----:B------:R-:W3:Y:S04]  /*134d0*/  LDL.LU R21, [R1+0x194] ;  /* 0x0001940001157983 */ /* 0x000ee80000300800 */
[----:B0-----:R-:W3:Y:S04]  /*134e0*/  LDL.LU R22, [R1+0x198] ;  /* 0x0001980001167983 */ /* 0x001ee80000300800 */
[----:B------:R-:W3:Y:S01]  /*134f0*/  LDL.LU R23, [R1+0x19c] ;  /* 0x00019c0001177983 */ /* 0x000ee20000300800 */
[----:B------:R-:W-:Y:S01]  /*13500*/  IMAD.MOV.U32 R13, RZ, RZ, R17 ;  /* 0x000000ffff0d7224 */ /* 0x000fe200078e0011 */
[----:B----4-:R-:W-:-:S04]  /*13510*/  LOP3.LUT R5, R5, R4, RZ, 0x3c, !PT ;  /* 0x0000000405057212 */ /* 0x010fc800078e3cff */
[----:B------:R-:W-:Y:S01]  /*13520*/  LOP3.LUT R4, R5, R4, RZ, 0x3c, !PT ;  /* 0x0000000405047212 */ /* 0x000fe200078e3cff */
[----:B------:R-:W-:-:S03]  /*13530*/  IMAD.WIDE R6, R25, 0x2, R6 ;  /* 0x0000000219067825 */ /* 0x000fc600078e0206 */
[----:B------:R-:W-:Y:S02]  /*13540*/  LOP3.LUT R5, R5, R4, RZ, 0x3c, !PT ;  /* 0x0000000405057212 */ /* 0x000fe400078e3cff */
[----:B------:R-:W-:Y:S03]  /*13550*/  STL [R1+0x444], R6 ;  /* 0x0004440601007387 */ /* 0x000fe60000100800 */
[----:B------:R-:W-:Y:S01]  /*13560*/  IMAD.WIDE R4, R25, 0x2, R4 ;  /* 0x0000000219047825 */ /* 0x000fe200078e0204 */
[----:B------:R-:W-:Y:S04]  /*13570*/  STL [R1+0x3c8], R7 ;  /* 0x0003c80701007387 */ /* 0x000fe80000100800 */
[----:B------:R-:W-:Y:S01]  /*13580*/  STL [R1+0x4f8], R4 ;  /* 0x0004f80401007387 */ /* 0x000fe20000100800 */
[----:B---3--:R-:W-:Y:S03]  /*13590*/  HMMA.16816.F32.BF16 R16, R8, R18, R20 ;  /* 0x000000120810723c */ /* 0x008fe60000041814 */
[----:B------:R-:W2:Y:S11]  /*135a0*/  LDL.LU.64 R22, [R1+0x7f0] ;  /* 0x0007f00001167983 */ /* 0x000eb60000300a00 */
[----:B------:R-:W-:Y:S09]  /*135b0*/  @!UPT UIADD3 URZ, URZ, URZ, URZ ;  /* 0x0000003f3f3ff290 */ /* 0x000ff2000fffe03f */
[----:B------:R-:W-:Y:S04]  /*135c0*/  STL.64 [R1+0x2e0], R16 ;  /* 0x0002e01001007387 */ /* 0x000fe80000100a00 */
[----:B------:R0:W-:Y:S04]  /*135d0*/  STL.64 [R1+0x2e8], R18 ;  /* 0x0002e81201007387 */ /* 0x0001e80000100a00 */
[----:B0-----:R-:W3:Y:S04]  /*135e0*/  LDL.LU.64 R18, [R1+0x7e8] ;  /* 0x0007e80001127983 */ /* 0x001ee80000300a00 */
[----:B------:R-:W4:Y:S04]  /*135f0*/  LDL.LU.64 R16, [R1+0x7e0] ;  /* 0x0007e00001107983 */ /* 0x000f280000300a00 */
[----:B------:R-:W-:Y:S01]  /*13600*/  STL [R1+0x448], R5 ;  /* 0x0004480501007387 */ /* 0x000fe20000100800 */
[----:B------:R-:W-:-:S04]  /*13610*/  IMAD.MOV.U32 R12, RZ, RZ, R14 ;  /* 0x000000ffff0c7224 */ /* 0x000fc800078e000e */
[----:B------:R-:W-:-:S05]  /*13620*/  IMAD.WIDE R12, R25, 0x2, R12 ;  /* 0x00000002190c7825 */ /* 0x000fca00078e020c */
[----:B------:R-:W-:Y:S04]  /*13630*/  STL [R1+0x57c], R12 ;  /* 0x00057c0c01007387 */ /* 0x000fe80000100800 */
[----:B------:R-:W-:Y:S04]  /*13640*/  STL [R1+0x4fc], R13 ;  /* 0x0004fc0d01007387 */ /* 0x000fe80000100800 */
[----:B----4-:R-:W0:Y:S04]  /*13650*/  LDSM.16.MT88.4 R4, [R17+0x3000] ;  /* 0x003000001104783b */ /* 0x010e280000004200 */
[----:B0-----:R-:W-:Y:S04]  /*13660*/  STL.64 [R1+0x770], R6 ;  /* 0x0007700601007387 */ /* 0x001fe80000100a00 */
[----:B------:R0:W-:Y:S04]  /*13670*/  STL.64 [R1+0x768], R4 ;  /* 0x0007680401007387 */ /* 0x0001e80000100a00 */
[----:B0-----:R-:W4:Y:S01]  /*13680*/  LDL.LU R5, [R1+0x500] ;  /* 0x0005000001057983 */ /* 0x001f220000300800 */
[----:B------:R-:W-:-:S02]  /*13690*/  IMAD.MOV.U32 R6, RZ, RZ, R3 ;  /* 0x000000ffff067224 */ /* 0x000fc400078e0003 */
[----:B------:R-:W-:Y:S01]  /*136a0*/  IMAD.MOV.U32 R7, RZ, RZ, R2 ;  /* 0x000000ffff077224 */ /* 0x000fe200078e0002 */
[----:B------:R-:W2:Y:S04]  /*136b0*/  LDL.LU R3, [R1+0x7dc] ;  /* 0x0007dc0001037983 */ /* 0x000ea80000300800 */
[----:B------:R-:W2:Y:S04]  /*136c0*/  LDL.LU R2, [R1+0x7d8] ;  /* 0x0007d80001027983 */ /* 0x000ea80000300800 */
[----:B------:R-:W-:Y:S04]  /*136d0*/  STL.64 [R1+0x7d0], R6 ;  /* 0x0007d00601007387 */ /* 0x000fe80000100a00 */
[----:B----4-:R0:W-:Y:S04]  /*136e0*/  STL [R1+0x7c8], R5 ;  /* 0x0007c80501007387 */ /* 0x0101e80000100800 */
[----:B------:R-:W2:Y:S04]  /*136f0*/  LDL.LU R4, [R1+0x1a0] ;  /* 0x0001a00001047983 */ /* 0x000ea80000300800 */
[----:B0-----:R-:W2:Y:S04]  /*13700*/  LDL.LU R5, [R1+0x1a4] ;  /* 0x0001a40001057983 */ /* 0x001ea80000300800 */
[----:B------:R-:W2:Y:S04]  /*13710*/  LDL.LU R6, [R1+0x1a8] ;  /* 0x0001a80001067983 */ /* 0x000ea80000300800 */
[----:B------:R-:W2:Y:S02]  /*13720*/  LDL.LU R7, [R1+0x1ac] ;  /* 0x0001ac0001077983 */ /* 0x000ea40000300800 */
[----:B--2---:R-:W-:Y:S02]  /*13730*/  HMMA.16816.F32.BF16 R20, R8, R22, R4 ;  /* 0x000000160814723c */ /* 0x004fe40000041804 */
[----:B------:R-:W2:Y:S04]  /*13740*/  LDL.LU.64 R6, [R1+0x7d0] ;  /* 0x0007d00001067983 */ /* 0x000ea80000300a00 */
[----:B------:R-:W4:Y:S11]  /*13750*/  LDL.LU R5, [R1+0x7c8] ;  /* 0x0007c80001057983 */ /* 0x000f360000300800 */
[----:B------:R-:W-:Y:S06]  /*13760*/  @!UPT UIADD3 URZ, URZ, URZ, URZ ;  /* 0x0000003f3f3ff290 */ /* 0x000fec000fffe03f */
[----:B------:R-:W-:Y:S04]  /*13770*/  STL.64 [R1+0x2d0], R20 ;  /* 0x0002d01401007387 */ /* 0x000fe80000100a00 */
[----:B------:R0:W-:Y:S04]  /*13780*/  STL.64 [R1+0x2d8], R22 ;  /* 0x0002d81601007387 */ /* 0x0001e80000100a00 */
[----:B0-----:R-:W2:Y:S04]  /*13790*/  LDL.LU.64 R22, [R1+0x7c0] ;  /* 0x0007c00001167983 */ /* 0x001ea80000300a00 */
[----:B------:R-:W2:Y:S01]  /*137a0*/  LDL.LU.64 R20, [R1+0x7b8] ;  /* 0x0007b80001147983 */ /* 0x000ea20000300a00 */
[----:B------:R-:W-:-:S02]  /*137b0*/  IMAD.MOV.U32 R12, RZ, RZ, R16 ;  /* 0x000000ffff0c7224 */ /* 0x000fc400078e0010 */
[----:B------:R-:W-:-:S04]  /*137c0*/  IMAD.MOV.U32 R13, RZ, RZ, R15 ;  /* 0x000000ffff0d7224 */ /* 0x000fc800078e000f */
[----:B------:R-:W-:-:S04]  /*137d0*/  IMAD.WIDE R16, R25, 0x2, R12 ;  /* 0x0000000219107825 */ /* 0x000fc800078e020c */
[----:B------:R-:W-:Y:S02]  /*137e0*/  IMAD.MOV.U32 R14, RZ, RZ, R29 ;  /* 0x000000ffff0e7224 */ /* 0x000fe400078e001d */
[----:B------:R-:W-:Y:S02]  /*137f0*/  IMAD.MOV.U32 R15, RZ, RZ, R24 ;  /* 0x000000ffff0f7224 */ /* 0x000fe400078e0018 */
[----:B------:R-:W3:Y:S02]  /*13800*/  LDL.LU R24, [R1+0x45c] ;  /* 0x00045c0001187983 */ /* 0x000ee40000300800 */
[----:B------:R-:W-:Y:S02]  /*13810*/  IMAD.WIDE R14, R25, 0x2, R14 ;  /* 0x00000002190e7825 */ /* 0x000fe400078e020e */
[----:B------:R-:W3:Y:S02]  /*13820*/  LDL.LU R29, [R1+0x504] ;  /* 0x00050400011d7983 */ /* 0x000ee40000300800 */
[----:B------:R-:W-:-:S02]  /*13830*/  IMAD.MOV.U32 R12, RZ, RZ, R28 ;  /* 0x000000ffff0c7224 */ /* 0x000fc400078e001c */
[----:B------:R0:W-:Y:S04]  /*13840*/  STL [R1+0x44c], R16 ;  /* 0x00044c1001007387 */ /* 0x0001e80000100800 */
[----:B------:R1:W-:Y:S04]  /*13850*/  STL [R1+0x3cc], R17 ;  /* 0x0003cc1101007387 */ /* 0x0003e80000100800 */
[----:B0-----:R-:W3:Y:S04]  /*13860*/  LDL.LU R16, [R1+0x3d8] ;  /* 0x0003d80001107983 */ /* 0x001ee80000300800 */
[----:B-1----:R-:W3:Y:S04]  /*13870*/  LDL.LU R17, [R1+0x458] ;  /* 0x0004580001117983 */ /* 0x002ee80000300800 */
[----:B------:R0:W-:Y:S04]  /*13880*/  STL [R1+0x450], R14 ;  /* 0x0004500e01007387 */ /* 0x0001e80000100800 */
[----:B------:R1:W-:Y:S04]  /*13890*/  STL [R1+0x3d0], R15 ;  /* 0x0003d00f01007387 */ /* 0x0003e80000100800 */
[----:B0-----:R-:W3:Y:S04]  /*138a0*/  LDL.LU R14, [R1+0x3d4] ;  /* 0x0003d400010e7983 */ /* 0x001ee80000300800 */
[----:B-1----:R-:W3:Y:S01]  /*138b0*/  LDL.LU R15, [R1+0x454] ;  /* 0x00045400010f7983 */ /* 0x002ee20000300800 */
[----:B----4-:R-:W-:-:S04]  /*138c0*/  IMAD.MOV.U32 R13, RZ, RZ, R5 ;  /* 0x000000ffff0d7224 */ /* 0x010fc800078e0005 */
[----:B------:R-:W-:Y:S01]  /*138d0*/  IMAD.WIDE R12, R25, 0x2, R12 ;  /* 0x00000002190c7825 */ /* 0x000fe200078e020c */
[----:B--2---:R-:W-:Y:S01]  /*138e0*/  HMMA.16816.F32.BF16 R4, R8, R6, R20 ;  /* 0x000000060804723c */ /* 0x004fe20000041814 */
[----:B------:R-:W2:Y:S04]  /*138f0*/  LDL.LU.64 R22, [R1+0x7b0] ;  /* 0x0007b00001167983 */ /* 0x000ea80000300a00 */
[----:B------:R-:W4:Y:S04]  /*13900*/  LDL.LU R20, [R1+0x7a8] ;  /* 0x0007a80001147983 */ /* 0x000f280000300800 */
[----:B------:R-:W-:Y:S11]  /*13910*/  STL [R1+0x580], R12 ;  /* 0x0005800c01007387 */ /* 0x000ff60000100800 */
[----:B------:R-:W-:Y:S03]  /*13920*/  @!UPT UIADD3 URZ, URZ, URZ, URZ ;  /* 0x0000003f3f3ff290 */ /* 0x000fe6000fffe03f */
[----:B------:R0:W-:Y:S04]  /*13930*/  STL.64 [R1+0x2c0], R4 ;  /* 0x0002c00401007387 */ /* 0x0001e80000100a00 */
[----:B------:R1:W-:Y:S04]  /*13940*/  STL.64 [R1+0x2c8], R6 ;  /* 0x0002c80601007387 */ /* 0x0003e80000100a00 */
[----:B0-----:R-:W2:Y:S04]  /*13950*/  LDL.LU R4, [R1+0x1d0] ;  /* 0x0001d00001047983 */ /* 0x001ea80000300800 */
[----:B------:R-:W2:Y:S04]  /*13960*/  LDL.LU R5, [R1+0x1d4] ;  /* 0x0001d40001057983 */ /* 0x000ea80000300800 */
[----:B-1----:R-:W2:Y:S04]  /*13970*/  LDL.LU R6, [R1+0x1d8] ;  /* 0x0001d80001067983 */ /* 0x002ea80000300800 */
[----:B------:R-:W2:Y:S04]  /*13980*/  LDL.LU R7, [R1+0x1dc] ;  /* 0x0001dc0001077983 */ /* 0x000ea80000300800 */
[----:B--2---:R4:W-:Y:S04]  /*13990*/  STL.64 [R1+0x788], R6 ;  /* 0x0007880601007387 */ /* 0x0049e80000100a00 */
[----:B------:R-:W-:Y:S01]  /*139a0*/  STL.64 [R1+0x780], R4 ;  /* 0x0007800401007387 */ /* 0x000fe20000100a00 */
[----:B----4-:R-:W-:-:S03]  /*139b0*/  IMAD.MOV.U32 R6, RZ, RZ, R20 ;  /* 0x000000ffff067224 */ /* 0x010fc600078e0014 */
[----:B------:R-:W2:Y:S04]  /*139c0*/  LDL.LU R20, [R1+0x3dc] ;  /* 0x0003dc0001147983 */ /* 0x000ea80000300800 */
[----:B------:R-:W2:Y:S04]  /*139d0*/  LDL.LU R21, [R1+0x460] ;  /* 0x0004600001157983 */ /* 0x000ea80000300800 */
[----:B------:R-:W-:Y:S01]  /*139e0*/  STL.64 [R1+0x798], R22 ;  /* 0x0007981601007387 */ /* 0x000fe20000100a00 */
[----:B------:R-:W-:-:S03]  /*139f0*/  IMAD.MOV.U32 R7, RZ, RZ, R0 ;  /* 0x000000ffff077224 */ /* 0x000fc600078e0000 */
[----:B--2---:R0:W-:Y:S04]  /*13a00*/  STL.64 [R1+0x790], R20 ;  /* 0x0007901401007387 */ /* 0x0041e80000100a00 */
[----:B0-----:R-:W2:Y:S04]  /*13a10*/  LDL.LU R20, [R1+0x1e0] ;  /* 0x0001e00001147983 */ /* 0x001ea80000300800 */
[----:B------:R-:W2:Y:S01]  /*13a20*/  LDL.LU R21, [R1+0x1e4] ;  /* 0x0001e40001157983 */ /* 0x000ea20000300800 */
[----:B------:R-:W-:Y:S02]  /*13a30*/  IMAD.MOV.U32 R22, RZ, RZ, R2 ;  /* 0x000000ffff167224 */ /* 0x000fe400078e0002 */
[----:B------:R-:W-:Y:S01]  /*13a40*/  IMAD.MOV.U32 R23, RZ, RZ, R3 ;  /* 0x000000ffff177224 */ /* 0x000fe200078e0003 */
[----:B------:R-:W4:Y:S04]  /*13a50*/  LDL.LU R2, [R1+0x7a4] ;  /* 0x0007a40001027983 */ /* 0x000f280000300800 */
[----:B------:R-:W4:Y:S01]  /*13a60*/  LDL.LU R3, [R1+0x7a0] ;  /* 0x0007a00001037983 */ /* 0x000f220000300800 */
[----:B---3--:R-:W-:-:S03]  /*13a70*/  IMAD.MOV.U32 R12, RZ, RZ, R15 ;  /* 0x000000ffff0c7224 */ /* 0x008fc600078e000f */
[----:B------:R-:W3:Y:S04]  /*13a80*/  LDL.LU R28, [R1+0x464] ;  /* 0x00046400011c7983 */ /* 0x000ee80000300800 */
[----:B------:R-:W3:Y:S04]  /*13a90*/  LDL.LU R0, [R1+0x508] ;  /* 0x0005080001007983 */ /* 0x000ee80000300800 */
[----:B------:R0:W-:Y:S01]  /*13aa0*/  STL [R1+0x500], R13 ;  /* 0x0005000d01007387 */ /* 0x0001e20000100800 */
[----:B------:R-:W-:Y:S02]  /*13ab0*/  IMAD.MOV.U32 R15, RZ, RZ, R16 ;  /* 0x000000ffff0f7224 */ /* 0x000fe400078e0010 */
[----:B0-----:R-:W-:-:S02]  /*13ac0*/  IMAD.MOV.U32 R13, RZ, RZ, R14 ;  /* 0x000000ffff0d7224 */ /* 0x001fc400078e000e */
[----:B------:R-:W-:Y:S02]  /*13ad0*/  IMAD.MOV.U32 R14, RZ, RZ, R17 ;  /* 0x000000ffff0e7224 */ /* 0x000fe400078e0011 */
[----:B------:R-:W-:-:S04]  /*13ae0*/  IMAD.WIDE R16, R25, 0x2, R12 ;  /* 0x0000000219107825 */ /* 0x000fc800078e020c */
[----:B------:R-:W-:Y:S02]  /*13af0*/  IMAD.MOV.U32 R12, RZ, RZ, R29 ;  /* 0x000000ffff0c7224 */ /* 0x000fe400078e001d */
[----:B------:R-:W-:Y:S02]  /*13b00*/  IMAD.MOV.U32 R13, RZ, RZ, R24 ;  /* 0x000000ffff0d7224 */ /* 0x000fe400078e0018 */
[----:B------:R-:W-:-:S04]  /*13b10*/  IMAD.WIDE R14, R25, 0x2, R14 ;  /* 0x00000002190e7825 */ /* 0x000fc800078e020e */
[----:B------:R-:W-:Y:S01]  /*13b20*/  IMAD.WIDE R12, R25, 0x2, R12 ;  /* 0x00000002190c7825 */ /* 0x000fe200078e020c */
[----:B--2---:R-:W-:Y:S01]  /*13b30*/  HMMA.16816.F32.BF16 R4, R8, R6, R20 ;  /* 0x000000060804723c */ /* 0x004fe20000041814 */
[----:B------:R-:W2:Y:S04]  /*13b40*/  LDL.LU.64 R22, [R1+0x798] ;  /* 0x0007980001167983 */ /* 0x000ea80000300a00 */
[----:B------:R-:W2:Y:S11]  /*13b50*/  LDL.LU.64 R20, [R1+0x790] ;  /* 0x0007900001147983 */ /* 0x000eb60000300a00 */
[----:B------:R-:W-:Y:S07]  /*13b60*/  @!UPT UIADD3 URZ, URZ, URZ, URZ ;  /* 0x0000003f3f3ff290 */ /* 0x000fee000fffe03f */
[----:B------:R-:W-:Y:S04]  /*13b70*/  STL.64 [R1+0x2b0], R4 ;  /* 0x0002b00401007387 */ /* 0x000fe80000100a00 */
[----:B------:R0:W-:Y:S04]  /*13b80*/  STL.64 [R1+0x2b8], R6 ;  /* 0x0002b80601007387 */ /* 0x0001e80000100a00 */
[----:B0-----:R-:W2:Y:S04]  /*13b90*/  LDL.LU.64 R6, [R1+0x788] ;  /* 0x0007880001067983 */ /* 0x001ea80000300a00 */
[----:B------:R-:W2:Y:S04]  /*13ba0*/  LDL.LU.64 R4, [R1+0x780] ;  /* 0x0007800001047983 */ /* 0x000ea80000300a00 */
[----:B------:R-:W-:Y:S04]  /*13bb0*/  STL [R1+0x454], R16 ;  /* 0x0004541001007387 */ /* 0x000fe80000100800 */
[----:B------:R-:W-:Y:S04]  /*13bc0*/  STL [R1+0x3d4], R17 ;  /* 0x0003d41101007387 */ /* 0x000fe80000100800 */
[----:B------:R-:W-:Y:S04]  /*13bd0*/  STL [R1+0x458], R14 ;  /* 0x0004580e01007387 */ /* 0x000fe80000100800 */
[----:B------:R0:W-:Y:S04]  /*13be0*/  STL [R1+0x3d8], R15 ;  /* 0x0003d80f01007387 */ /* 0x0001e80000100800 */
[----:B------:R-:W-:Y:S04]  /*13bf0*/  STL [R1+0x504], R12 ;  /* 0x0005040c01007387 */ /* 0x000fe80000100800 */
[----:B0-----:R-:W3:Y:S04]  /*13c00*/  LDL.LU R15, [R1+0x468] ;  /* 0x00046800010f7983 */ /* 0x001ee80000300800 */
[----:B------:R-:W3:Y:S04]  /*13c10*/  LDL.LU R16, [R1+0x46c] ;  /* 0x00046c0001107983 */ /* 0x000ee80000300800 */
[----:B------:R-:W3:Y:S04]  /*13c20*/  LDL.LU R17, [R1+0x510] ;  /* 0x0005100001117983 */ /* 0x000ee80000300800 */
[----:B------:R4:W-:Y:S02]  /*13c30*/  STL.64 [R1+0x760], R18 ;  /* 0x0007601201007387 */ /* 0x0009e40000100a00 */
[----:B----4-:R-:W-:-:S02]  /*13c40*/  IMAD.MOV.U32 R18, RZ, RZ, R3 ;  /* 0x000000ffff127224 */ /* 0x010fc400078e0003 */
[----:B------:R-:W-:Y:S01]  /*13c50*/  IMAD.MOV.U32 R19, RZ, RZ, R2 ;  /* 0x000000ffff137224 */ /* 0x000fe200078e0002 */
[----:B--2---:R-:W-:Y:S01]  /*13c60*/  HMMA.16816.F32.BF16 R8, R8, R26, R4 ;  /* 0x0000001a0808723c */ /* 0x004fe20000041804 */
[----:B---3--:R0:W-:Y:S04]  /*13c70*/  STL.64 [R1+0x758], R16 ;  /* 0x0007581001007387 */ /* 0x0081e80000100a00 */
[----:B0-----:R-:W2:Y:S04]  /*13c80*/  LDL.LU R16, [R1+0x200] ;  /* 0x0002000001107983 */ /* 0x001ea80000300800 */
[----:B------:R-:W2:Y:S04]  /*13c90*/  LDL.LU R17, [R1+0x204] ;  /* 0x0002040001117983 */ /* 0x000ea80000300800 */
[----:B------:R-:W3:Y:S04]  /*13ca0*/  LDL.LU R3, [R1+0x77c] ;  /* 0x00077c0001037983 */ /* 0x000ee80000300800 */
[----:B------:R-:W4:Y:S04]  /*13cb0*/  LDL.LU R2, [R1+0x778] ;  /* 0x0007780001027983 */ /* 0x000f280000300800 */
[----:B------:R-:W2:Y:S04]  /*13cc0*/  LDL.LU R24, [R1+0x470] ;  /* 0x0004700001187983 */ /* 0x000ea80000300800 */
[----:B------:R-:W2:Y:S04]  /*13cd0*/  LDL.LU R29, [R1+0x514] ;  /* 0x00051400011d7983 */ /* 0x000ea80000300800 */
[----:B------:R-:W-:Y:S04]  /*13ce0*/  STL [R1+0x45c], R13 ;  /* 0x00045c0d01007387 */ /* 0x000fe80000100800 */
[----:B------:R-:W2:Y:S04]  /*13cf0*/  LDL.LU.64 R6, [R1+0x770] ;  /* 0x0007700001067983 */ /* 0x000ea80000300a00 */
[----:B------:R-:W2:Y:S04]  /*13d00*/  LDL.LU.64 R4, [R1+0x768] ;  /* 0x0007680001047983 */ /* 0x000ea80000300a00 */
[----:B------:R0:W-:Y:S04]  /*13d10*/  STL.64 [R1+0x2a0], R8 ;  /* 0x0002a00801007387 */ /* 0x0001e80000100a00 */
[----:B------:R1:W-:Y:S01]  /*13d20*/  STL.64 [R1+0x2a8], R10 ;  /* 0x0002a80a01007387 */ /* 0x0003e20000100a00 */
[----:B0-----:R-:W-:-:S02]  /*13d30*/  IMAD.MOV.U32 R8, RZ, RZ, R21 ;  /* 0x000000ffff087224 */ /* 0x001fc400078e0015 */
[----:B------:R-:W-:Y:S02]  /*13d40*/  IMAD.MOV.U32 R9, RZ, RZ, R20 ;  /* 0x000000ffff097224 */ /* 0x000fe400078e0014 */
[----:B-1----:R-:W-:Y:S02]  /*13d50*/  IMAD.MOV.U32 R10, RZ, RZ, R0 ;  /* 0x000000ffff0a7224 */ /* 0x002fe400078e0000 */
[----:B------:R-:W-:Y:S02]  /*13d60*/  IMAD.MOV.U32 R11, RZ, RZ, R28 ;  /* 0x000000ffff0b7224 */ /* 0x000fe400078e001c */
[----:B------:R-:W-:-:S04]  /*13d70*/  IMAD.WIDE R8, R25, 0x2, R8 ;  /* 0x0000000219087825 */ /* 0x000fc800078e0208 */
[----:B------:R-:W-:Y:S01]  /*13d80*/  IMAD.WIDE R10, R25, 0x2, R10 ;  /* 0x00000002190a7825 */ /* 0x000fe200078e020a */
[----:B------:R-:W-:Y:S04]  /*13d90*/  STL [R1+0x460], R8 ;  /* 0x0004600801007387 */ /* 0x000fe80000100800 */
[----:B------:R0:W-:Y:S04]  /*13da0*/  STL [R1+0x3dc], R9 ;  /* 0x0003dc0901007387 */ /* 0x0001e80000100800 */
[----:B0-----:R-:W2:Y:S04]  /*13db0*/  LDL.LU R9, [R1+0x3e0] ;  /* 0x0003e00001097983 */ /* 0x001ea80000300800 */
[----:B------:R-:W-:Y:S04]  /*13dc0*/  STL [R1+0x508], R10 ;  /* 0x0005080a01007387 */ /* 0x000fe80000100800 */
[----:B------:R-:W-:Y:S01]  /*13dd0*/  STL [R1+0x464], R11 ;  /* 0x0004640b01007387 */ /* 0x000fe20000100800 */
[----:B---3--:R-:W-:-:S02]  /*13de0*/  IMAD.MOV.U32 R13, RZ, RZ, R3 ;  /* 0x000000ffff0d7224 */ /* 0x008fc400078e0003 */
[----:B----4-:R-:W-:-:S04]  /*13df0*/  IMAD.MOV.U32 R12, RZ, RZ, R2 ;  /* 0x000000ffff0c7224 */ /* 0x010fc800078e0002 */
[----:B------:R-:W-:Y:S01]  /*13e00*/  IMAD.WIDE R12, R25, 0x2, R12 ;  /* 0x00000002190c7825 */ /* 0x000fe200078e020c */
[----:B--2---:R-:W-:Y:S04]  /*13e10*/  HMMA.16816.F32.BF16 R16, R4, R22, R16 ;  /* 0x000000160410723c */ /* 0x004fe80000041810 */
[----:B------:R-:W-:Y:S04]  /*13e20*/  STL [R1+0x584], R12 ;  /* 0x0005840c01007387 */ /* 0x000fe80000100800 */
[----:B------:R-:W-:Y:S04]  /*13e30*/  STL [R1+0x50c], R13 ;  /* 0x00050c0d01007387 */ /* 0x000fe80000100800 */
[----:B------:R-:W2:Y:S04]  /*13e40*/  LDL.LU R28, [R1+0x3e4] ;  /* 0x0003e400011c7983 */ /* 0x000ea80000300800 */
[----:B------:R-:W3:Y:S07]  /*13e50*/  LDL.LU R0, [R1+0x474] ;  /* 0x0004740001007983 */ /* 0x000eee0000300800 */
[----:B------:R-:W-:Y:S04]  /*13e60*/  STL.64 [R1+0x190], R16 ;  /* 0x0001901001007387 */ /* 0x000fe80000100a00 */
[----:B------:R0:W-:Y:S04]  /*13e70*/  STL.64 [R1+0x198], R18 ;  /* 0x0001981201007387 */ /* 0x0001e80000100a00 */
[----:B0-----:R-:W4:Y:S04]  /*13e80*/  LDL.LU.64 R18, [R1+0x760] ;  /* 0x0007600001127983 */ /* 0x001f280000300a00 */
[----:B------:R-:W2:Y:S04]  /*13e90*/  LDL.LU.64 R16, [R1+0x758] ;  /* 0x0007580001107983 */ /* 0x000ea80000300a00 */
[----:B------:R-:W2:Y:S04]  /*13ea0*/  LDL.LU R14, [R1+0x518] ;  /* 0x00051800010e7983 */ /* 0x000ea80000300800 */
[----:B------:R-:W2:Y:S04]  /*13eb0*/  LDL.LU R20, [R1+0x51c] ;  /* 0x00051c0001147983 */ /* 0x000ea80000300800 */
[----:B------:R-:W2:Y:S01]  /*13ec0*/  LDL.LU R21, [R1+0x588] ;  /* 0x0005880001157983 */ /* 0x000ea20000300800 */
[----:B------:R-:W-:-:S02]  /*13ed0*/  IMAD.MOV.U32 R3, RZ, RZ, R22 ;  /* 0x000000ffff037224 */ /* 0x000fc400078e0016 */
[----:B------:R-:W-:Y:S01]  /*13ee0*/  IMAD.MOV.U32 R2, RZ, RZ, R23 ;  /* 0x000000ffff027224 */ /* 0x000fe200078e0017 */
[----:B--2---:R0:W-:Y:S04]  /*13ef0*/  STL.64 [R1+0x750], R20 ;  /* 0x0007501401007387 */ /* 0x0041e80000100a00 */
[----:B0-----:R-:W4:Y:S04]  /*13f00*/  LDL.LU R20, [R1+0x210] ;  /* 0x0002100001147983 */ /* 0x001f280000300800 */
[----:B------:R-:W4:Y:S04]  /*13f10*/  LDL.LU R21, [R1+0x214] ;  /* 0x0002140001157983 */ /* 0x000f280000300800 */
[----:B------:R-:W4:Y:S04]  /*13f20*/  LDL.LU R22, [R1+0x218] ;  /* 0x0002180001167983 */ /* 0x000f280000300800 */
[----:B------:R-:W4:Y:S01]  /*13f30*/  LDL.LU R23, [R1+0x21c] ;  /* 0x00021c0001177983 */ /* 0x000f220000300800 */
[----:B------:R-:W-:-:S02]  /*13f40*/  IMAD.MOV.U32 R12, RZ, RZ, R17 ;  /* 0x000000ffff0c7224 */ /* 0x000fc400078e0011 */
[----:B------:R-:W-:Y:S02]  /*13f50*/  IMAD.MOV.U32 R13, RZ, RZ, R16 ;  /* 0x000000ffff0d7224 */ /* 0x000fe400078e0010 */
[----:B------:R-:W-:-:S04]  /*13f60*/  IMAD.MOV.U32 R8, RZ, RZ, R15 ;  /* 0x000000ffff087224 */ /* 0x000fc800078e000f */
[----:B------:R-:W-:-:S04]  /*13f70*/  IMAD.WIDE R8, R25, 0x2, R8 ;  /* 0x0000000219087825 */ /* 0x000fc800078e0208 */
[----:B------:R-:W-:Y:S01]  /*13f80*/  IMAD.WIDE R12, R25, 0x2, R12 ;  /* 0x00000002190c7825 */ /* 0x000fe200078e020c */
[----:B------:R-:W-:Y:S01]  /*13f90*/  STL [R1+0x468], R8 ;  /* 0x0004680801007387 */ /* 0x000fe20000100800 */
[----:B----4-:R-:W-:Y:S03]  /*13fa0*/  HMMA.16816.F32.BF16 R16, R4, R18, R20 ;  /* 0x000000120410723c */ /* 0x010fe60000041814 */
[----:B------:R-:W2:Y:S04]  /*13fb0*/  LDL.LU.64 R20, [R1+0x750] ;  /* 0x0007500001147983 */ /* 0x000ea80000300a00 */
[----:B------:R0:W-:Y:S11]  /*13fc0*/  STL [R1+0x3e0], R9 ;  /* 0x0003e00901007387 */ /* 0x0001f60000100800 */
[----:B------:R-:W-:Y:S05]  /*13fd0*/  @!UPT UIADD3 URZ, URZ, URZ, URZ ;  /* 0x0000003f3f3ff290 */ /* 0x000fea000fffe03f */
[----:B------:R-:W-:Y:S04]  /*13fe0*/  STL.64 [R1+0x170], R16 ;  /* 0x0001701001007387 */ /* 0x000fe80000100a00 */
[----:B------:R-:W-:Y:S04]  /*13ff0*/  STL.64 [R1+0x178], R18 ;  /* 0x0001781201007387 */ /* 0x000fe80000100a00 */
[----:B0-----:R-:W4:Y:S04]  /*14000*/  LDL.LU R9, [R1+0x478] ;  /* 0x0004780001097983 */ /* 0x001f280000300800 */
[----:B------:R0:W-:Y:S04]  /*14010*/  STL [R1+0x510], R12 ;  /* 0x0005100c01007387 */ /* 0x0001e80000100800 */
[----:B------:R1:W-:Y:S04]  /*14020*/  STL [R1+0x46c], R13 ;  /* 0x00046c0d01007387 */ /* 0x0003e80000100800 */
[----:B------:R-:W2:Y:S04]  /*14030*/  LDL.LU R15, [R1+0x3e8] ;  /* 0x0003e800010f7983 */ /* 0x000ea80000300800 */
[----:B--2---:R2:W-:Y:S01]  /*14040*/  STL.64 [R1+0x740], R14 ;  /* 0x0007400e01007387 */ /* 0x0045e20000100a00 */
[----:B0-----:R-:W3:Y:S02]  /*14050*/  LDL.LU R12, [R1+0x220] ;  /* 0x00022000010c7983 */ /* 0x001ee40000300800 */
[----:B-1----:R-:W3:Y:S01]  /*14060*/  LDL.LU R13, [R1+0x224] ;  /* 0x00022400010d7983 */ /* 0x002ee20000300800 */
[----:B--2---:R-:W3:Y:S01]  /*14070*/  LDL.LU R14, [R1+0x228] ;  /* 0x00022800010e7983 */ /* 0x004ee20000300800 */
[----:B------:R-:W3:Y:S02]  /*14080*/  LDL.LU R15, [R1+0x22c] ;  /* 0x00022c00010f7983 */ /* 0x000ee40000300800 */
[----:B------:R-:W2:Y:S02]  /*14090*/  LDL.LU R16, [R1+0x47c] ;  /* 0x00047c0001107983 */ /* 0x000ea40000300800 */
[----:B------:R-:W2:Y:S02]  /*140a0*/  LDL R17, [R1+0x5bc] ;  /* 0x0005bc0001117983 */ /* 0x000ea40000100800 */
[----:B------:R-:W-:-:S02]  /*140b0*/  IMAD.MOV.U32 R10, RZ, RZ, R29 ;  /* 0x000000ffff0a7224 */ /* 0x000fc400078e001d */
[----:B------:R-:W-:-:S04]  /*140c0*/  IMAD.MOV.U32 R11, RZ, RZ, R24 ;  /* 0x000000ffff0b7224 */ /* 0x000fc800078e0018 */
[----:B------:R-:W-:Y:S01]  /*140d0*/  IMAD.WIDE R10, R25, 0x2, R10 ;  /* 0x00000002190a7825 */ /* 0x000fe200078e020a */
[----:B--2---:R0:W-:Y:S03]  /*140e0*/  STL.64 [R1+0x748], R16 ;  /* 0x0007481001007387 */ /* 0x0041e60000100a00 */
[----:B------:R-:W3:Y:S02]  /*140f0*/  LDL.LU.64 R18, [R1+0x1c8] ;  /* 0x0001c80001127983 */ /* 0x000ee40000300a00 */
[----:B------:R-:W-:Y:S02]  /*14100*/  STL [R1+0x514], R10 ;  /* 0x0005140a01007387 */ /* 0x000fe40000100800 */
[----:B------:R-:W-:Y:S01]  /*14110*/  STL [R1+0x470], R11 ;  /* 0x0004700b01007387 */ /* 0x000fe20000100800 */
[----:B0-----:R-:W2:Y:S01]  /*14120*/  LDL.LU.64 R16, [R1+0x748] ;  /* 0x0007480001107983 */ /* 0x001ea20000300a00 */
[----:B---3--:R-:W-:Y:S01]  /*14130*/  HMMA.16816.F32.BF16 R12, R4, R18, R12 ;  /* 0x00000012040c723c */ /* 0x008fe2000004180c */
[----:B------:R-:W-:-:S02]  /*14140*/  IMAD.MOV.U32 R23, RZ, RZ, R18 ;  /* 0x000000ffff177224 */ /* 0x000fc400078e0012 */
[----:B------:R-:W-:Y:S11]  /*14150*/  IMAD.MOV.U32 R22, RZ, RZ, R19 ;  /* 0x000000ffff167224 */ /* 0x000ff600078e0013 */
[----:B------:R-:W-:Y:S10]  /*14160*/  @!UPT UIADD3 URZ, URZ, URZ, URZ ;  /* 0x0000003f3f3ff290 */ /* 0x000ff4000fffe03f */
[----:B------:R-:W-:Y:S01]  /*14170*/  IMAD.MOV.U32 R18, RZ, RZ, R12 ;  /* 0x000000ffff127224 */ /* 0x000fe200078e000c */
[----:B------:R-:W-:Y:S01]  /*14180*/  STL.64 [R1+0x160], R12 ;  /* 0x0001600c01007387 */ /* 0x000fe20000100a00 */
[----:B------:R0:W-:Y:S03]  /*14190*/  STL.64 [R1+0x168], R14 ;  /* 0x0001680e01007387 */ /* 0x0001e60000100a00 */
[----:B0-----:R-:W3:Y:S01]  /*141a0*/  LDL.LU.64 R14, [R1+0x740] ;  /* 0x00074000010e7983 */ /* 0x001ee20000300a00 */
[----:B------:R-:W-:Y:S02]  /*141b0*/  STL [R1+0x728], R18 ;  /* 0x0007281201007387 */ /* 0x000fe40000100800 */
[----:B--2---:R0:W-:Y:S02]  /*141c0*/  STL.64 [R1+0x720], R16 ;  /* 0x0007201001007387 */ /* 0x0041e40000100a00 */
[----:B0-----:R-:W2:Y:S01]  /*141d0*/  LDL.LU R16, [R1+0x230] ;  /* 0x0002300001107983 */ /* 0x001ea20000300800 */
[----:B------:R-:W2:Y:S02]  /*141e0*/  LDL.LU R17, [R1+0x234] ;  /* 0x0002340001117983 */ /* 0x000ea40000300800 */
[----:B------:R-:W2:Y:S02]  /*141f0*/  LDL.LU R18, [R1+0x238] ;  /* 0x0002380001127983 */ /* 0x000ea40000300800 */
[----:B------:R-:W2:Y:S01]  /*14200*/  LDL.LU R19, [R1+0x23c] ;  /* 0x00023c0001137983 */ /* 0x000ea20000300800 */
[----:B------:R-:W2:Y:S01]  /*14210*/  LDL.LU R24, [R1+0x3ec] ;  /* 0x0003ec0001187983 */ /* 0x000ea20000300800 */
[----:B------:R-:W-:-:S02]  /*14220*/  IMAD.MOV.U32 R10, RZ, RZ, R0 ;  /* 0x000000ffff0a7224 */ /* 0x000fc400078e0000 */
[----:B------:R-:W3:Y:S02]  /*14230*/  LDL.LU R0, [R1+0x480] ;  /* 0x0004800001007983 */ /* 0x000ee40000300800 */
[----:B------:R-:W-:Y:S01]  /*14240*/  IMAD.MOV.U32 R11, RZ, RZ, R28 ;  /* 0x000000ffff0b7224 */ /* 0x000fe200078e001c */
[----:B------:R-:W4:Y:S01]  /*14250*/  LDL.LU R29, [R1+0x520] ;  /* 0x00052000011d7983 */ /* 0x000f220000300800 */
[----:B------:R-:W4:Y:S02]  /*14260*/  LDL.LU R28, [R1+0x58c] ;  /* 0x00058c00011c7983 */ /* 0x000f240000300800 */
[----:B------:R0:W-:Y:S01]  /*14270*/  STL.64 [R1+0x738], R26 ;  /* 0x0007381a01007387 */ /* 0x0001e20000100a00 */
[----:B--2---:R1:W-:Y:S01]  /*14280*/  STL.64 [R1+0x730], R24 ;  /* 0x0007301801007387 */ /* 0x0043e20000100a00 */
[----:B0-----:R-:W2:Y:S02]  /*14290*/  LDL.LU.64 R26, [R1+0x48] ;  /* 0x00004800011a7983 */ /* 0x001ea40000300a00 */
[----:B---3--:R-:W-:-:S02]  /*142a0*/  IMAD.MOV.U32 R8, RZ, RZ, R14 ;  /* 0x000000ffff087224 */ /* 0x008fc400078e000e */
[----:B------:R-:W-:-:S04]  /*142b0*/  IMAD.WIDE R10, R25, 0x2, R10 ;  /* 0x00000002190a7825 */ /* 0x000fc800078e020a */
[----:B----4-:R-:W-:-:S04]  /*142c0*/  IMAD.WIDE R8, R25, 0x2, R8 ;  /* 0x0000000219087825 */ /* 0x010fc800078e0208 */
[----:B------:R-:W-:Y:S02]  /*142d0*/  IMAD.MOV.U32 R12, RZ, RZ, R21 ;  /* 0x000000ffff0c7224 */ /* 0x000fe400078e0015 */
[----:B------:R-:W-:Y:S01]  /*142e0*/  IMAD.MOV.U32 R13, RZ, RZ, R20 ;  /* 0x000000ffff0d7224 */ /* 0x000fe200078e0014 */
[----:B------:R-:W-:Y:S01]  /*142f0*/  STL [R1+0x474], R10 ;  /* 0x0004740a01007387 */ /* 0x000fe20000100800 */
[----:B------:R-:W-:Y:S02]  /*14300*/  STL [R1+0x3e4], R11 ;  /* 0x0003e40b01007387 */ /* 0x000fe40000100800 */
[----:B------:R-:W-:Y:S02]  /*14310*/  STL [R1+0x518], R8 ;  /* 0x0005180801007387 */ /* 0x000fe40000100800 */
[----:B------:R-:W-:Y:S01]  /*14320*/  IMAD.WIDE R12, R25, 0x2, R12 ;  /* 0x00000002190c7825 */ /* 0x000fe200078e020c */
[----:B--2---:R-:W-:Y:S03]  /*14330*/  HMMA.16816.F32.BF16 R16, R4, R26, R16 ;  /* 0x0000001a0410723c */ /* 0x004fe60000041810 */
[----:B------:R-:W-:-:S02]  /*14340*/  IMAD.MOV.U32 R21, RZ, RZ, R26 ;  /* 0x000000ffff157224 */ /* 0x000fc400078e001a */
[----:B------:R-:W-:Y:S02]  /*14350*/  IMAD.MOV.U32 R20, RZ, RZ, R27 ;  /* 0x000000ffff147224 */ /* 0x000fe400078e001b */
[----:B------:R-:W2:Y:S01]  /*14360*/  LDL.LU.64 R26, [R1+0x738] ;  /* 0x00073800011a7983 */ /* 0x000ea20000300a00 */
[----:B-1----:R-:W3:Y:S11]  /*14370*/  LDL.LU.64 R24, [R1+0x730] ;  /* 0x0007300001187983 */ /* 0x002ef60000300a00 */
[----:B------:R-:W-:Y:S04]  /*14380*/  @!UPT UIADD3 URZ, URZ, URZ, URZ ;  /* 0x0000003f3f3ff290 */ /* 0x000fe8000fffe03f */
[----:B------:R-:W-:Y:S01]  /*14390*/  STL.64 [R1+0x150], R16 ;  /* 0x0001501001007387 */ /* 0x000fe20000100a00 */
[----:B------:R0:W-:Y:S02]  /*143a0*/  STL.64 [R1+0x158], R18 ;  /* 0x0001581201007387 */ /* 0x0001e40000100a00 */
[----:B0-----:R-:W-:Y:S01]  /*143b0*/  IMAD.MOV.U32 R19, RZ, RZ, R16 ;  /* 0x000000ffff137224 */ /* 0x001fe200078e0010 */
[----:B------:R-:W4:Y:S01]  /*143c0*/  LDL.LU R18, [R1+0x728] ;  /* 0x0007280001127983 */ /* 0x000f220000300800 */
[----:B------:R-:W2:Y:S02]  /*143d0*/  LDL.LU.64 R16, [R1+0x720] ;  /* 0x0007200001107983 */ /* 0x000ea40000300a00 */
[----:B------:R-:W-:Y:S02]  /*143e0*/  STL.64 [R1+0x6a0], R20 ;  /* 0x0006a01401007387 */ /* 0x000fe40000100a00 */
[----:B------:R0:W-:Y:S02]  /*143f0*/  STL.64 [R1+0x6b8], R22 ;  /* 0x0006b81601007387 */ /* 0x0001e40000100a00 */
[----:B0-----:R-:W3:Y:S01]  /*14400*/  LDL.LU.64 R22, [R1+0x38] ;  /* 0x0000380001167983 */ /* 0x001ee20000300a00 */
[----:B------:R-:W-:Y:S02]  /*14410*/  STL [R1+0x478], R9 ;  /* 0x0004780901007387 */ /* 0x000fe40000100800 */
[----:B------:R-:W-:Y:S02]  /*14420*/  STL [R1+0x588], R12 ;  /* 0x0005880c01007387 */ /* 0x000fe40000100800 */
[----:B------:R-:W-:Y:S01]  /*14430*/  STL [R1+0x51c], R13 ;  /* 0x00051c0d01007387 */ /* 0x000fe20000100800 */
[----:B--2---:R-:W0:Y:S04]  /*14440*/  LDSM.16.MT88.4 R8, [R17+0x3080] ;  /* 0x003080001108783b */ /* 0x004e280000004200 */
[----:B0-----:R-:W-:Y:S01]  /*14450*/  STL.64 [R1+0x6d8], R10 ;  /* 0x0006d80a01007387 */ /* 0x001fe20000100a00 */
[----:B------:R0:W-:Y:S03]  /*14460*/  STL.64 [R1+0x6d0], R8 ;  /* 0x0006d00801007387 */ /* 0x0001e60000100a00 */
[----:B0-----:R-:W2:Y:S01]  /*14470*/  LDL.LU R8, [R1+0x3f4] ;  /* 0x0003f40001087983 */ /* 0x001ea20000300800 */
[----:B------:R-:W2:Y:S02]  /*14480*/  LDL.LU R9, [R1+0x488] ;  /* 0x0004880001097983 */ /* 0x000ea40000300800 */
[----:B------:R-:W2:Y:S02]  /*14490*/  LDL.LU.64 R10, [R1+0x18] ;  /* 0x00001800010a7983 */ /* 0x000ea40000300a00 */
[----:B--2---:R0:W-:Y:S01]  /*144a0*/  STL.64 [R1+0x700], R10 ;  /* 0x0007000a01007387 */ /* 0x0041e20000100a00 */
[----:B------:R1:W-:Y:S03]  /*144b0*/  STL.64 [R1+0x6f8], R8 ;  /* 0x0006f80801007387 */ /* 0x0003e60000100a00 */
[----:B0-----:R-:W2:Y:S04]  /*144c0*/  LDL.LU.64 R10, [R1+0x28] ;  /* 0x00002800010a7983 */ /* 0x001ea80000300a00 */
[----:B--2---:R0:W-:Y:S01]  /*144d0*/  STL.64 [R1+0x718], R10 ;  /* 0x0007180a01007387 */ /* 0x0041e20000100a00 */
[----:B-1----:R-:W2:Y:S02]  /*144e0*/  LDL.LU R8, [R1+0x240] ;  /* 0x0002400001087983 */ /* 0x002ea40000300800 */
[----:B------:R-:W2:Y:S01]  /*144f0*/  LDL.LU R9, [R1+0x244] ;  /* 0x0002440001097983 */ /* 0x000ea20000300800 */
[----:B0-----:R-:W2:Y:S01]  /*14500*/  LDL.LU R10, [R1+0x248] ;  /* 0x00024800010a7983 */ /* 0x001ea20000300800 */
[----:B------:R-:W2:Y:S02]  /*14510*/  LDL.LU R11, [R1+0x24c] ;  /* 0x00024c00010b7983 */ /* 0x000ea40000300800 */
[----:B------:R-:W-:-:S02]  /*14520*/  IMAD.MOV.U32 R12, RZ, RZ, R16 ;  /* 0x000000ffff0c7224 */ /* 0x000fc400078e0010 */
[----:B------:R-:W-:Y:S02]  /*14530*/  IMAD.MOV.U32 R13, RZ, RZ, R15 ;  /* 0x000000ffff0d7224 */ /* 0x000fe400078e000f */
[----:B---3--:R-:W-:Y:S02]  /*14540*/  IMAD.MOV.U32 R15, RZ, RZ, R24 ;  /* 0x000000ffff0f7224 */ /* 0x008fe400078e0018 */
[----:B------:R-:W-:Y:S02]  /*14550*/  IMAD.MOV.U32 R24, RZ, RZ, R23 ;  /* 0x000000ffff187224 */ /* 0x000fe400078e0017 */
[----:B------:R-:W-:Y:S02]  /*14560*/  IMAD.MOV.U32 R14, RZ, RZ, R0 ;  /* 0x000000ffff0e7224 */ /* 0x000fe400078e0000 */
[----:B------:R-:W-:-:S04]  /*14570*/  IMAD.WIDE R16, R25, 0x2, R12 ;  /* 0x0000000219107825 */ /* 0x000fc800078e020c */
[----:B------:R-:W-:Y:S02]  /*14580*/  IMAD.MOV.U32 R12, RZ, RZ, R28 ;  /* 0x000000ffff0c7224 */ /* 0x000fe400078e001c */
[----:B------:R-:W-:Y:S02]  /*14590*/  IMAD.MOV.U32 R13, RZ, RZ, R29 ;  /* 0x000000ffff0d7224 */ /* 0x000fe400078e001d */
[----:B------:R-:W-:-:S04]  /*145a0*/  IMAD.WIDE R14, R25, 0x2, R14 ;  /* 0x00000002190e7825 */ /* 0x000fc800078e020e */
[----:B------:R-:W-:Y:S01]  /*145b0*/  IMAD.WIDE R12, R25, 0x2, R12 ;  /* 0x00000002190c7825 */ /* 0x000fe200078e020c */
[----:B--2---:R-:W-:Y:S11]  /*145c0*/  HMMA.16816.F32.BF16 R8, R4, R22, R8 ;  /* 0x000000160408723c */ /* 0x004ff60000041808 */
[----:B------:R-:W-:Y:S11]  /*145d0*/  @!UPT UIADD3 URZ, URZ, URZ, URZ ;  /* 0x0000003f3f3ff290 */ /* 0x000ff6000fffe03f */
[----:B------:R-:W-:Y:S01]  /*145e0*/  @!UPT UIADD3 URZ, URZ, URZ, URZ ;  /* 0x0000003f3f3ff290 */ /* 0x000fe2000fffe03f */
[----:B------:R-:W-:Y:S01]  /*145f0*/  STL.64 [R1+0x140], R8 ;  /* 0x0001400801007387 */ /* 0x000fe20000100a00 */
[----:B------:R0:W-:Y:S03]  /*14600*/  STL.64 [R1+0x148], R10 ;  /* 0x0001480a01007387 */ /* 0x0001e60000100a00 */
[----:B0-----:R-:W2:Y:S01]  /*14610*/  LDL.LU.64 R10, [R1+0x718] ;  /* 0x00071800010a7983 */ /* 0x001ea20000300a00 */
[----:B------:R-:W-:Y:S02]  /*14620*/  STL.64 [R1+0x710], R26 ;  /* 0x0007101a01007387 */ /* 0x000fe40000100a00 */
[----:B------:R0:W-:Y:S02]  /*14630*/  STL.64 [R1+0x708], R24 ;  /* 0x0007081801007387 */ /* 0x0001e40000100a00 */
[----:B0-----:R-:W2:Y:S01]  /*14640*/  LDL.LU R24, [R1+0x250] ;  /* 0x0002500001187983 */ /* 0x001ea20000300800 */
[----:B------:R-:W2:Y:S02]  /*14650*/  LDL.LU R25, [R1+0x254] ;  /* 0x0002540001197983 */ /* 0x000ea40000300800 */
[----:B------:R-:W2:Y:S02]  /*14660*/  LDL.LU R26, [R1+0x258] ;  /* 0x00025800011a7983 */ /* 0x000ea40000300800 */
[----:B------:R-:W2:Y:S01]  /*14670*/  LDL.LU R27, [R1+0x25c] ;  /* 0x00025c00011b7983 */ /* 0x000ea20000300800 */
[----:B------:R0:W-:Y:S01]  /*14680*/  STL [R1+0x47c], R16 ;  /* 0x00047c1001007387 */ /* 0x0001e20000100800 */
[----:B------:R1:W-:Y:S03]  /*14690*/  STL [R1+0x3e8], R17 ;  /* 0x0003e81101007387 */ /* 0x0003e60000100800 */
[----:B0-----:R-:W3:Y:S01]  /*146a0*/  LDL.LU R16, [R1+0x3f0] ;  /* 0x0003f00001107983 */ /* 0x001ee20000300800 */
[----:B-1----:R-:W3:Y:S02]  /*146b0*/  LDL.LU R17, [R1+0x484] ;  /* 0x0004840001117983 */ /* 0x002ee40000300800 */
[----:B------:R-:W-:Y:S02]  /*146c0*/  STL [R1+0x480], R14 ;  /* 0x0004800e01007387 */ /* 0x000fe40000100800 */
[----:B------:R-:W-:Y:S01]  /*146d0*/  STL [R1+0x3ec], R15 ;  /* 0x0003ec0f01007387 */ /* 0x000fe20000100800 */
[----:B------:R-:W3:Y:S01]  /*146e0*/  LDL.LU R20, [R1+0x52c] ;  /* 0x00052c0001147983 */ /* 0x000ee20000300800 */
[----:B------:R-:W3:Y:S02]  /*146f0*/  LDL.LU R21, [R1+0x590] ;  /* 0x0005900001157983 */ /* 0x000ee40000300800 */
[----:B------:R-:W-:-:S02]  /*14700*/  IMAD.MOV.U32 R0, RZ, RZ, R22 ;  /* 0x000000ffff007224 */ /* 0x000fc400078e0016 */
[----:B------:R-:W-:Y:S02]  /*14710*/  IMAD.MOV.U32 R22, RZ, RZ, R3 ;  /* 0x000000ffff167224 */ /* 0x000fe400078e0003 */
[----:B------:R-:W-:Y:S01]  /*14720*/  IMAD.MOV.U32 R23, RZ, RZ, R2 ;  /* 0x000000ffff177224 */ /* 0x000fe200078e0002 */
[----:B--2---:R-:W-:Y:S01]  /*14730*/  HMMA.16816.F32.BF16 R24, R4, R10, R24 ;  /* 0x0000000a0418723c */ /* 0x004fe20000041818 */
[----:B------:R-:W-:Y:S02]  /*14740*/  IMAD.MOV.U32 R28, RZ, RZ, R10 ;  /* 0x000000ffff1c7224 */ /* 0x000fe400078e000a */
[----:B------:R-:W-:Y:S11]  /*14750*/  IMAD.MOV.U32 R29, RZ, RZ, R11 ;  /* 0x000000ffff1d7224 */ /* 0x000ff600078e000b */
[----:B------:R-:W-:Y:S09]  /*14760*/  @!UPT UIADD3 URZ, URZ, URZ, URZ ;  /* 0x0000003f3f3ff290 */ /* 0x000ff2000fffe03f */
[----:B------:R-:W-:Y:S01]  /*14770*/  STL.64 [R1+0x120], R24 ;  /* 0x0001201801007387 */ /* 0x000fe20000100a00 */
[----:B------:R0:W-:Y:S03]  /*14780*/  STL.64 [R1+0x128], R26 ;  /* 0x0001281a01007387 */ /* 0x0001e60000100a00 */
[----:B0-----:R-:W2:Y:S01]  /*14790*/  LDL.LU.64 R26, [R1+0x710] ;  /* 0x00071000011a7983 */ /* 0x001ea20000300a00 */
[----:B------:R-:W2:Y:S02]  /*147a0*/  LDL.LU.64 R24, [R1+0x708] ;  /* 0x0007080001187983 */ /* 0x000ea40000300a00 */
[----:B------:R-:W2:Y:S02]  /*147b0*/  LDL.LU.64 R10, [R1+0x700] ;  /* 0x00070000010a7983 */ /* 0x000ea40000300a00 */
[----:B------:R-:W2:Y:S01]  /*147c0*/  LDL.LU.64 R8, [R1+0x6f8] ;  /* 0x0006f80001087983 */ /* 0x000ea20000300a00 */
[----:B------:R-:W-:Y:S01]  /*147d0*/  STL [R1+0x58c], R12 ;  /* 0x00058c0c01007387 */ /* 0x000fe20000100800 */
[----:B------:R-:W-:Y:S02]  /*147e0*/  STL [R1+0x520], R13 ;  /* 0x0005200d01007387 */ /* 0x000fe40000100800 */
[----:B------:R-:W2:Y:S02]  /*147f0*/  LDL.LU R3, [R1+0x6f4] ;  /* 0x0006f40001037983 */ /* 0x000ea40000300800 */
[----:B------:R-:W2:Y:S01]  /*14800*/  LDL.LU R2, [R1+0x6f0] ;  /* 0x0006f00001027983 */ /* 0x000ea20000300800 */
[----:B------:R-:W-:Y:S01]  /*14810*/  STL.64 [R1+0x6e8], R22 ;  /* 0x0006e81601007387 */ /* 0x000fe20000100a00 */
[----:B---3--:R0:W-:Y:S03]  /*14820*/  STL.64 [R1+0x6e0], R20 ;  /* 0x0006e01401007387 */ /* 0x0081e60000100a00 */
[----:B0-----:R-:W2:Y:S01]  /*14830*/  LDL.LU R20, [R1+0x270] ;  /* 0x0002700001147983 */ /* 0x001ea20000300800 */
[----:B------:R-:W2:Y:S02]  /*14840*/  LDL.LU R21, [R1+0x274] ;  /* 0x0002740001157983 */ /* 0x000ea40000300800 */
[----:B------:R-:W2:Y:S02]  /*14850*/  LDL.LU R22, [R1+0x278] ;  /* 0x0002780001167983 */ /* 0x000ea40000300800 */
[----:B------:R-:W2:Y:S02]  /*14860*/  LDL.LU R23, [R1+0x27c] ;  /* 0x00027c0001177983 */ /* 0x000ea40000300800 */
[----:B------:R-:W-:-:S02]  /*14870*/  IMAD.MOV.U32 R12, RZ, RZ, R17 ;  /* 0x000000ffff0c7224 */ /* 0x000fc400078e0011 */
[----:B------:R-:W-:Y:S01]  /*14880*/  IMAD.MOV.U32 R13, RZ, RZ, R16 ;  /* 0x000000ffff0d7224 */ /* 0x000fe200078e0010 */
[----:B--2---:R-:W-:Y:S03]  /*14890*/  HMMA.16816.F32.BF16 R20, R4, R10, R20 ;  /* 0x0000000a0414723c */ /* 0x004fe60000041814 */
[----:B------:R-:W-:-:S04]  /*148a0*/  IMAD.WIDE R16, R25, 0x2, R12 ;  /* 0x0000000219107825 */ /* 0x000fc800078e020c */
[----:B------:R-:W-:Y:S02]  /*148b0*/  IMAD.MOV.U32 R12, RZ, RZ, R2 ;  /* 0x000000ffff0c7224 */ /* 0x000fe400078e0002 */
[----:B------:R-:W-:Y:S02]  /*148c0*/  IMAD.MOV.U32 R13, RZ, RZ, R3 ;  /* 0x000000ffff0d7224 */ /* 0x000fe400078e0003 */
[----:B------:R-:W-:Y:S02]  /*148d0*/  IMAD.MOV.U32 R2, RZ, RZ, R10 ;  /* 0x000000ffff027224 */ /* 0x000fe400078e000a */
[----:B------:R-:W-:Y:S02]  /*148e0*/  IMAD.MOV.U32 R3, RZ, RZ, R11 ;  /* 0x000000ffff037224 */ /* 0x000fe400078e000b */
[----:B------:R-:W-:Y:S02]  /*148f0*/  IMAD.MOV.U32 R14, RZ, RZ, R9 ;  /* 0x000000ffff0e7224 */ /* 0x000fe400078e0009 */
[----:B------:R-:W-:-:S02]  /*14900*/  IMAD.MOV.U32 R15, RZ, RZ, R8 ;  /* 0x000000ffff0f7224 */ /* 0x000fc400078e0008 */
[----:B------:R-:W-:-:S04]  /*14910*/  IMAD.WIDE R12, R25, 0x2, R12 ;  /* 0x00000002190c7825 */ /* 0x000fc800078e020c */
[----:B------:R-:W-:Y:S01]  /*14920*/  IMAD.WIDE R14, R25, 0x2, R14 ;  /* 0x00000002190e7825 */ /* 0x000fe200078e020e */
[----:B------:R-:W-:Y:S03]  /*14930*/  STL.64 [R1+0x100], R20 ;  /* 0x0001001401007387 */ /* 0x000fe60000100a00 */
[----:B------:R0:W-:Y:S02]  /*14940*/  STL.64 [R1+0x108], R22 ;  /* 0x0001081601007387 */ /* 0x0001e40000100a00 */
[----:B0-----:R-:W2:Y:S01]  /*14950*/  LDL.LU.64 R22, [R1+0x6e8] ;  /* 0x0006e80001167983 */ /* 0x001ea20000300a00 */
[----:B------:R-:W3:Y:S02]  /*14960*/  LDL.LU.64 R20, [R1+0x6e0] ;  /* 0x0006e00001147983 */ /* 0x000ee40000300a00 */
[----:B------:R-:W2:Y:S02]  /*14970*/  LDL.LU.64 R10, [R1+0x6d8] ;  /* 0x0006d800010a7983 */ /* 0x000ea40000300a00 */
[----:B------:R-:W2:Y:S01]  /*14980*/  LDL.LU.64 R8, [R1+0x6d0] ;  /* 0x0006d00001087983 */ /* 0x000ea20000300a00 */
[----:B------:R0:W-:Y:S01]  /*14990*/  STL [R1+0x484], R16 ;  /* 0x0004841001007387 */ /* 0x0001e20000100800 */
[----:B------:R1:W-:Y:S03]  /*149a0*/  STL [R1+0x3f0], R17 ;  /* 0x0003f01101007387 */ /* 0x0003e60000100800 */
[----:B0-----:R-:W2:Y:S01]  /*149b0*/  LDL.LU R16, [R1+0x494] ;  /* 0x0004940001107983 */ /* 0x001ea20000300800 */
[----:B-1----:R-:W2:Y:S02]  /*149c0*/  LDL.LU R17, [R1+0x528] ;  /* 0x0005280001117983 */ /* 0x002ea40000300800 */
[----:B----4-:R0:W-:Y:S02]  /*149d0*/  STL.64 [R1+0x648], R18 ;  /* 0x0006481201007387 */ /* 0x0101e40000100a00 */
[----:B0-----:R-:W4:Y:S01]  /*149e0*/  LDL.LU R18, [R1+0x3f8] ;  /* 0x0003f80001127983 */ /* 0x001f220000300800 */
[----:B------:R-:W2:Y:S02]  /*149f0*/  LDL.LU R19, [R1+0x490] ;  /* 0x0004900001137983 */ /* 0x000ea40000300800 */
[----:B------:R-:W-:Y:S02]  /*14a00*/  STL [R1+0x488], R14 ;  /* 0x0004880e01007387 */ /* 0x000fe40000100800 */
[----:B------:R-:W-:Y:S01]  /*14a10*/  STL [R1+0x3f4], R15 ;  /* 0x0003f40f01007387 */ /* 0x000fe20000100800 */
[----:B------:R0:W-:Y:S01]  /*14a20*/  STL [R1+0x524], R12 ;  /* 0x0005240c01007387 */ /* 0x0001e20000100800 */
[----:B------:R1:W-:Y:S03]  /*14a30*/  STL [R1+0x48c], R13 ;  /* 0x00048c0d01007387 */ /* 0x0003e60000100800 */
[----:B0-----:R-:W2:Y:S01]  /*14a40*/  LDL.LU R12, [R1+0x260] ;  /* 0x00026000010c7983 */ /* 0x001ea20000300800 */
[----:B-1----:R-:W2:Y:S02]  /*14a50*/  LDL.LU R13, [R1+0x264] ;  /* 0x00026400010d7983 */ /* 0x002ea40000300800 */
[----:B------:R-:W2:Y:S02]  /*14a60*/  LDL.LU R14, [R1+0x268] ;  /* 0x00026800010e7983 */ /* 0x000ea40000300800 */
[----:B------:R-:W2:Y:S02]  /*14a70*/  LDL.LU R15, [R1+0x26c] ;  /* 0x00026c00010f7983 */ /* 0x000ea40000300800 */
[----:B--2---:R-:W-:Y:S01]  /*14a80*/  HMMA.16816.F32.BF16 R4, R4, R26, R12 ;  /* 0x0000001a0404723c */ /* 0x004fe2000004180c */
[----:B------:R-:W2:Y:S01]  /*14a90*/  LDL.LU R14, [R1+0x534] ;  /* 0x00053400010e7983 */ /* 0x000ea20000300800 */
[----:B------:R-:W2:Y:S05]  /*14aa0*/  LDL.LU R15, [R1+0x594] ;  /* 0x00059400010f7983 */ /* 0x000eaa0000300800 */
[----:B---3--:R-:W-:-:S02]  /*14ab0*/  IMAD.MOV.U32 R12, RZ, RZ, R21 ;  /* 0x000000ffff0c7224 */ /* 0x008fc400078e0015 */
[----:B------:R-:W-:-:S04]  /*14ac0*/  IMAD.MOV.U32 R13, RZ, RZ, R20 ;  /* 0x000000ffff0d7224 */ /* 0x000fc800078e0014 */
[----:B------:R-:W-:-:S10]  /*14ad0*/  IMAD.WIDE R12, R25, 0x2, R12 ;  /* 0x00000002190c7825 */ /* 0x000fd400078e020c */
[----:B------:R0:W-:Y:S01]  /*14ae0*/  STL.64 [R1+0xb0], R4 ;  /* 0x0000b00401007387 */ /* 0x0001e20000100a00 */
[----:B------:R1:W-:Y:S02]  /*14af0*/  STL.64 [R1+0xb8], R6 ;  /* 0x0000b80601007387 */ /* 0x0003e40000100a00 */
[----:B------:R-:W-:Y:S02]  /*14b00*/  STL.64 [R1+0x6c8], R26 ;  /* 0x0006c81a01007387 */ /* 0x000fe40000100a00 */
[----:B------:R3:W-:Y:S02]  /*14b10*/  STL.64 [R1+0x6c0], R24 ;  /* 0x0006c01801007387 */ /* 0x0007e40000100a00 */
[----:B0-----:R-:W-:Y:S02]  /*14b20*/  IMAD.MOV.U32 R4, RZ, RZ, R19 ;  /* 0x000000ffff047224 */ /* 0x001fe400078e0013 */
[----:B----4-:R-:W-:Y:S02]  /*14b30*/  IMAD.MOV.U32 R5, RZ, RZ, R18 ;  /* 0x000000ffff057224 */ /* 0x010fe400078e0012 */
[----:B-1----:R-:W-:-:S02]  /*14b40*/  IMAD.MOV.U32 R6, RZ, RZ, R17 ;  /* 0x000000ffff067224 */ /* 0x002fc400078e0011 */
[----:B------:R-:W-:Y:S01]  /*14b50*/  IMAD.MOV.U32 R7, RZ, RZ, R16 ;  /* 0x000000ffff077224 */ /* 0x000fe200078e0010 */
[----:B---3--:R-:W3:Y:S01]  /*14b60*/  LDL.LU R24, [R1+0x110] ;  /* 0x0001100001187983 */ /* 0x008ee20000300800 */
[----:B------:R-:W-:-:S04]  /*14b70*/  IMAD.WIDE R4, R25, 0x2, R4 ;  /* 0x0000000219047825 */ /* 0x000fc800078e0204 */
[----:B------:R-:W-:Y:S02]  /*14b80*/  IMAD.WIDE R6, R25, 0x2, R6 ;  /* 0x0000000219067825 */ /* 0x000fe400078e0206 */
[----:B------:R-:W3:Y:S02]  /*14b90*/  LDL.LU R25, [R1+0x114] ;  /* 0x0001140001197983 */ /* 0x000ee40000300800 */
[----:B------:R-:W3:Y:S02]  /*14ba0*/  LDL.LU R26, [R1+0x118] ;  /* 0x00011800011a7983 */ /* 0x000ee40000300800 */
[----:B------:R-:W3:Y:S02]  /*14bb0*/  LDL.LU R27, [R1+0x11c] ;  /* 0x00011c00011b7983 */ /* 0x000ee40000300800 */
[----:B------:R0:W-:Y:S01]  /*14bc0*/  STL [R1+0x490], R4 ;  /* 0x0004900401007387 */ /* 0x0001e20000100800 */
[----:B------:R1:W-:Y:S04]  /*14bd0*/  STL [R1+0x3f8], R5 ;  /* 0x0003f80501007387 */ /* 0x0003e80000100800 */
[----:B0-----:R-:W4:Y:S01]  /*14be0*/  LDL.LU R4, [R1+0x3fc] ;  /* 0x0003fc0001047983 */ /* 0x001f220000300800 */
[----:B-1----:R-:W4:Y:S02]  /*14bf0*/  LDL.LU R5, [R1+0x498] ;  /* 0x0004980001057983 */ /* 0x002f240000300800 */
[----:B------:R-:W2:Y:S02]  /*14c00*/  LDL.LU R16, [R1+0x53c] ;  /* 0x00053c0001107983 */ /* 0x000ea40000300800 */
[----:B------:R-:W2:Y:S01]  /*14c10*/  LDL.LU R17, [R1+0x598] ;  /* 0x0005980001117983 */ /* 0x000ea20000300800 */
[----:B------:R0:W-:Y:S01]  /*14c20*/  STL [R1+0x528], R6 ;  /* 0x0005280601007387 */ /* 0x0001e20000100800 */
[----:B------:R1:W-:Y:S03]  /*14c30*/  STL [R1+0x494], R7 ;  /* 0x0004940701007387 */ /* 0x0003e60000100800 */
[----:B0-----:R-:W2:Y:S01]  /*14c40*/  LDL.LU R6, [R1+0x49c] ;  /* 0x00049c0001067983 */ /* 0x001ea20000300800 */
[----:B-1----:R-:W2:Y:S02]  /*14c50*/  LDL.LU R7, [R1+0x530] ;  /* 0x0005300001077983 */ /* 0x002ea40000300800 */
[----:B------:R-:W-:Y:S02]  /*14c60*/  STL [R1+0x590], R12 ;  /* 0x0005900c01007387 */ /* 0x000fe40000100800 */
[----:B------:R-:W-:Y:S01]  /*14c70*/  STL [R1+0x52c], R13 ;  /* 0x00052c0d01007387 */ /* 0x000fe20000100800 */
[----:B---3--:R-:W-:Y:S01]  /*14c80*/  HMMA.16816.F32.BF16 R20, R8, R22, R24 ;  /* 0x000000160814723c */ /* 0x008fe20000041818 */
[----:B------:R-:W3:Y:S01]  /*14c90*/  LDL.LU.64 R26, [R1+0x6c8] ;  /* 0x0006c800011a7983 */ /* 0x000ee20000300a00 */
[----:B------:R-:W3:Y:S11]  /*14ca0*/  LDL.LU.64 R24, [R1+0x6c0] ;  /* 0x0006c00001187983 */ /* 0x000ef60000300a00 */
[----:B------:R-:W-:Y:S10]  /*14cb0*/  @!UPT UIADD3 URZ, URZ, URZ, URZ ;  /* 0x0000003f3f3ff290 */ /* 0x000ff4000fffe03f */
[----:B------:R-:W-:Y:S01]  /*14cc0*/  STL.64 [R1+0x290], R20 ;  /* 0x0002901401007387 */ /* 0x000fe20000100a00 */
[----:B------:R0:W-:Y:S03]  /*14cd0*/  STL.64 [R1+0x298], R22 ;  /* 0x0002981601007387 */ /* 0x0001e60000100a00 */
[----:B0-----:R-:W3:Y:S01]  /*14ce0*/  LDL.LU.64 R22, [R1+0x6b8] ;  /* 0x0006b80001167983 */ /* 0x001ee20000300a00 */
[----:B----4-:R-:W-:Y:S02]  /*14cf0*/  LOP3.LUT R5, R5, R4, RZ, 0x3c, !PT ;  /* 0x0000000405057212 */ /* 0x010fe400078e3cff */
[----:B--2---:R-:W-:Y:S02]  /*14d00*/  LOP3.LUT R7, R7, R6, RZ, 0x3c, !PT ;  /* 0x0000000607077212 */ /* 0x004fe400078e3cff */
[----:B------:R-:W-:Y:S02]  /*14d10*/  LOP3.LUT R4, R5, R4, RZ, 0x3c, !PT ;  /* 0x0000000405047212 */ /* 0x000fe400078e3cff */
[----:B------:R-:W-:-:S02]  /*14d20*/  LOP3.LUT R6, R7, R6, RZ, 0x3c, !PT ;  /* 0x0000000607067212 */ /* 0x000fc400078e3cff */
[----:B------:R-:W-:Y:S02]  /*14d30*/  LOP3.LUT R5, R5, R4, RZ, 0x3c, !PT ;  /* 0x0000000405057212 */ /* 0x000fe400078e3cff */
[----:B------:R-:W-:Y:S01]  /*14d40*/  LOP3.LUT R7, R7, R6, RZ, 0x3c, !PT ;  /* 0x0000000607077212 */ /* 0x000fe200078e3cff */
[----:B------:R-:W-:Y:S02]  /*14d50*/  IMAD.MOV.U32 R12, RZ, RZ, R15 ;  /* 0x000000ffff0c7224 */ /* 0x000fe400078e000f */
[----:B------:R-:W-:Y:S02]  /*14d60*/  IMAD.MOV.U32 R13, RZ, RZ, R14 ;  /* 0x000000ffff0d7224 */ /* 0x000fe400078e000e */
[----:B---3--:R-:W-:-:S04]  /*14d70*/  IMAD.WIDE R4, R25, 0x2, R4 ;  /* 0x0000000219047825 */ /* 0x008fc800078e0204 */
[----:B------:R-:W-:-:S04]  /*14d80*/  IMAD.WIDE R6, R25, 0x2, R6 ;  /* 0x0000000219067825 */ /* 0x000fc800078e0206 */
[----:B------:R-:W-:-:S04]  /*14d90*/  IMAD.WIDE R12, R25, 0x2, R12 ;  /* 0x00000002190c7825 */ /* 0x000fc800078e020c */
[----:B------:R-:W-:Y:S02]  /*14da0*/  IMAD.MOV.U32 R18, RZ, RZ, R23 ;  /* 0x000000ffff127224 */ /* 0x000fe400078e0017 */
[----:B------:R-:W-:-:S05]  /*14db0*/  IMAD.MOV.U32 R19, RZ, RZ, R22 ;  /* 0x000000ffff137224 */ /* 0x000fca00078e0016 */
[----:B------:R-:W-:Y:S01]  /*14dc0*/  STL.64 [R1+0x6b0], R18 ;  /* 0x0006b01201007387 */ /* 0x000fe20000100a00 */
[----:B------:R0:W-:Y:S03]  /*14dd0*/  STL.64 [R1+0x6a8], R16 ;  /* 0x0006a81001007387 */ /* 0x0001e60000100a00 */
[----:B0-----:R-:W2:Y:S01]  /*14de0*/  LDL.LU R16, [R1+0xf0] ;  /* 0x0000f00001107983 */ /* 0x001ea20000300800 */
[----:B------:R-:W2:Y:S02]  /*14df0*/  LDL.LU R17, [R1+0xf4] ;  /* 0x0000f40001117983 */ /* 0x000ea40000300800 */
[----:B------:R-:W2:Y:S02]  /*14e00*/  LDL.LU R18, [R1+0xf8] ;  /* 0x0000f80001127983 */ /* 0x000ea40000300800 */
[----:B------:R-:W2:Y:S01]  /*14e10*/  LDL.LU R19, [R1+0xfc] ;  /* 0x0000fc0001137983 */ /* 0x000ea20000300800 */
[----:B------:R-:W3:Y:S01]  /*14e20*/  LDL.LU R20, [R1+0xe0] ;  /* 0x0000e00001147983 */ /* 0x000ee20000300800 */
[----:B------:R-:W3:Y:S02]  /*14e30*/  LDL.LU R21, [R1+0xe4] ;  /* 0x0000e40001157983 */ /* 0x000ee40000300800 */
[----:B------:R-:W3:Y:S02]  /*14e40*/  LDL.LU R22, [R1+0xe8] ;  /* 0x0000e80001167983 */ /* 0x000ee40000300800 */
[----:B------:R-:W3:Y:S01]  /*14e50*/  LDL.LU R23, [R1+0xec] ;  /* 0x0000ec0001177983 */ /* 0x000ee20000300800 */
[----:B------:R0:W-:Y:S01]  /*14e60*/  STL [R1+0x498], R4 ;  /* 0x0004980401007387 */ /* 0x0001e20000100800 */
[----:B------:R1:W-:Y:S03]  /*14e70*/  STL [R1+0x3fc], R5 ;  /* 0x0003fc0501007387 */ /* 0x0003e60000100800 */
[----:B0-----:R-:W4:Y:S01]  /*14e80*/  LDL.LU R4, [R1+0x400] ;  /* 0x0004000001047983 */ /* 0x001f220000300800 */
[----:B-1----:R-:W4:Y:S02]  /*14e90*/  LDL.LU R5, [R1+0x4a0] ;  /* 0x0004a00001057983 */ /* 0x002f240000300800 */
[----:B------:R0:W-:Y:S02]  /*14ea0*/  STL [R1+0x530], R6 ;  /* 0x0005300601007387 */ /* 0x0001e40000100800 */
[----:B------:R1:W-:Y:S01]  /*14eb0*/  STL [R1+0x49c], R7 ;  /* 0x00049c0701007387 */ /* 0x0003e20000100800 */
[----:B0-----:R-:W2:Y:S01]  /*14ec0*/  LDL.LU R6, [R1+0x4a4] ;  /* 0x0004a40001067983 */ /* 0x001ea20000300800 */
[----:B-1----:R-:W2:Y:S02]  /*14ed0*/  LDL.LU R7, [R1+0x538] ;  /* 0x0005380001077983 */ /* 0x002ea40000300800 */
[----:B------:R-:W-:Y:S02]  /*14ee0*/  STL [R1+0x594], R12 ;  /* 0x0005940c01007387 */ /* 0x000fe40000100800 */
[----:B------:R2:W-:Y:S01]  /*14ef0*/  STL [R1+0x534], R13 ;  /* 0x0005340d01007387 */ /* 0x0005e20000100800 */
[----:B------:R-:W2:Y:S01]  /*14f00*/  LDL.LU R14, [R1+0x188] ;  /* 0x00018800010e7983 */ /* 0x000ea20000300800 */
[----:B------:R-:W2:Y:S02]  /*14f10*/  LDL.LU R15, [R1+0x18c] ;  /* 0x00018c00010f7983 */ /* 0x000ea40000300800 */
[----:B--2---:R-:W-:Y:S01]  /*14f20*/  HMMA.16816.F32.BF16 R12, R8, R14, R16 ;  /* 0x0000000e080c723c */ /* 0x004fe20000041810 */
[----:B------:R-:W3:Y:S01]  /*14f30*/  LDL.LU.64 R18, [R1+0x6b0] ;  /* 0x0006b00001127983 */ /* 0x000ee20000300a00 */
[----:B------:R-:W2:Y:S01]  /*14f40*/  LDL.LU.64 R16, [R1+0x6a8] ;  /* 0x0006a80001107983 */ /* 0x000ea20000300a00 */
[----:B----4-:R-:W-:-:S02]  /*14f50*/  LOP3.LUT R5, R5, R4, RZ, 0x3c, !PT ;  /* 0x0000000405057212 */ /* 0x010fc400078e3cff */
[----:B------:R-:W-:Y:S02]  /*14f60*/  LOP3.LUT R7, R7, R6, RZ, 0x3c, !PT ;  /* 0x0000000607077212 */ /* 0x000fe400078e3cff */
[----:B------:R-:W-:Y:S02]  /*14f70*/  LOP3.LUT R4, R5, R4, RZ, 0x3c, !PT ;  /* 0x0000000405047212 */ /* 0x000fe400078e3cff */
[----:B------:R-:W-:Y:S02]  /*14f80*/  LOP3.LUT R6, R7, R6, RZ, 0x3c, !PT ;  /* 0x0000000607067212 */ /* 0x000fe400078e3cff */
[----:B------:R-:W-:Y:S02]  /*14f90*/  LOP3.LUT R5, R5, R4, RZ, 0x3c, !PT ;  /* 0x0000000405057212 */ /* 0x000fe400078e3cff */
[----:B------:R-:W-:-:S10]  /*14fa0*/  LOP3.LUT R7, R7, R6, RZ, 0x3c, !PT ;  /* 0x0000000607077212 */ /* 0x000fd400078e3cff */
[----:B------:R-:W-:Y:S01]  /*14fb0*/  STL.64 [R1+0x280], R12 ;  /* 0x0002800c01007387 */ /* 0x000fe20000100a00 */
[----:B------:R-:W-:-:S04]  /*14fc0*/  IMAD.WIDE R4, R25, 0x2, R4 ;  /* 0x0000000219047825 */ /* 0x000fc800078e0204 */
[----:B------:R0:W-:Y:S02]  /*14fd0*/  STL.64 [R1+0x288], R14 ;  /* 0x0002880e01007387 */ /* 0x0001e40000100a00 */
[----:B------:R-:W-:Y:S01]  /*14fe0*/  IMAD.WIDE R6, R25, 0x2, R6 ;  /* 0x0000000219067825 */ /* 0x000fe200078e0206 */
[----:B0-----:R-:W4:Y:S03]  /*14ff0*/  LDL.LU R14, [R1+0x544] ;  /* 0x00054400010e7983 */ /* 0x001f260000300800 */
[----:B------:R-:W4:Y:S02]  /*15000*/  LDL.LU R15, [R1+0x59c] ;  /* 0x00059c00010f7983 */ /* 0x000f240000300800 */
[----:B------:R0:W-:Y:S02]  /*15010*/  STL [R1+0x4a0], R4 ;  /* 0x0004a00401007387 */ /* 0x0001e40000100800 */
[----:B------:R1:W-:Y:S01]  /*15020*/  STL [R1+0x400], R5 ;  /* 0x0004000501007387 */ /* 0x0003e20000100800 */
[----:B0-----:R-:W4:Y:S01]  /*15030*/  LDL.LU R4, [R1+0x404] ;  /* 0x0004040001047983 */ /* 0x001f220000300800 */
[----:B-1----:R-:W4:Y:S02]  /*15040*/  LDL.LU R5, [R1+0x4a8] ;  /* 0x0004a80001057983 */ /* 0x002f240000300800 */
[----:B------:R0:W-:Y:S02]  /*15050*/  STL [R1+0x538], R6 ;  /* 0x0005380601007387 */ /* 0x0001e40000100800 */
[----:B------:R1:W-:Y:S01]  /*15060*/  STL [R1+0x4a4], R7 ;  /* 0x0004a40701007387 */ /* 0x0003e20000100800 */
[----:B0-----:R-:W4:Y:S01]  /*15070*/  LDL.LU R6, [R1+0x4ac] ;  /* 0x0004ac0001067983 */ /* 0x001f220000300800 */
[----:B-1----:R-:W4:Y:S02]  /*15080*/  LDL.LU R7, [R1+0x540] ;  /* 0x0005400001077983 */ /* 0x002f240000300800 */
[----:B--2---:R-:W-:-:S02]  /*15090*/  IMAD.MOV.U32 R12, RZ, RZ, R17 ;  /* 0x000000ffff0c7224 */ /* 0x004fc400078e0011 */
[----:B------:R-:W-:Y:S02]  /*150a0*/  IMAD.MOV.U32 R13, RZ, RZ, R16 ;  /* 0x000000ffff0d7224 */ /* 0x000fe400078e0010 */
[----:B---3--:R-:W-:Y:S02]  /*150b0*/  HMMA.16816.F32.BF16 R16, R8, R18, R20 ;  /* 0x000000120810723c */ /* 0x008fe40000041814 */
[----:B------:R-:W-:-:S05]  /*150c0*/  IMAD.WIDE R12, R25, 0x2, R12 ;  /* 0x00000002190c7825 */ /* 0x000fca00078e020c */
[----:B------:R-:W-:Y:S01]  /*150d0*/  STL [R1+0x598], R12 ;  /* 0x0005980c01007387 */ /* 0x000fe20000100800 */
[----:B------:R-:W-:Y:S02]  /*150e0*/  STL [R1+0x53c], R13 ;  /* 0x00053c0d01007387 */ /* 0x000fe40000100800 */
[----:B------:R-:W2:Y:S11]  /*150f0*/  LDL.LU.64 R20, [R1+0x6a0] ;  /* 0x0006a00001147983 */ /* 0x000eb60000300a00 */
[----:B------:R-:W-:Y:S02]  /*15100*/  @!UPT UIADD3 URZ, URZ, URZ, URZ ;  /* 0x0000003f3f3ff290 */ /* 0x000fe4000fffe03f */
[----:B------:R-:W-:Y:S01]  /*15110*/  STL.64 [R1+0x220], R16 ;  /* 0x0002201001007387 */ /* 0x000fe20000100a00 */
[----:B------:R0:W-:Y:S03]  /*15120*/  STL.64 [R1+0x228], R18 ;  /* 0x0002281201007387 */ /* 0x0001e60000100a00 */
[----:B0-----:R-:W3:Y:S01]  /*15130*/  LDL.LU R18, [R1+0x54c] ;  /* 0x00054c0001127983 */ /* 0x001ee20000300800 */
[----:B------:R-:W3:Y:S02]  /*15140*/  LDL.LU R19, [R1+0x5a0] ;  /* 0x0005a00001137983 */ /* 0x000ee40000300800 */
[----:B------:R-:W2:Y:S02]  /*15150*/  LDL.LU R16, [R1+0x40c] ;  /* 0x00040c0001107983 */ /* 0x000ea40000300800 */
[----:B------:R-:W2:Y:S01]  /*15160*/  LDL.LU R17, [R1+0x4b8] ;  /* 0x0004b80001117983 */ /* 0x000ea20000300800 */
[----:B---3--:R0:W-:Y:S01]  /*15170*/  STL.64 [R1+0x698], R18 ;  /* 0x0006981201007387 */ /* 0x0081e20000100a00 */
[----:B--2---:R-:W-:Y:S02]  /*15180*/  STL.64 [R1+0x690], R16 ;  /* 0x0006901001007387 */ /* 0x004fe40000100a00 */
[----:B0-----:R-:W-:-:S02]  /*15190*/  IMAD.MOV.U32 R19, RZ, RZ, R20 ;  /* 0x000000ffff137224 */ /* 0x001fc400078e0014 */
[----:B------:R-:W-:Y:S01]  /*151a0*/  IMAD.MOV.U32 R18, RZ, RZ, R21 ;  /* 0x000000ffff127224 */ /* 0x000fe200078e0015 */
[----:B------:R-:W2:Y:S01]  /*151b0*/  LDL.LU R20, [R1+0x4bc] ;  /* 0x0004bc0001147983 */ /* 0x000ea20000300800 */
[----:B------:R-:W2:Y:S02]  /*151c0*/  LDL.LU R21, [R1+0x550] ;  /* 0x0005500001157983 */ /* 0x000ea40000300800 */
[----:B------:R-:W3:Y:S02]  /*151d0*/  LDL.LU R22, [R1+0x554] ;  /* 0x0005540001167983 */ /* 0x000ee40000300800 */
[----:B------:R-:W3:Y:S01]  /*151e0*/  LDL.LU R23, [R1+0x5a4] ;  /* 0x0005a40001177983 */ /* 0x000ee20000300800 */
[----:B----4-:R-:W-:Y:S02]  /*151f0*/  LOP3.LUT R5, R5, R4, RZ, 0x3c, !PT ;  /* 0x0000000405057212 */ /* 0x010fe400078e3cff */
[----:B------:R-:W-:Y:S02]  /*15200*/  LOP3.LUT R7, R7, R6, RZ, 0x3c, !PT ;  /* 0x0000000607077212 */ /* 0x000fe400078e3cff */
[----:B------:R-:W-:-:S02]  /*15210*/  LOP3.LUT R4, R5, R4, RZ, 0x3c, !PT ;  /* 0x0000000405047212 */ /* 0x000fc400078e3cff */
[----:B------:R-:W-:Y:S02]  /*15220*/  LOP3.LUT R6, R7, R6, RZ, 0x3c, !PT ;  /* 0x0000000607067212 */ /* 0x000fe400078e3cff */
[----:B------:R-:W-:Y:S02]  /*15230*/  LOP3.LUT R5, R5, R4, RZ, 0x3c, !PT ;  /* 0x0000000405057212 */ /* 0x000fe400078e3cff */
[----:B------:R-:W-:-:S03]  /*15240*/  LOP3.LUT R7, R7, R6, RZ, 0x3c, !PT ;  /* 0x0000000607077212 */ /* 0x000fc600078e3cff */
[----:B------:R-:W-:-:S04]  /*15250*/  IMAD.WIDE R4, R25, 0x2, R4 ;  /* 0x0000000219047825 */ /* 0x000fc800078e0204 */
[----:B------:R-:W-:-:S04]  /*15260*/  IMAD.WIDE R6, R25, 0x2, R6 ;  /* 0x0000000219067825 */ /* 0x000fc800078e0206 */
[----:B------:R-:W-:Y:S02]  /*15270*/  IMAD.MOV.U32 R12, RZ, RZ, R15 ;  /* 0x000000ffff0c7224 */ /* 0x000fe400078e000f */
[----:B------:R-:W-:-:S04]  /*15280*/  IMAD.MOV.U32 R13, RZ, RZ, R14 ;  /* 0x000000ffff0d7224 */ /* 0x000fc800078e000e */
[----:B------:R-:W-:Y:S01]  /*15290*/  IMAD.WIDE R12, R25, 0x2, R12 ;  /* 0x00000002190c7825 */ /* 0x000fe200078e020c */
[----:B---3--:R-:W-:Y:S03]  /*152a0*/  STL.64 [R1+0x678], R22 ;  /* 0x0006781601007387 */ /* 0x008fe60000100a00 */
[----:B--2---:R0:W-:Y:S02]  /*152b0*/  STL.64 [R1+0x670], R20 ;  /* 0x0006701401007387 */ /* 0x0041e40000100a00 */
        /* <DEDUP_REMOVED lines=8> */
[----:B------:R0:W-:Y:S02]  /*15340*/  STL [R1+0x540], R6 ;  /* 0x0005400601007387 */ /* 0x0001e40000100800 */
[----:B------:R1:W-:Y:S01]  /*15350*/  STL [R1+0x4ac], R7 ;  /* 0x0004ac0701007387 */ /* 0x0003e20000100800 */
[----:B0-----:R-:W4:Y:S01]  /*15360*/  LDL.LU R6, [R1+0x4b4] ;  /* 0x0004b40001067983 */ /* 0x001f220000300800 */
[----:B-1----:R-:W4:Y:S02]  /*15370*/  LDL.LU R7, [R1+0x548] ;  /* 0x0005480001077983 */ /* 0x002f240000300800 */
[----:B------:R0:W-:Y:S02]  /*15380*/  STL [R1+0x59c], R12 ;  /* 0x00059c0c01007387 */ /* 0x0001e40000100800 */
[----:B------:R1:W-:Y:S01]  /*15390*/  STL [R1+0x544], R13 ;  /* 0x0005440d01007387 */ /* 0x0003e20000100800 */
[----:B0-----:R-:W2:Y:S01]  /*153a0*/  LDL.LU R12, [R1+0xd0] ;  /* 0x0000d000010c7983 */ /* 0x001ea20000300800 */
[----:B-1----:R-:W2:Y:S02]  /*153b0*/  LDL.LU R13, [R1+0xd4] ;  /* 0x0000d400010d7983 */ /* 0x002ea40000300800 */
[----:B------:R-:W2:Y:S02]  /*153c0*/  LDL.LU R14, [R1+0xd8] ;  /* 0x0000d800010e7983 */ /* 0x000ea40000300800 */
[----:B------:R-:W2:Y:S02]  /*153d0*/  LDL.LU R15, [R1+0xdc] ;  /* 0x0000dc00010f7983 */ /* 0x000ea40000300800 */
[----:B--2---:R-:W-:Y:S11]  /*153e0*/  HMMA.16816.F32.BF16 R16, R8, R18, R12 ;  /* 0x000000120810723c */ /* 0x004ff6000004180c */
[----:B------:R-:W-:Y:S11]  /*153f0*/  @!UPT UIADD3 URZ, URZ, URZ, URZ ;  /* 0x0000003f3f3ff290 */ /* 0x000ff6000fffe03f */
[----:B------:R-:W-:Y:S01]  /*15400*/  @!UPT UIADD3 URZ, URZ, URZ, URZ ;  /* 0x0000003f3f3ff290 */ /* 0x000fe2000fffe03f */
[----:B------:R-:W-:Y:S01]  /*15410*/  STL.64 [R1+0x230], R16 ;  /* 0x0002301001007387 */ /* 0x000fe20000100a00 */
[----:B------:R-:W-:Y:S02]  /*15420*/  IMAD.MOV.U32 R15, RZ, RZ, R18 ;  /* 0x000000ffff0f7224 */ /* 0x000fe400078e0012 */
[----:B------:R0:W-:Y:S02]  /*15430*/  STL.64 [R1+0x238], R18 ;  /* 0x0002381201007387 */ /* 0x0001e40000100a00 */
[----:B------:R-:W-:Y:S02]  /*15440*/  IMAD.MOV.U32 R14, RZ, RZ, R19 ;  /* 0x000000ffff0e7224 */ /* 0x000fe400078e0013 */
[----:B0-----:R-:W2:Y:S01]  /*15450*/  LDL.LU.64 R18, [R1+0x698] ;  /* 0x0006980001127983 */ /* 0x001ea20000300a00 */
[----:B---3--:R-:W-:Y:S02]  /*15460*/  LOP3.LUT R5, R5, R4, RZ, 0x3c, !PT ;  /* 0x0000000405057212 */ /* 0x008fe400078e3cff */
[----:B----4-:R-:W-:Y:S01]  /*15470*/  LOP3.LUT R7, R7, R6, RZ, 0x3c, !PT ;  /* 0x0000000607077212 */ /* 0x010fe200078e3cff */
[----:B------:R-:W3:Y:S01]  /*15480*/  LDL.LU.64 R16, [R1+0x690] ;  /* 0x0006900001107983 */ /* 0x000ee20000300a00 */
[----:B------:R-:W-:-:S02]  /*15490*/  LOP3.LUT R4, R5, R4, RZ, 0x3c, !PT ;  /* 0x0000000405047212 */ /* 0x000fc400078e3cff */
[----:B------:R-:W-:Y:S02]  /*154a0*/  LOP3.LUT R6, R7, R6, RZ, 0x3c, !PT ;  /* 0x0000000607067212 */ /* 0x000fe400078e3cff */
[----:B------:R-:W-:Y:S02]  /*154b0*/  LOP3.LUT R5, R5, R4, RZ, 0x3c, !PT ;  /* 0x0000000405057212 */ /* 0x000fe400078e3cff */
[----:B------:R-:W-:-:S03]  /*154c0*/  LOP3.LUT R7, R7, R6, RZ, 0x3c, !PT ;  /* 0x0000000607077212 */ /* 0x000fc600078e3cff */
[----:B------:R-:W-:-:S04]  /*154d0*/  IMAD.WIDE R4, R25, 0x2, R4 ;  /* 0x0000000219047825 */ /* 0x000fc800078e0204 */
[C---:B------:R-:W-:Y:S01]  /*154e0*/  IMAD.WIDE R6, R25.reuse, 0x2, R6 ;  /* 0x0000000219067825 */ /* 0x040fe200078e0206 */
[----:B------:R-:W-:Y:S03]  /*154f0*/  STL [R1+0x4b0], R4 ;  /* 0x0004b00401007387 */ /* 0x000fe60000100800 */
[----:B--2---:R-:W-:Y:S02]  /*15500*/  IMAD.MOV.U32 R13, RZ, RZ, R18 ;  /* 0x000000ffff0d7224 */ /* 0x004fe400078e0012 */
[----:B------:R-:W-:Y:S02]  /*15510*/  IMAD.MOV.U32 R12, RZ, RZ, R19 ;  /* 0x000000ffff0c7224 */ /* 0x000fe400078e0013 */
[----:B------:R-:W-:Y:S02]  /*15520*/  IMAD.MOV.U32 R18, RZ, RZ, R28 ;  /* 0x000000ffff127224 */ /* 0x000fe400078e001c */
[----:B------:R-:W-:Y:S01]  /*15530*/  IMAD.MOV.U32 R19, RZ, RZ, R29 ;  /* 0x000000ffff137224 */ /* 0x000fe200078e001d */
[----:B------:R0:W5:Y:S01]  /*15540*/  LDL.LU R28, [R1+0x688] ;  /* 0x00068800011c7983 */ /* 0x0001620000300800 */
[----:B------:R0:W5:Y:S02]  /*15550*/  LDL.LU R29, [R1+0x684] ;  /* 0x00068400011d7983 */ /* 0x0001640000300800 */
[----:B------:R-:W-:Y:S02]  /*15560*/  STL [R1+0x408], R5 ;  /* 0x0004080501007387 */ /* 0x000fe40000100800 */
[----:B------:R1:W-:Y:S01]  /*15570*/  STL [R1+0x548], R6 ;  /* 0x0005480601007387 */ /* 0x0003e20000100800 */
[----:B------:R2:W-:Y:S01]  /*15580*/  STL [R1+0x4b4], R7 ;  /* 0x0004b40701007387 */ /* 0x0005e20000100800 */
[----:B------:R-:W-:-:S04]  /*15590*/  IMAD.WIDE R12, R25, 0x2, R12 ;  /* 0x00000002190c7825 */ /* 0x000fc800078e020c */
[----:B-1----:R-:W-:Y:S02]  /*155a0*/  IMAD.MOV.U32 R6, RZ, RZ, R0 ;  /* 0x000000ffff067224 */ /* 0x002fe400078e0000 */
[----:B--2---:R-:W-:Y:S01]  /*155b0*/  IMAD.MOV.U32 R7, RZ, RZ, R24 ;  /* 0x000000ffff077224 */ /* 0x004fe200078e0018 */
[----:B------:R-:W2:Y:S01]  /*155c0*/  LDL.LU R0, [R1+0x680] ;  /* 0x0006800001007983 */ /* 0x000ea20000300800 */
[----:B------:R-:W-:Y:S02]  /*155d0*/  STL [R1+0x5a0], R12 ;  /* 0x0005a00c01007387 */ /* 0x000fe40000100800 */
[----:B------:R-:W-:Y:S03]  /*155e0*/  STL [R1+0x54c], R13 ;  /* 0x00054c0d01007387 */ /* 0x000fe60000100800 */
[----:B------:R-:W-:Y:S01]  /*155f0*/  HMMA.16816.F32.BF16 R4, R8, R6, R20 ;  /* 0x000000060804723c */ /* 0x000fe20000041814 */
[----:B------:R-:W4:Y:S01]  /*15600*/  LDL.LU.64 R22, [R1+0x678] ;  /* 0x0006780001167983 */ /* 0x000f220000300a00 */
[----:B------:R-:W2:Y:S02]  /*15610*/  LDL.LU.64 R20, [R1+0x670] ;  /* 0x0006700001147983 */ /* 0x000ea40000300a00 */
[----:B------:R-:W2:Y:S11]  /*15620*/  LDL.LU R24, [R1+0x4cc] ;  /* 0x0004cc0001187983 */ /* 0x000eb60000300800 */
[----:B------:R-:W-:Y:S08]  /*15630*/  @!UPT UIADD3 URZ, URZ, URZ, URZ ;  /* 0x0000003f3f3ff290 */ /* 0x000ff0000fffe03f */
[----:B------:R3:W-:Y:S01]  /*15640*/  STL.64 [R1+0x240], R4 ;  /* 0x0002400401007387 */ /* 0x0007e20000100a00 */
[----:B------:R2:W-:Y:S02]  /*15650*/  STL.64 [R1+0x248], R6 ;  /* 0x0002480601007387 */ /* 0x0005e40000100a00 */
[----:B------:R-:W-:Y:S02]  /*15660*/  STL.64 [R1+0x658], R26 ;  /* 0x0006581a01007387 */ /* 0x000fe40000100a00 */
[----:B---3--:R-:W-:Y:S02]  /*15670*/  IMAD.MOV.U32 R4, RZ, RZ, R17 ;  /* 0x000000ffff047224 */ /* 0x008fe400078e0011 */
[----:B------:R-:W-:-:S04]  /*15680*/  IMAD.MOV.U32 R5, RZ, RZ, R16 ;  /* 0x000000ffff057224 */ /* 0x000fc800078e0010 */
[----:B------:R-:W-:-:S04]  /*15690*/  IMAD.WIDE R4, R25, 0x2, R4 ;  /* 0x0000000219047825 */ /* 0x000fc800078e0204 */
[----:B----4-:R-:W-:Y:S02]  /*156a0*/  IMAD.MOV.U32 R12, RZ, RZ, R23 ;  /* 0x000000ffff0c7224 */ /* 0x010fe400078e0017 */
[----:B--2---:R-:W-:Y:S02]  /*156b0*/  IMAD.MOV.U32 R6, RZ, RZ, R21 ;  /* 0x000000ffff067224 */ /* 0x004fe400078e0015 */
[----:B------:R-:W-:Y:S02]  /*156c0*/  IMAD.MOV.U32 R7, RZ, RZ, R20 ;  /* 0x000000ffff077224 */ /* 0x000fe400078e0014 */
[----:B------:R-:W-:Y:S01]  /*156d0*/  IMAD.MOV.U32 R13, RZ, RZ, R22 ;  /* 0x000000ffff0d7224 */ /* 0x000fe200078e0016 */
[----:B------:R1:W-:Y:S01]  /*156e0*/  STL.64 [R1+0x650], R24 ;  /* 0x0006501801007387 */ /* 0x0003e20000100a00 */
[----:B------:R-:W-:-:S04]  /*156f0*/  IMAD.WIDE R6, R25, 0x2, R6 ;  /* 0x0000000219067825 */ /* 0x000fc800078e0206 */
[----:B------:R-:W-:Y:S01]  /*15700*/  IMAD.WIDE R12, R25, 0x2, R12 ;  /* 0x00000002190c7825 */ /* 0x000fe200078e020c */
[----:B-1----:R-:W2:Y:S03]  /*15710*/  LDL.LU R24, [R1+0xa0] ;  /* 0x0000a00001187983 */ /* 0x002ea60000300800 */
[----:B------:R-:W2:Y:S02]  /*15720*/  LDL.LU R25, [R1+0xa4] ;  /* 0x0000a40001197983 */ /* 0x000ea40000300800 */
[----:B------:R-:W2:Y:S02]  /*15730*/  LDL.LU R26, [R1+0xa8] ;  /* 0x0000a800011a7983 */ /* 0x000ea40000300800 */
[----:B------:R-:W2:Y:S01]  /*15740*/  LDL.LU R27, [R1+0xac] ;  /* 0x0000ac00011b7983 */ /* 0x000ea20000300800 */
[----:B------:R-:W-:Y:S01]  /*15750*/  STL [R1+0x4b8], R4 ;  /* 0x0004b80401007387 */ /* 0x000fe20000100800 */
[----:B------:R-:W3:Y:S02]  /*15760*/  LDL.LU R20, [R1+0x70] ;  /* 0x0000700001147983 */ /* 0x000ee40000300800 */
[----:B------:R-:W3:Y:S02]  /*15770*/  LDL.LU R21, [R1+0x74] ;  /* 0x0000740001157983 */ /* 0x000ee40000300800 */
[----:B------:R-:W4:Y:S02]  /*15780*/  LDL.LU R22, [R1+0x78] ;  /* 0x0000780001167983 */ /* 0x000f240000300800 */
[----:B------:R-:W-:-:S02]  /*15790*/  IMAD.MOV.U32 R23, RZ, RZ, R0 ;  /* 0x000000ffff177224 */ /* 0x000fc400078e0000 */
[----:B------:R-:W3:Y:S01]  /*157a0*/  LDL.LU R0, [R1+0x668] ;  /* 0x0006680001007983 */ /* 0x000ee20000300800 */
[----:B--2---:R-:W-:Y:S03]  /*157b0*/  HMMA.16816.F32.BF16 R16, R8, R18, R24 ;  /* 0x000000120810723c */ /* 0x004fe60000041818 */
[----:B----4-:R1:W-:Y:S01]  /*157c0*/  STL.64 [R1+0x620], R22 ;  /* 0x0006201601007387 */ /* 0x0103e20000100a00 */
[----:B---3--:R2:W-:Y:S02]  /*157d0*/  STL.64 [R1+0x618], R20 ;  /* 0x0006181401007387 */ /* 0x0085e40000100a00 */
[----:B-1----:R-:W-:Y:S01]  /*157e0*/  IMAD.MOV.U32 R22, RZ, RZ, R2 ;  /* 0x000000ffff167224 */ /* 0x002fe200078e0002 */
[----:B--2---:R-:W2:Y:S01]  /*157f0*/  LDL.LU R20, [R1+0x55c] ;  /* 0x00055c0001147983 */ /* 0x004ea20000300800 */
[----:B------:R-:W3:Y:S02]  /*15800*/  LDL.LU R21, [R1+0x5a8] ;  /* 0x0005a80001157983 */ /* 0x000ee40000300800 */
[----:B------:R-:W4:Y:S02]  /*15810*/  LDL.LU R2, [R1+0x664] ;  /* 0x0006640001027983 */ /* 0x000f240000300800 */
[----:B------:R-:W-:-:S02]  /*15820*/  IMAD.MOV.U32 R23, RZ, RZ, R3 ;  /* 0x000000ffff177224 */ /* 0x000fc400078e0003 */
[----:B------:R-:W2:Y:S01]  /*15830*/  LDL.LU R3, [R1+0x660] ;  /* 0x0006600001037983 */ /* 0x000ea20000300800 */
[----:B------:R1:W-:Y:S03]  /*15840*/  STL [R1+0x40c], R5 ;  /* 0x00040c0501007387 */ /* 0x0003e60000100800 */
[----:B-1----:R-:W2:Y:S01]  /*15850*/  LDL.LU R5, [R1+0x410] ;  /* 0x0004100001057983 */ /* 0x002ea20000300800 */
[----:B------:R-:W-:Y:S02]  /*15860*/  STL [R1+0x550], R6 ;  /* 0x0005500601007387 */ /* 0x000fe40000100800 */
[----:B------:R-:W-:Y:S02]  /*15870*/  STL [R1+0x4bc], R7 ;  /* 0x0004bc0701007387 */ /* 0x000fe40000100800 */
[----:B------:R-:W-:Y:S01]  /*15880*/  STL [R1+0x5a4], R12 ;  /* 0x0005a40c01007387 */ /* 0x000fe20000100800 */
[----:B------:R-:W-:Y:S01]  /*15890*/  STL [R1+0x554], R13 ;  /* 0x0005540d01007387 */ /* 0x000fe20000100800 */
[----:B------:R-:W2:Y:S02]  /*158a0*/  LDL.LU.64 R26, [R1+0x658] ;  /* 0x00065800011a7983 */ /* 0x000ea40000300a00 */
[----:B------:R-:W2:Y:S02]  /*158b0*/  LDL.LU.64 R24, [R1+0x650] ;  /* 0x0006500001187983 */ /* 0x000ea40000300a00 */
[----:B------:R-:W-:Y:S01]  /*158c0*/  STL.64 [R1+0x250], R16 ;  /* 0x0002501001007387 */ /* 0x000fe20000100a00 */
[----:B------:R1:W-:Y:S04]  /*158d0*/  STL.64 [R1+0x258], R18 ;  /* 0x0002581201007387 */ /* 0x0003e80000100a00 */
[----:B-1----:R-:W2:Y:S01]  /*158e0*/  LDL.LU.64 R18, [R1+0x648] ;  /* 0x0006480001127983 */ /* 0x002ea20000300a00 */
[----:B------:R-:W3:Y:S02]  /*158f0*/  LDL.LU R17, [R1+0x568] ;  /* 0x0005680001117983 */ /* 0x000ee40000300800 */
[----:B------:R-:W-:Y:S01]  /*15900*/  IMAD.MOV.U32 R4, RZ, RZ, R0 ;  /* 0x000000ffff047224 */ /* 0x000fe200078e0000 */
[----:B--2---:R-:W-:Y:S01]  /*15910*/  STL.64 [R1+0x630], R18 ;  /* 0x0006301201007387 */ /* 0x004fe20000100a00 */
[----:B---3--:R1:W-:Y:S02]  /*15920*/  STL [R1+0x628], R17 ;  /* 0x0006281101007387 */ /* 0x0083e40000100800 */
[----:B------:R-:W2:Y:S01]  /*15930*/  LDL.LU R16, [R1+0x90] ;  /* 0x0000900001107983 */ /* 0x000ea20000300800 */
[----:B-1----:R-:W2:Y:S01]  /*15940*/  LDL.LU R17, [R1+0x94] ;  /* 0x0000940001117983 */ /* 0x002ea20000300800 */
[----:B------:R-:W2:Y:S02]  /*15950*/  LDL.LU R18, [R1+0x98] ;  /* 0x0000980001127983 */ /* 0x000ea40000300800 */
[----:B------:R-:W2:Y:S02]  /*15960*/  LDL.LU R19, [R1+0x9c] ;  /* 0x00009c0001137983 */ /* 0x000ea40000300800 */
[----:B------:R-:W-:Y:S01]  /*15970*/  IMAD.WIDE R4, R25, 0x2, R4 ;  /* 0x0000000219047825 */ /* 0x000fe200078e0204 */
[----:B------:R-:W3:Y:S03]  /*15980*/  LDL.LU R0, [R1+0x640] ;  /* 0x0006400001007983 */ /* 0x000ee60000300800 */
[----:B----4-:R-:W-:-:S02]  /*15990*/  IMAD.MOV.U32 R7, RZ, RZ, R2 ;  /* 0x000000ffff077224 */ /* 0x010fc400078e0002 */
[----:B------:R-:W-:Y:S02]  /*159a0*/  IMAD.MOV.U32 R6, RZ, RZ, R3 ;  /* 0x000000ffff067224 */ /* 0x000fe400078e0003 */
[----:B------:R-:W4:Y:S01]  /*159b0*/  LDL.LU R2, [R1+0x63c] ;  /* 0x00063c0001027983 */ /* 0x000f220000300800 */
[----:B------:R-:W3:Y:S01]  /*159c0*/  LDL.LU R3, [R1+0x638] ;  /* 0x0006380001037983 */ /* 0x000ee20000300800 */
[----:B------:R1:W-:Y:S02]  /*159d0*/  STL [R1+0x4c0], R4 ;  /* 0x0004c00401007387 */ /* 0x0003e40000100800 */
[----:B------:R0:W-:Y:S01]  /*159e0*/  STL [R1+0x410], R5 ;  /* 0x0004100501007387 */ /* 0x0001e20000100800 */
[----:B-1----:R-:W3:Y:S01]  /*159f0*/  LDL.LU R4, [R1+0x414] ;  /* 0x0004140001047983 */ /* 0x002ee20000300800 */
[----:B0-----:R-:W3:Y:S02]  /*15a00*/  LDL.LU R5, [R1+0x4c8] ;  /* 0x0004c80001057983 */ /* 0x001ee40000300800 */
[----:B------:R-:W-:-:S02]  /*15a10*/  IMAD.MOV.U32 R12, RZ, RZ, R21 ;  /* 0x000000ffff0c7224 */ /* 0x000fc400078e0015 */
[----:B------:R-:W-:Y:S02]  /*15a20*/  IMAD.MOV.U32 R13, RZ, RZ, R20 ;  /* 0x000000ffff0d7224 */ /* 0x000fe400078e0014 */
[----:B------:R-:W-:-:S04]  /*15a30*/  IMAD.WIDE R6, R25, 0x2, R6 ;  /* 0x0000000219067825 */ /* 0x000fc800078e0206 */
[----:B------:R-:W-:Y:S01]  /*15a40*/  IMAD.WIDE R12, R25, 0x2, R12 ;  /* 0x00000002190c7825 */ /* 0x000fe200078e020c */
[----:B------:R-:W-:Y:S03]  /*15a50*/  STL [R1+0x558], R6 ;  /* 0x0005580601007387 */ /* 0x000fe60000100800 */
[----:B------:R-:W-:Y:S02]  /*15a60*/  STL [R1+0x4c4], R7 ;  /* 0x0004c40701007387 */ /* 0x000fe40000100800 */
[----:B------:R-:W-:Y:S02]  /*15a70*/  STL [R1+0x5a8], R12 ;  /* 0x0005a80c01007387 */ /* 0x000fe40000100800 */
[----:B------:R-:W-:Y:S01]  /*15a80*/  STL [R1+0x55c], R13 ;  /* 0x00055c0d01007387 */ /* 0x000fe20000100800 */
[----:B--2---:R-:W-:Y:S01]  /*15a90*/  HMMA.16816.F32.BF16 R20, R8, R22, R16 ;  /* 0x000000160814723c */ /* 0x004fe20000041810 */
[----:B------:R0:W5:Y:S01]  /*15aa0*/  LDL.LU.64 R18, [R1+0x630] ;  /* 0x0006300001127983 */ /* 0x0001620000300a00 */
[----:B------:R-:W2:Y:S11]  /*15ab0*/  LDL.LU R17, [R1+0x628] ;  /* 0x0006280001117983 */ /* 0x000eb60000300800 */
[----:B------:R-:W-:Y:S10]  /*15ac0*/  @!UPT UIADD3 URZ, URZ, URZ, URZ ;  /* 0x0000003f3f3ff290 */ /* 0x000ff4000fffe03f */
[----:B------:R-:W-:Y:S01]  /*15ad0*/  STL.64 [R1+0x270], R20 ;  /* 0x0002701401007387 */ /* 0x000fe20000100a00 */
[----:B------:R1:W-:Y:S03]  /*15ae0*/  STL.64 [R1+0x278], R22 ;  /* 0x0002781601007387 */ /* 0x0003e60000100a00 */
[----:B-1----:R-:W2:Y:S01]  /*15af0*/  LDL.LU.64 R22, [R1+0x620] ;  /* 0x0006200001167983 */ /* 0x002ea20000300a00 */
[----:B------:R-:W2:Y:S01]  /*15b00*/  LDL.LU.64 R20, [R1+0x618] ;  /* 0x0006180001147983 */ /* 0x000ea20000300a00 */
[-C--:B---3--:R-:W-:Y:S01]  /*15b10*/  LOP3.LUT R5, R5, R4.reuse, RZ, 0x3c, !PT ;  /* 0x0000000405057212 */ /* 0x088fe200078e3cff */
[----:B------:R-:W3:Y:S03]  /*15b20*/  LDL.LU R16, [R1+0x3ac] ;  /* 0x0003ac0001107983 */ /* 0x000ee60000300800 */
[----:B------:R-:W-:-:S04]  /*15b30*/  LOP3.LUT R4, R5, R4, RZ, 0x3c, !PT ;  /* 0x0000000405047212 */ /* 0x000fc800078e3cff */
[----:B------:R-:W-:-:S05]  /*15b40*/  LOP3.LUT R5, R5, R4, RZ, 0x3c, !PT ;  /* 0x0000000405057212 */ /* 0x000fca00078e3cff */
[----:B------:R-:W-:-:S04]  /*15b50*/  IMAD.WIDE R12, R25, 0x2, R4 ;  /* 0x00000002190c7825 */ /* 0x000fc800078e0204 */
[----:B------:R-:W-:Y:S02]  /*15b60*/  IMAD.MOV.U32 R4, RZ, RZ, R0 ;  /* 0x000000ffff047224 */ /* 0x000fe400078e0000 */
[----:B------:R-:W3:Y:S01]  /*15b70*/  LDL.LU R0, [R1+0x610] ;  /* 0x0006100001007983 */ /* 0x000ee20000300800 */
[----:B------:R-:W-:Y:S02]  /*15b80*/  IMAD.MOV.U32 R5, RZ, RZ, R24 ;  /* 0x000000ffff057224 */ /* 0x000fe400078e0018 */
[----:B------:R-:W-:Y:S02]  /*15b90*/  IMAD.MOV.U32 R6, RZ, RZ, R3 ;  /* 0x000000ffff067224 */ /* 0x000fe400078e0003 */
[----:B----4-:R-:W-:Y:S02]  /*15ba0*/  IMAD.MOV.U32 R7, RZ, RZ, R2 ;  /* 0x000000ffff077224 */ /* 0x010fe400078e0002 */
[----:B------:R-:W-:-:S04]  /*15bb0*/  IMAD.WIDE R4, R25, 0x2, R4 ;  /* 0x0000000219047825 */ /* 0x000fc800078e0204 */
[----:B------:R-:W-:Y:S01]  /*15bc0*/  IMAD.WIDE R6, R25, 0x2, R6 ;  /* 0x0000000219067825 */ /* 0x000fe200078e0206 */
[----:B------:R-:W4:Y:S03]  /*15bd0*/  LDL.LU R2, [R1+0x60c] ;  /* 0x00060c0001027983 */ /* 0x000f260000300800 */
[----:B------:R-:W4:Y:S02]  /*15be0*/  LDL.LU R3, [R1+0x608] ;  /* 0x0006080001037983 */ /* 0x000f240000300800 */
[----:B------:R1:W-:Y:S02]  /*15bf0*/  STL [R1+0x4c8], R12 ;  /* 0x0004c80c01007387 */ /* 0x0003e40000100800 */
[----:B------:R-:W-:Y:S01]  /*15c00*/  STL [R1+0x414], R13 ;  /* 0x0004140d01007387 */ /* 0x000fe20000100800 */
[----:B-1----:R-:W3:Y:S01]  /*15c10*/  LDL.LU R12, [R1+0x56c] ;  /* 0x00056c00010c7983 */ /* 0x002ee20000300800 */
[----:B--2---:R-:W-:Y:S03]  /*15c20*/  HMMA.16816.F32.BF16 R24, R8, R26, R20 ;  /* 0x0000001a0818723c */ /* 0x004fe60000041814 */
[----:B------:R0:W5:Y:S01]  /*15c30*/  LDL.LU.64 R22, [R1+0x600] ;  /* 0x0006000001167983 */ /* 0x0001620000300a00 */
[----:B------:R0:W5:Y:S11]  /*15c40*/  LDL.LU.64 R20, [R1+0x5f8] ;  /* 0x0005f80001147983 */ /* 0x0001760000300a00 */
[----:B------:R-:W-:Y:S08]  /*15c50*/  @!UPT UIADD3 URZ, URZ, URZ, URZ ;  /* 0x0000003f3f3ff290 */ /* 0x000ff0000fffe03f */
[----:B------:R-:W-:Y:S01]  /*15c60*/  STL.64 [R1+0x260], R24 ;  /* 0x0002601801007387 */ /* 0x000fe20000100a00 */
[----:B------:R-:W-:Y:S02]  /*15c70*/  IMAD.MOV.U32 R9, RZ, RZ, R26 ;  /* 0x000000ffff097224 */ /* 0x000fe400078e001a */
[----:B------:R1:W-:Y:S02]  /*15c80*/  STL.64 [R1+0x268], R26 ;  /* 0x0002681a01007387 */ /* 0x0003e40000100a00 */
[----:B------:R-:W-:Y:S02]  /*15c90*/  IMAD.MOV.U32 R8, RZ, RZ, R27 ;  /* 0x000000ffff087224 */ /* 0x000fe400078e001b */
[----:B-1----:R0:W5:Y:S01]  /*15ca0*/  LDL.LU.64 R26, [R1+0x5f0] ;  /* 0x0005f000011a7983 */ /* 0x0021620000300a00 */
[----:B------:R0:W5:Y:S02]  /*15cb0*/  LDL.LU.64 R24, [R1+0x5e8] ;  /* 0x0005e80001187983 */ /* 0x0001640000300a00 */
[----:B------:R-:W2:Y:S02]  /*15cc0*/  LDL.LU R11, [R1+0x4d4] ;  /* 0x0004d400010b7983 */ /* 0x000ea40000300800 */
[----:B------:R-:W-:Y:S01]  /*15cd0*/  STL [R1+0x560], R4 ;  /* 0x0005600401007387 */ /* 0x000fe20000100800 */
[----:B------:R-:W-:Y:S01]  /*15ce0*/  STL [R1+0x4cc], R5 ;  /* 0x0004cc0501007387 */ /* 0x000fe20000100800 */
[----:B------:R3:W-:Y:S02]  /*15cf0*/  STL [R1+0x564], R6 ;  /* 0x0005640601007387 */ /* 0x0007e40000100800 */
[----:B------:R1:W-:Y:S02]  /*15d00*/  STL [R1+0x4d0], R7 ;  /* 0x0004d00701007387 */ /* 0x0003e40000100800 */
[----:B---3--:R-:W-:-:S02]  /*15d10*/  IMAD.MOV.U32 R6, RZ, RZ, R0 ;  /* 0x000000ffff067224 */ /* 0x008fc400078e0000 */
[----:B------:R-:W3:Y:S01]  /*15d20*/  LDL.LU R0, [R1+0x5e4] ;  /* 0x0005e40001007983 */ /* 0x000ee20000300800 */
[----:B------:R-:W-:Y:S02]  /*15d30*/  IMAD.MOV.U32 R13, RZ, RZ, c[0x0][0x18c] ;  /* 0x00006300ff0d7624 */ /* 0x000fe400078e00ff */
[----:B------:R-:W-:Y:S02]  /*15d40*/  IMAD.MOV.U32 R4, RZ, RZ, R17 ;  /* 0x000000ffff047224 */ /* 0x000fe400078e0011 */
[----:B-1----:R-:W-:Y:S02]  /*15d50*/  IMAD.MOV.U32 R7, RZ, RZ, R12 ;  /* 0x000000ffff077224 */ /* 0x002fe400078e000c */
[----:B------:R-:W-:Y:S01]  /*15d60*/  IMAD.SHL.U32 R13, R13, 0x40, RZ ;  /* 0x000000400d0d7824 */ /* 0x000fe200078e00ff */
[----:B------:R-:W-:-:S03]  /*15d70*/  IADD3 R16, R16, -0x1, RZ ;  /* 0xffffffff10107810 */ /* 0x000fc60007ffe0ff */
[----:B------:R-:W-:Y:S02]  /*15d80*/  IMAD.WIDE R6, R13, 0x2, R6 ;  /* 0x000000020d067825 */ /* 0x000fe400078e0206 */
[----:B------:R0:W-:Y:S01]  /*15d90*/  STL [R1+0x3ac], R16 ;  /* 0x0003ac1001007387 */ /* 0x0001e20000100800 */
[----:B------:R-:W-:Y:S01]  /*15da0*/  ISETP.NE.U32.AND P0, PT, R16, RZ, PT ;  /* 0x000000ff1000720c */ /* 0x000fe20003f05070 */
[----:B------:R-:W-:-:S04]  /*15db0*/  IMAD.MOV.U32 R17, RZ, RZ, c[0x0][0x188] ;  /* 0x00006200ff117624 */ /* 0x000fc800078e00ff */
[----:B------:R-:W-:-:S04]  /*15dc0*/  IMAD.SHL.U32 R17, R17, 0x40, RZ ;  /* 0x0000004011117824 */ /* 0x000fc800078e00ff */
[----:B----4-:R-:W-:-:S04]  /*15dd0*/  IMAD.WIDE R2, R17, 0x2, R2 ;  /* 0x0000000211027825 */ /* 0x010fc800078e0202 */
[----:B--2---:R-:W-:-:S04]  /*15de0*/  IMAD.MOV.U32 R5, RZ, RZ, R11 ;  /* 0x000000ffff057224 */ /* 0x004fc800078e000b */
[----:B------:R-:W-:-:S05]  /*15df0*/  IMAD.WIDE R4, R13, 0x2, R4 ;  /* 0x000000020d047825 */ /* 0x000fca00078e0204 */
[----:B------:R0:W-:Y:S01]  /*15e00*/  STL [R1+0x568], R4 ;  /* 0x0005680401007387 */ /* 0x0001e20000100800 */
[----:B------:R0:W-:Y:S02]  /*15e10*/  STL [R1+0x4d4], R5 ;  /* 0x0004d40501007387 */ /* 0x0001e40000100800 */
[----:B------:R0:W-:Y:S02]  /*15e20*/  STL [R1+0x5ac], R6 ;  /* 0x0005ac0601007387 */ /* 0x0001e40000100800 */
[----:B------:R0:W-:Y:S01]  /*15e30*/  STL [R1+0x56c], R7 ;  /* 0x00056c0701007387 */ /* 0x0001e20000100800 */
[----:B---3--:R-:W-:Y:S01]  /*15e40*/  IADD3 R0, R0, -0x40, RZ ;  /* 0xffffffc000007810 */ /* 0x008fe20007ffe0ff */
[----:B------:R-:W-:Y:S01]  /*15e50*/  @!P0 CALL.REL.NOINC `(.L_x_2) ;  /* 0x0000001000008944 */ /* 0x000fe20003c00000 */
[----:B------:R-:W-:Y:S05]  /*15e60*/  BRA `(.L_x_3) ;  /* 0xffff187000007947 */ /* 0x000fea000383ffff */
.L_x_2:
[----:B-----5:R1:W-:Y:S04]  /*15e70*/  STL [R1+0x67c], R20 ;  /* 0x00067c1401007387 */ /* 0x0203e80000100800 */
[----:B-1----:R-:W2:Y:S04]  /*15e80*/  LDL.LU R20, [R1+0xb8] ;  /* 0x0000b80001147983 */ /* 0x002ea80000300800 */
[----:B--2---:R1:W-:Y:S04]  /*15e90*/  STL [R1+0x684], R20 ;  /* 0x0006841401007387 */ /* 0x0043e80000100800 */
        /* <DEDUP_REMOVED lines=30> */
[----:B------:R2:W-:Y:S01]  /*16080*/  STL [R1+0x678], R21 ;  /* 0x0006781501007387 */ /* 0x0005e20000100800 */
[----:B-1----:R-:W-:-:S03]  /*16090*/  IMAD.MOV.U32 R20, RZ, RZ, R9 ;  /* 0x000000ffff147224 */ /* 0x002fc600078e0009 */
[----:B--2---:R-:W2:Y:S04]  /*160a0*/  LDL.LU R21, [R1+0x10c] ;  /* 0x00010c0001157983 */ /* 0x004ea80000300800 */
        /* <DEDUP_REMOVED lines=36> */
[----:B------:R1:W-:Y:S04]  /*162f0*/  STL [R1+0x670], R14 ;  /* 0x0006700e01007387 */ /* 0x0003e80000100800 */
[----:B-1----:R-:W3:Y:S04]  /*16300*/  LDL.LU R14, [R1+0x12c] ;  /* 0x00012c00010e7983 */ /* 0x002ee80000300800 */
[----:B------:R-:W4:Y:S04]  /*16310*/  LDL.LU R0, [R1+0x120] ;  /* 0x0001200001007983 */ /* 0x000f280000300800 */
[----:B------:R-:W2:Y:S04]  /*16320*/  LDL.LU R24, [R1+0x144] ;  /* 0x0001440001187983 */ /* 0x000ea80000300800 */
[----:B------:R-:W2:Y:S04]  /*16330*/  LDL.LU R25, [R1+0x140] ;  /* 0x0001400001197983 */ /* 0x000ea80000300800 */
        /* <DEDUP_REMOVED lines=14> */
[----:B------:R0:W-:Y:S04]  /*16420*/  STL [R1+0x600], R19 ;  /* 0x0006001301007387 */ /* 0x0001e80000100800 */
[----:B0-----:R-:W4:Y:S04]  /*16430*/  LDL.LU R19, [R1+0x124] ;  /* 0x0001240001137983 */ /* 0x001f280000300800 */
[----:B------:R0:W-:Y:S01]  /*16440*/  STL [R1+0x5fc], R18 ;  /* 0x0005fc1201007387 */ /* 0x0001e20000100800 */
[----:B------:R-:W-:-:S03]  /*16450*/  F2FP.BF16.PACK_AB R20, R21, R20 ;  /* 0x000000141514723e */ /* 0x000fc600000010ff */
        /* <DEDUP_REMOVED lines=13> */
[----:B------:R-:W2:Y:S04]  /*16530*/  LDL.LU R21, [R1+0x700] ;  /* 0x0007000001157983 */ /* 0x000ea80000300800 */
[----:B------:R0:W-:Y:S04]  /*16540*/  STL [R1+0x9c], R20 ;  /* 0x00009c1401007387 */ /* 0x0001e80000100800 */
[----:B0-----:R-:W2:Y:S02]  /*16550*/  LDL.LU R20, [R1+0x6fc] ;  /* 0x0006fc0001147983 */ /* 0x001ea40000300800 */
[----:B--2---:R-:W-:-:S02]  /*16560*/  F2FP.BF16.PACK_AB R20, R21, R20 ;  /* 0x000000141514723e */ /* 0x004fc400000010ff */
        /* <DEDUP_REMOVED lines=60> */
[----:B------:R-:W2:Y:S01]  /*16930*/  LDL.LU R21, [R1+0x680] ;  /* 0x0006800001157983 */ /* 0x000ea20000300800 */
[----:B---3--:R-:W-:-:S03]  /*16940*/  F2FP.BF16.PACK_AB R29, R14, R29 ;  /* 0x0000001d0e1d723e */ /* 0x008fc600000010ff */
[----:B------:R0:W-:Y:S01]  /*16950*/  STL [R1+0x5c], R20 ;  /* 0x00005c1401007387 */ /* 0x0001e20000100800 */
[----:B------:R-:W-:Y:S02]  /*16960*/  F2FP.BF16.PACK_AB R28, R28, R26 ;  /* 0x0000001a1c1c723e */ /* 0x000fe400000010ff */
[----:B------:R-:W-:Y:S02]  /*16970*/  F2FP.BF16.PACK_AB R26, R27, R22 ;  /* 0x000000161b1a723e */ /* 0x000fe400000010ff */
[----:B------:R-:W-:Y:S01]  /*16980*/  F2FP.BF16.PACK_AB R22, R23, R18 ;  /* 0x000000121716723e */ /* 0x000fe200000010ff */
[----:B0-----:R-:W3:Y:S01]  /*16990*/  LDL.LU R20, [R1+0x67c] ;  /* 0x00067c0001147983 */ /* 0x001ee20000300800 */
[----:B----4-:R-:W-:Y:S02]  /*169a0*/  F2FP.BF16.PACK_AB R0, R19, R0 ;  /* 0x000000001300723e */ /* 0x010fe400000010ff */
[----:B------:R-:W-:Y:S02]  /*169b0*/  F2FP.BF16.PACK_AB R18, R24, R25 ;  /* 0x000000191812723e */ /* 0x000fe400000010ff */
[----:B------:R-:W-:-:S02]  /*169c0*/  F2FP.BF16.PACK_AB R2, R2, R3 ;  /* 0x000000030202723e */ /* 0x000fc400000010ff */
[----:B------:R-:W-:Y:S02]  /*169d0*/  F2FP.BF16.PACK_AB R3, R4, R5 ;  /* 0x000000050403723e */ /* 0x000fe400000010ff */
[----:B--2---:R-:W-:Y:S02]  /*169e0*/  F2FP.BF16.PACK_AB R15, R21, R15 ;  /* 0x0000000f150f723e */ /* 0x004fe400000010ff */
[----:B------:R-:W3:Y:S04]  /*169f0*/  LDL.LU R21, [R1+0x678] ;  /* 0x0006780001157983 */ /* 0x000ee80000300800 */
[----:B------:R0:W-:Y:S04]  /*16a00*/  STL [R1+0x58], R15 ;  /* 0x0000580f01007387 */ /* 0x0001e80000100800 */
[----:B0-----:R-:W2:Y:S04]  /*16a10*/  LDL.LU R15, [R1+0x674] ;  /* 0x00067400010f7983 */ /* 0x001ea80000300800 */
[----:B------:R-:W4:Y:S04]  /*16a20*/  LDL.LU R14, [R1+0x670] ;  /* 0x00067000010e7983 */ /* 0x000f280000300800 */
[----:B------:R-:W-:Y:S04]  /*16a30*/  STL [R1+0x54], R29 ;  /* 0x0000541d01007387 */ /* 0x000fe80000100800 */
[----:B------:R-:W-:Y:S04]  /*16a40*/  STL [R1+0x50], R28 ;  /* 0x0000501c01007387 */ /* 0x000fe80000100800 */
[----:B------:R-:W-:Y:S04]  /*16a50*/  STL [R1+0x4c], R26 ;  /* 0x00004c1a01007387 */ /* 0x000fe80000100800 */
[----:B------:R-:W-:Y:S04]  /*16a60*/  STL [R1+0x48], R22 ;  /* 0x0000481601007387 */ /* 0x000fe80000100800 */
[----:B------:R0:W-:Y:S04]  /*16a70*/  STL [R1+0x44], R0 ;  /* 0x0000440001007387 */ /* 0x0001e80000100800 */
[----:B------:R-:W-:Y:S04]  /*16a80*/  STL [R1+0x40], R18 ;  /* 0x0000401201007387 */ /* 0x000fe80000100800 */
[----:B------:R1:W-:Y:S01]  /*16a90*/  STL [R1+0x3c], R2 ;  /* 0x00003c0201007387 */ /* 0x0003e20000100800 */
[----:B0-----:R-:W-:-:S05]  /*16aa0*/  F2FP.BF16.PACK_AB R0, R6, R7 ;  /* 0x000000070600723e */ /* 0x001fca00000010ff */
[----:B------:R0:W-:Y:S01]  /*16ab0*/  STL [R1+0x38], R0 ;  /* 0x0000380001007387 */ /* 0x0001e20000100800 */
[----:B-1----:R-:W-:-:S03]  /*16ac0*/  F2FP.BF16.PACK_AB R2, R8, R9 ;  /* 0x000000090802723e */ /* 0x002fc600000010ff */
[----:B------:R1:W-:Y:S04]  /*16ad0*/  STL [R1+0x34], R3 ;  /* 0x0000340301007387 */ /* 0x0003e80000100800 */
[----:B------:R1:W-:Y:S01]  /*16ae0*/  STL [R1+0x30], R2 ;  /* 0x0000300201007387 */ /* 0x0003e20000100800 */
[----:B0-----:R-:W-:Y:S02]  /*16af0*/  F2FP.BF16.PACK_AB R0, R10, R11 ;  /* 0x0000000b0a00723e */ /* 0x001fe400000010ff */
[----:B-1----:R-:W-:-:S03]  /*16b00*/  F2FP.BF16.PACK_AB R3, R12, R13 ;  /* 0x0000000d0c03723e */ /* 0x002fc600000010ff */
[----:B------:R3:W-:Y:S01]  /*16b10*/  STL [R1+0x2c], R0 ;  /* 0x00002c0001007387 */ /* 0x0007e20000100800 */
[----:B------:R-:W-:-:S03]  /*16b20*/  F2FP.BF16.PACK_AB R2, R16, R17 ;  /* 0x000000111002723e */ /* 0x000fc600000010ff */
[----:B------:R-:W-:Y:S04]  /*16b30*/  STL [R1+0x28], R3 ;  /* 0x0000280301007387 */ /* 0x000fe80000100800 */
[----:B------:R-:W2:Y:S04]  /*16b40*/  LDL.LU R7, [R1+0x2e8] ;  /* 0x0002e80001077983 */ /* 0x000ea80000300800 */
[----:B------:R-:W-:Y:S01]  /*16b50*/  STL [R1+0x24], R2 ;  /* 0x0000240201007387 */ /* 0x000fe20000100800 */
[----:B---3--:R-:W-:-:S03]  /*16b60*/  F2FP.BF16.PACK_AB R0, R21, R20 ;  /* 0x000000141500723e */ /* 0x008fc600000010ff */
[----:B--2---:R0:W-:Y:S04]  /*16b70*/  STL [R1+0x630], R7 ;  /* 0x0006300701007387 */ /* 0x0041e80000100800 */
[----:B------:R-:W-:Y:S04]  /*16b80*/  STL [R1+0x20], R0 ;  /* 0x0000200001007387 */ /* 0x000fe80000100800 */
[----:B0-----:R-:W2:Y:S04]  /*16b90*/  LDL.LU R7, [R1+0x290] ;  /* 0x0002900001077983 */ /* 0x001ea80000300800 */
[----:B--2---:R0:W-:Y:S04]  /*16ba0*/  STL [R1+0x638], R7 ;  /* 0x0006380701007387 */ /* 0x0041e80000100800 */
        /* <DEDUP_REMOVED lines=11> */
[----:B--2---:R-:W-:Y:S04]  /*16c60*/  STL [R1+0x668], R7 ;  /* 0x0006680701007387 */ /* 0x004fe80000100800 */
[----:B------:R-:W2:Y:S04]  /*16c70*/  LDL.LU R6, [R1+0x2f8] ;  /* 0x0002f80001067983 */ /* 0x000ea80000300800 */
        /* <DEDUP_REMOVED lines=20> */
[----:B------:R-:W3:Y:S04]  /*16dc0*/  LDL.LU R4, [R1+0x338] ;  /* 0x0003380001047983 */ /* 0x000ee80000300800 */
[----:B---3--:R0:W-:Y:S04]  /*16dd0*/  STL [R1+0x624], R4 ;  /* 0x0006240401007387 */ /* 0x0081e80000100800 */
[----:B0-----:R-:W3:Y:S04]  /*16de0*/  LDL.LU R4, [R1+0x31c] ;  /* 0x00031c0001047983 */ /* 0x001ee80000300800 */
[----:B------:R-:W2:Y:S04]  /*16df0*/  LDL.LU R11, [R1+0x2e0] ;  /* 0x0002e000010b7983 */ /* 0x000ea80000300800 */
[----:B--2---:R0:W-:Y:S04]  /*16e00*/  STL [R1+0x620], R11 ;  /* 0x0006200b01007387 */ /* 0x0041e80000100800 */
[----:B0-----:R-:W2:Y:S04]  /*16e10*/  LDL.LU R11, [R1+0x33c] ;  /* 0x00033c00010b7983 */ /* 0x001ea80000300800 */
[----:B------:R-:W2:Y:S04]  /*16e20*/  LDL.LU R10, [R1+0x2f0] ;  /* 0x0002f000010a7983 */ /* 0x000ea80000300800 */
[----:B--2---:R0:W-:Y:S04]  /*16e30*/  STL [R1+0x61c], R10 ;  /* 0x00061c0a01007387 */ /* 0x0041e80000100800 */
[----:B0-----:R-:W2:Y:S04]  /*16e40*/  LDL.LU R10, [R1+0x2e4] ;  /* 0x0002e400010a7983 */ /* 0x001ea80000300800 */
[----:B------:R-:W2:Y:S04]  /*16e50*/  LDL.LU R9, [R1+0x310] ;  /* 0x0003100001097983 */ /* 0x000ea80000300800 */
[----:B--2---:R0:W-:Y:S04]  /*16e60*/  STL [R1+0x618], R9 ;  /* 0x0006180901007387 */ /* 0x0041e80000100800 */
[----:B0-----:R-:W2:Y:S04]  /*16e70*/  LDL.LU R9, [R1+0x2f4] ;  /* 0x0002f40001097983 */ /* 0x001ea80000300800 */
[----:B------:R-:W2:Y:S01]  /*16e80*/  LDL.LU R8, [R1+0x330] ;  /* 0x0003300001087983 */ /* 0x000ea20000300800 */
[----:B------:R-:W-:-:S03]  /*16e90*/  IMAD.MOV.U32 R7, RZ, RZ, R15 ;  /* 0x000000ffff077224 */ /* 0x000fc600078e000f */
[----:B--2---:R0:W-:Y:S04]  /*16ea0*/  STL [R1+0x614], R8 ;  /* 0x0006140801007387 */ /* 0x0041e80000100800 */
[----:B0-----:R-:W2:Y:S04]  /*16eb0*/  LDL.LU R8, [R1+0x314] ;  /* 0x0003140001087983 */ /* 0x001ea80000300800 */
[----:B------:R-:W2:Y:S01]  /*16ec0*/  LDL.LU R15, [R1+0x158] ;  /* 0x00015800010f7983 */ /* 0x000ea20000300800 */
[----:B----4-:R-:W-:-:S03]  /*16ed0*/  IMAD.MOV.U32 R6, RZ, RZ, R14 ;  /* 0x000000ffff067224 */ /* 0x010fc600078e000e */
[----:B--2---:R0:W-:Y:S04]  /*16ee0*/  STL [R1+0x610], R15 ;  /* 0x0006100f01007387 */ /* 0x0041e80000100800 */
[----:B0-----:R-:W2:Y:S04]  /*16ef0*/  LDL.LU R15, [R1+0x334] ;  /* 0x00033400010f7983 */ /* 0x001ea80000300800 */
[----:B------:R-:W4:Y:S04]  /*16f00*/  LDL.LU R14, [R1+0x168] ;  /* 0x00016800010e7983 */ /* 0x000f280000300800 */
[----:B----4-:R0:W-:Y:S04]  /*16f10*/  STL [R1+0x60c], R14 ;  /* 0x00060c0e01007387 */ /* 0x0101e80000100800 */
[----:B0-----:R-:W4:Y:S04]  /*16f20*/  LDL.LU R14, [R1+0x15c] ;  /* 0x00015c00010e7983 */ /* 0x001f280000300800 */
[----:B------:R-:W2:Y:S04]  /*16f30*/  LDL.LU R13, [R1+0x178] ;  /* 0x00017800010d7983 */ /* 0x000ea80000300800 */
[----:B--2---:R0:W-:Y:S04]  /*16f40*/  STL [R1+0x608], R13 ;  /* 0x0006080d01007387 */ /* 0x0041e80000100800 */
[----:B0-----:R-:W2:Y:S04]  /*16f50*/  LDL.LU R13, [R1+0x16c] ;  /* 0x00016c00010d7983 */ /* 0x001ea80000300800 */
[----:B------:R-:W2:Y:S01]  /*16f60*/  LDL.LU R19, [R1+0x19c] ;  /* 0x00019c0001137983 */ /* 0x000ea20000300800 */
[----:B------:R-:W-:-:S03]  /*16f70*/  F2FP.BF16.PACK_AB R7, R6, R7 ;  /* 0x000000070607723e */ /* 0x000fc600000010ff */
[----:B--2---:R0:W-:Y:S04]  /*16f80*/  STL [R1+0x604], R19 ;  /* 0x0006041301007387 */ /* 0x0041e80000100800 */
        /* <DEDUP_REMOVED lines=47> */
[----:B------:R0:W-:Y:S04]  /*17280*/  STL [R1], R7 ;  /* 0x0000000701007387 */ /* 0x0001e80000100800 */
[----:B0-----:R-:W2:Y:S02]  /*17290*/  LDL.LU R7, [R1+0x630] ;  /* 0x0006300001077983 */ /* 0x001ea40000300800 */
[----:B--2---:R-:W-:-:S02]  /*172a0*/  F2FP.BF16.PACK_AB R7, R6, R7 ;  /* 0x000000070607723e */ /* 0x004fc400000010ff */
[----:B------:R-:W2:Y:S02]  /*172b0*/  LDL.LU R6, [R1+0x62c] ;  /* 0x00062c0001067983 */ /* 0x000ea40000300800 */
[----:B--2---:R-:W-:Y:S02]  /*172c0*/  F2FP.BF16.PACK_AB R6, R5, R6 ;  /* 0x000000060506723e */ /* 0x004fe400000010ff */
[----:B------:R-:W3:Y:S02]  /*172d0*/  LDL.LU R5, [R1+0x628] ;  /* 0x0006280001057983 */ /* 0x000ee40000300800 */
[----:B---3--:R-:W-:Y:S02]  /*172e0*/  F2FP.BF16.PACK_AB R5, R4, R5 ;  /* 0x000000050405723e */ /* 0x008fe400000010ff */
[----:B------:R-:W2:Y:S02]  /*172f0*/  LDL.LU R4, [R1+0x624] ;  /* 0x0006240001047983 */ /* 0x000ea40000300800 */
[----:B--2---:R-:W-:-:S02]  /*17300*/  F2FP.BF16.PACK_AB R4, R11, R4 ;  /* 0x000000040b04723e */ /* 0x004fc400000010ff */
[----:B------:R-:W2:Y:S02]  /*17310*/  LDL.LU R11, [R1+0x620] ;  /* 0x00062000010b7983 */ /* 0x000ea40000300800 */
[----:B--2---:R-:W-:Y:S02]  /*17320*/  F2FP.BF16.PACK_AB R11, R10, R11 ;  /* 0x0000000b0a0b723e */ /* 0x004fe400000010ff */
[----:B------:R-:W2:Y:S02]  /*17330*/  LDL.LU R10, [R1+0x61c] ;  /* 0x00061c00010a7983 */ /* 0x000ea40000300800 */
[----:B--2---:R-:W-:Y:S02]  /*17340*/  F2FP.BF16.PACK_AB R10, R9, R10 ;  /* 0x0000000a090a723e */ /* 0x004fe400000010ff */
[----:B------:R-:W2:Y:S02]  /*17350*/  LDL.LU R9, [R1+0x618] ;  /* 0x0006180001097983 */ /* 0x000ea40000300800 */
[----:B--2---:R-:W-:-:S02]  /*17360*/  F2FP.BF16.PACK_AB R9, R8, R9 ;  /* 0x000000090809723e */ /* 0x004fc400000010ff */
[----:B------:R-:W2:Y:S02]  /*17370*/  LDL.LU R8, [R1+0x614] ;  /* 0x0006140001087983 */ /* 0x000ea40000300800 */
[----:B--2---:R-:W-:Y:S02]  /*17380*/  F2FP.BF16.PACK_AB R8, R15, R8 ;  /* 0x000000080f08723e */ /* 0x004fe400000010ff */
[----:B------:R-:W4:Y:S02]  /*17390*/  LDL.LU R15, [R1+0x610] ;  /* 0x00061000010f7983 */ /* 0x000f240000300800 */
[----:B----4-:R-:W-:Y:S02]  /*173a0*/  F2FP.BF16.PACK_AB R15, R14, R15 ;  /* 0x0000000f0e0f723e */ /* 0x010fe400000010ff */
        /* <DEDUP_REMOVED lines=8> */
[----:B------:R-:W2:Y:S01]  /*17430*/  LDL.LU R18, [R1+0x5fc] ;  /* 0x0005fc0001127983 */ /* 0x000ea20000300800 */
[----:B------:R-:W-:Y:S02]  /*17440*/  F2FP.BF16.PACK_AB R17, R22, R17 ;  /* 0x000000111611723e */ /* 0x000fe400000010ff */
[----:B--2---:R-:W-:Y:S02]  /*17450*/  F2FP.BF16.PACK_AB R18, R23, R18 ;  /* 0x000000121712723e */ /* 0x004fe400000010ff */
[----:B------:R-:W2:Y:S04]  /*17460*/  LDL.LU R23, [R1+0x5f8] ;  /* 0x0005f80001177983 */ /* 0x000ea80000300800 */
[----:B------:R-:W3:Y:S01]  /*17470*/  LDL.LU R22, [R1+0x5f4] ;  /* 0x0005f40001167983 */ /* 0x000ee20000300800 */
[----:B------:R-:W-:-:S03]  /*17480*/  F2FP.BF16.PACK_AB R16, R27, R16 ;  /* 0x000000101b10723e */ /* 0x000fc600000010ff */
[----:B------:R-:W4:Y:S01]  /*17490*/  LDL.LU R27, [R1+0x5f0] ;  /* 0x0005f000011b7983 */ /* 0x000f220000300800 */
[----:B------:R-:W-:Y:S02]  /*174a0*/  F2FP.BF16.PACK_AB R21, R29, R21 ;  /* 0x000000151d15723e */ /* 0x000fe400000010ff */
[----:B--2---:R-:W-:Y:S02]  /*174b0*/  F2FP.BF16.PACK_AB R23, R26, R23 ;  /* 0x000000171a17723e */ /* 0x004fe400000010ff */
[----:B------:R-:W2:Y:S01]  /*174c0*/  LDL.LU R26, [R1+0x5ec] ;  /* 0x0005ec00011a7983 */ /* 0x000ea20000300800 */
[----:B---3--:R-:W-:-:S03]  /*174d0*/  F2FP.BF16.PACK_AB R22, R28, R22 ;  /* 0x000000161c16723e */ /* 0x008fc600000010ff */
[----:B------:R-:W3:Y:S04]  /*174e0*/  LDL.LU R28, [R1+0x5e8] ;  /* 0x0005e800011c7983 */ /* 0x000ee80000300800 */
[----:B------:R-:W3:Y:S01]  /*174f0*/  LDL.LU R29, [R1+0x5e4] ;  /* 0x0005e400011d7983 */ /* 0x000ee20000300800 */
[----:B----4-:R-:W-:Y:S02]  /*17500*/  F2FP.BF16.PACK_AB R27, R24, R27 ;  /* 0x0000001b181b723e */ /* 0x010fe400000010ff */
[----:B------:R-:W-:Y:S02]  /*17510*/  F2FP.BF16.PACK_AB R20, R0, R20 ;  /* 0x000000140014723e */ /* 0x000fe400000010ff */
[----:B--2---:R-:W-:Y:S02]  /*17520*/  F2FP.BF16.PACK_AB R26, R25, R26 ;  /* 0x0000001a191a723e */ /* 0x004fe400000010ff */
[----:B------:R-:W-:-:S02]  /*17530*/  F2FP.BF16.PACK_AB R25, R2, R3 ;  /* 0x000000030219723e */ /* 0x000fc400000010ff */
[----:B---3--:R-:W-:Y:S02]  /*17540*/  F2FP.BF16.PACK_AB R24, R29, R28 ;  /* 0x0000001c1d18723e */ /* 0x008fe400000010ff */
.L_x_1:
[----:B------:R-:W2:Y:S04]  /*17550*/  LDL.LU R2, [R1+0x5e0] ;  /* 0x0005e00001027983 */ /* 0x000ea80000300800 */
[----:B------:R-:W3:Y:S02]  /*17560*/  S2R R29, SR_TID.X ;  /* 0x00000000001d7919 */ /* 0x000ee40000002100 */
[C---:B-1-3--:R-:W-:Y:S02]  /*17570*/  IMAD.SHL.U32 R0, R29.reuse, 0x200, RZ ;  /* 0x000002001d007824 */ /* 0x04afe400078e00ff */
[C---:B0-----:R-:W-:Y:S02]  /*17580*/  IMAD.SHL.U32 R28, R29.reuse, 0x4, RZ ;  /* 0x000000041d1c7824 */ /* 0x041fe400078e00ff */
[----:B------:R-:W-:Y:S01]  /*17590*/  IMAD.SHL.U32 R3, R29, 0x40, RZ ;  /* 0x000000401d037824 */ /* 0x000fe200078e00ff */
[----:B------:R-:W-:-:S04]  /*175a0*/  LOP3.LUT R0, R0, 0x3000, RZ, 0xc0, !PT ;  /* 0x0000300000007812 */ /* 0x000fc800078ec0ff */
[----:B------:R-:W-:Y:S01]  /*175b0*/  LOP3.LUT R3, R3, 0x800, RZ, 0xc0, !PT ;  /* 0x0000080003037812 */ /* 0x000fe200078ec0ff */
[----:B------:R-:W-:Y:S01]  /*175c0*/  BAR.SYNC.DEFER_BLOCKING 0x0 ;  /* 0x0000000000007b1d */ /* 0x000fe20000010000 */
[----:B--2---:R-:W-:Y:S01]  /*175d0*/  LOP3.LUT R0, R0, 0x60, R2, 0xf8, !PT ;  /* 0x0000006000007812 */ /* 0x004fe200078ef802 */
[C---:B------:R-:W-:Y:S01]  /*175e0*/  IMAD.SHL.U32 R2, R29.reuse, 0x800, RZ ;  /* 0x000008001d027824 */ /* 0x040fe200078e00ff */
[----:B------:R-:W-:Y:S02]  /*175f0*/  LOP3.LUT R29, R29, 0x7f, RZ, 0xc0, !PT ;  /* 0x0000007f1d1d7812 */ /* 0x000fe400078ec0ff */
[----:B------:R-:W-:Y:S02]  /*17600*/  LOP3.LUT R0, R0, 0x170, R28, 0x78, !PT ;  /* 0x0000017000007812 */ /* 0x000fe400078e781c */
[----:B------:R-:W-:-:S03]  /*17610*/  LOP3.LUT R2, R2, 0x3000, RZ, 0xc0, !PT ;  /* 0x0000300002027812 */ /* 0x000fc600078ec0ff */
[----:B------:R-:W-:Y:S02]  /*17620*/  IMAD.IADD R3, R3, 0x1, R0 ;  /* 0x0000000103037824 */ /* 0x000fe400078e0200 */
[----:B------:R-:W-:-:S03]  /*17630*/  IMAD R28, R29, 0x10, R2 ;  /* 0x000000101d1c7824 */ /* 0x000fc600078e0202 */
[----:B------:R0:W-:Y:S04]  /*17640*/  STS.128 [R3], R24 ;  /* 0x0000001803007388 */ /* 0x0001e80000000c00 */
[----:B------:R1:W-:Y:S04]  /*17650*/  STS.128 [R3+0x80], R20 ;  /* 0x0000801403007388 */ /* 0x0003e80000000c00 */
[----:B------:R2:W-:Y:S04]  /*17660*/  STS.128 [R3+0x200], R16 ;  /* 0x0002001003007388 */ /* 0x0005e80000000c00 */
[----:B0-----:R-:W3:Y:S04]  /*17670*/  LDL R26, [R1+0x3a4] ;  /* 0x0003a400011a7983 */ /* 0x001ee80000100800 */
[----:B------:R-:W4:Y:S04]  /*17680*/  LDL.LU R27, [R1+0x5dc] ;  /* 0x0005dc00011b7983 */ /* 0x000f280000300800 */
[----:B-1----:R-:W5:Y:S04]  /*17690*/  LDL.LU R20, [R1+0x10] ;  /* 0x0000100001147983 */ /* 0x002f680000300800 */
[----:B------:R-:W5:Y:S04]  /*176a0*/  LDL.LU R21, [R1+0x14] ;  /* 0x0000140001157983 */ /* 0x000f680000300800 */
[----:B------:R-:W5:Y:S04]  /*176b0*/  LDL.LU R22, [R1+0x18] ;  /* 0x0000180001167983 */ /* 0x000f680000300800 */
[----:B------:R-:W5:Y:S04]  /*176c0*/  LDL.LU R23, [R1+0x1c] ;  /* 0x00001c0001177983 */ /* 0x000f680000300800 */
[----:B--2---:R-:W2:Y:S04]  /*176d0*/  LDL.LU R16, [R1] ;  /* 0x0000000001107983 */ /* 0x004ea80000300800 */
[----:B------:R-:W2:Y:S04]  /*176e0*/  LDL.LU R17, [R1+0x4] ;  /* 0x0000040001117983 */ /* 0x000ea80000300800 */
[----:B------:R-:W2:Y:S04]  /*176f0*/  LDL.LU R18, [R1+0x8] ;  /* 0x0000080001127983 */ /* 0x000ea80000300800 */
[----:B------:R-:W2:Y:S04]  /*17700*/  LDL.LU R19, [R1+0xc] ;  /* 0x00000c0001137983 */ /* 0x000ea80000300800 */
[----:B------:R-:W-:Y:S04]  /*17710*/  STS.128 [R3+0x280], R12 ;  /* 0x0002800c03007388 */ /* 0x000fe80000000c00 */
[----:B------:R0:W-:Y:S04]  /*17720*/  STS.128 [R3+0x400], R8 ;  /* 0x0004000803007388 */ /* 0x0001e80000000c00 */
[----:B------:R-:W-:Y:S01]  /*17730*/  STS.128 [R3+0x480], R4 ;  /* 0x0004800403007388 */ /* 0x000fe20000000c00 */
[----:B0-----:R-:W-:-:S02]  /*17740*/  LOP3.LUT R8, R28, 0x20, RZ, 0x3c, !PT ;  /* 0x000000201c087812 */ /* 0x001fc400078e3cff */
[C---:B---3--:R-:W-:Y:S02]  /*17750*/  IADD3 R2, R26.reuse, 0x2, RZ ;  /* 0x000000021a027810 */ /* 0x048fe40007ffe0ff */
[----:B------:R-:W-:Y:S02]  /*17760*/  IADD3 R0, R26, 0x1, RZ ;  /* 0x000000011a007810 */ /* 0x000fe40007ffe0ff */
[----:B----4-:R-:W-:-:S04]  /*17770*/  ISETP.GE.AND P0, PT, R27, c[0x0][0x178], PT ;  /* 0x00005e001b007a0c */ /* 0x010fc80003f06270 */
[----:B------:R-:W-:Y:S01]  /*17780*/  ISETP.LT.AND P5, PT, R2, c[0x0][0x17c], !P0 ;  /* 0x00005f0002007a0c */ /* 0x000fe200047a1270 */
[----:B------:R-:W-:Y:S01]  /*17790*/  IMAD R2, R27, c[0x0][0x194], RZ ;  /* 0x000065001b027a24 */ /* 0x000fe200078e02ff */
[----:B------:R-:W-:Y:S02]  /*177a0*/  ISETP.LT.AND P1, PT, R0, c[0x0][0x17c], !P0 ;  /* 0x00005f0000007a0c */ /* 0x000fe40004721270 */
[C---:B------:R-:W-:Y:S01]  /*177b0*/  LOP3.LUT R0, R28.reuse, 0x60, RZ, 0x3c, !PT ;  /* 0x000000601c007812 */ /* 0x040fe200078e3cff */
[----:B-----5:R-:W-:Y:S04]  /*177c0*/  STS.128 [R3+0x680], R20 ;  /* 0x0006801403007388 */ /* 0x020fe80000000c00 */
[----:B--2---:R0:W-:Y:S04]  /*177d0*/  STS.128 [R3+0x600], R16 ;  /* 0x0006001003007388 */ /* 0x0041e80000000c00 */
[----:B------:R-:W-:Y:S01]  /*177e0*/  BAR.SYNC.DEFER_BLOCKING 0x0 ;  /* 0x0000000000007b1d */ /* 0x000fe20000010000 */
[----:B0-----:R-:W-:-:S05]  /*177f0*/  LOP3.LUT R16, R28, 0x40, RZ, 0x3c, !PT ;  /* 0x000000401c107812 */ /* 0x001fca00078e3cff */
[----:B------:R-:W0:Y:S04]  /*17800*/  LDS.128 R4, [R28] ;  /* 0x000000001c047984 */ /* 0x000e280000000c00 */
[----:B------:R-:W1:Y:S04]  /*17810*/  LDS.128 R20, [R28+0x800] ;  /* 0x000800001c147984 */ /* 0x000e680000000c00 */
[----:B------:R-:W-:Y:S04]  /*17820*/  LDS.128 R12, [R16] ;  /* 0x00000000100c7984 */ /* 0x000fe80000000c00 */
[----:B0-----:R0:W-:Y:S01]  /*17830*/  STL [R1+0x4], R5 ;  /* 0x0000040501007387 */ /* 0x0011e20000100800 */
[----:B------:R-:W-:Y:S01]  /*17840*/  IMAD.MOV.U32 R29, RZ, RZ, R4 ;  /* 0x000000ffff1d7224 */ /* 0x000fe200078e0004 */
[----:B------:R-:W-:-:S02]  /*17850*/  IADD3 R4, R26, 0x3, RZ ;  /* 0x000000031a047810 */ /* 0x000fc40007ffe0ff */
[----:B------:R-:W-:Y:S02]  /*17860*/  STL.64 [R1+0x8], R6 ;  /* 0x0000080601007387 */ /* 0x000fe40000100a00 */
[----:B------:R-:W-:Y:S02]  /*17870*/  ISETP.LT.AND P4, PT, R4, c[0x0][0x17c], !P0 ;  /* 0x00005f0004007a0c */ /* 0x000fe40004781270 */
[----:B-1----:R-:W-:Y:S01]  /*17880*/  STL [R1+0x604], R20 ;  /* 0x0006041401007387 */ /* 0x002fe20000100800 */
[----:B0-----:R-:W-:-:S03]  /*17890*/  IADD3 R5, R26, 0x4, RZ ;  /* 0x000000041a057810 */ /* 0x001fc60007ffe0ff */
[----:B------:R-:W-:Y:S01]  /*178a0*/  STL [R1+0x600], R21 ;  /* 0x0006001501007387 */ /* 0x000fe20000100800 */
[----:B------:R-:W-:-:S03]  /*178b0*/  ISETP.LT.AND P3, PT, R5, c[0x0][0x17c], !P0 ;  /* 0x00005f0005007a0c */ /* 0x000fc60004761270 */
[----:B------:R-:W0:Y:S04]  /*178c0*/  LDS.128 R4, [R8] ;  /* 0x0000000008047984 */ /* 0x000e280000000c00 */
[----:B------:R-:W-:Y:S04]  /*178d0*/  STL [R1+0x5fc], R22 ;  /* 0x0005fc1601007387 */ /* 0x000fe80000100800 */
[----:B------:R-:W-:Y:S04]  /*178e0*/  STL [R1+0x5f8], R23 ;  /* 0x0005f81701007387 */ /* 0x000fe80000100800 */
[----:B------:R-:W1:Y:S04]  /*178f0*/  LDS.128 R8, [R8+0x800] ;  /* 0x0008000008087984 */ /* 0x000e680000000c00 */
[----:B0-----:R0:W-:Y:S04]  /*17900*/  STL [R1+0x608], R7 ;  /* 0x0006080701007387 */ /* 0x0011e80000100800 */
[----:B0-----:R-:W2:Y:S04]  /*17910*/  LDL R7, [R1+0x3a4] ;  /* 0x0003a40001077983 */ /* 0x001ea80000100800 */
[----:B--2---:R-:W-:Y:S04]  /*17920*/  STL.64 [R1+0x678], R6 ;  /* 0x0006780601007387 */ /* 0x004fe80000100a00 */
[----:B------:R-:W-:Y:S04]  /*17930*/  STL.64 [R1+0x670], R4 ;  /* 0x0006700401007387 */ /* 0x000fe80000100a00 */
[----:B-1----:R-:W-:Y:S04]  /*17940*/  STL.64 [R1+0x618], R10 ;  /* 0x0006180a01007387 */ /* 0x002fe80000100a00 */
[----:B------:R0:W-:Y:S04]  /*17950*/  STL.64 [R1+0x610], R8 ;  /* 0x0006100801007387 */ /* 0x0001e80000100a00 */
[----:B0-----:R-:W2:Y:S04]  /*17960*/  LDL.LU R8, [R1+0x90] ;  /* 0x0000900001087983 */ /* 0x001ea80000300800 */
[----:B------:R-:W2:Y:S04]  /*17970*/  LDL.LU R9, [R1+0x94] ;  /* 0x0000940001097983 */ /* 0x000ea80000300800 */
[----:B------:R-:W3:Y:S04]  /*17980*/  LDL.LU R10, [R1+0x98] ;  /* 0x00009800010a7983 */ /* 0x000ee80000300800 */
[----:B------:R-:W3:Y:S04]  /*17990*/  LDL.LU R11, [R1+0x9c] ;  /* 0x00009c00010b7983 */ /* 0x000ee80000300800 */
[----:B---3--:R-:W-:Y:S04]  /*179a0*/  STL.64 [R1+0x628], R10 ;  /* 0x0006280a01007387 */ /* 0x008fe80000100a00 */
[----:B--2---:R0:W-:Y:S04]  /*179b0*/  STL.64 [R1+0x620], R8 ;  /* 0x0006200801007387 */ /* 0x0041e80000100a00 */
[----:B0-----:R-:W2:Y:S04]  /*179c0*/  LDL.LU R8, [R1+0x80] ;  /* 0x0000800001087983 */ /* 0x001ea80000300800 */
[----:B------:R-:W2:Y:S04]  /*179d0*/  LDL.LU R9, [R1+0x84] ;  /* 0x0000840001097983 */ /* 0x000ea80000300800 */
[----:B------:R-:W3:Y:S04]  /*179e0*/  LDL.LU R10, [R1+0x88] ;  /* 0x00008800010a7983 */ /* 0x000ee80000300800 */
[----:B------:R-:W3:Y:S04]  /*179f0*/  LDL.LU R11, [R1+0x8c] ;  /* 0x00008c00010b7983 */ /* 0x000ee80000300800 */
[----:B------:R-:W4:Y:S04]  /*17a00*/  LDL.LU R24, [R1+0x30] ;  /* 0x0000300001187983 */ /* 0x000f280000300800 */
[----:B------:R-:W4:Y:S04]  /*17a10*/  LDL.LU R25, [R1+0x34] ;  /* 0x0000340001197983 */ /* 0x000f280000300800 */
[----:B------:R-:W5:Y:S04]  /*17a20*/  LDL.LU R26, [R1+0x38] ;  /* 0x00003800011a7983 */ /* 0x000f680000300800 */
[----:B------:R-:W5:Y:S04]  /*17a30*/  LDL.LU R27, [R1+0x3c] ;  /* 0x00003c00011b7983 */ /* 0x000f680000300800 */
[----:B-----5:R-:W-:Y:S04]  /*17a40*/  STL.64 [R1+0x688], R26 ;  /* 0x0006881a01007387 */ /* 0x020fe80000100a00 */
[----:B----4-:R-:W-:Y:S04]  /*17a50*/  STL.64 [R1+0x680], R24 ;  /* 0x0006801801007387 */ /* 0x010fe80000100a00 */
[----:B------:R-:W4:Y:S04]  /*17a60*/  LDL.LU R4, [R1+0x20] ;  /* 0x0000200001047983 */ /* 0x000f280000300800 */
[----:B------:R-:W4:Y:S04]  /*17a70*/  LDL.LU R5, [R1+0x24] ;  /* 0x0000240001057983 */ /* 0x000f280000300800 */
[----:B------:R-:W4:Y:S04]  /*17a80*/  LDL.LU R6, [R1+0x28] ;  /* 0x0000280001067983 */ /* 0x000f280000300800 */
[----:B------:R-:W4:Y:S04]  /*17a90*/  LDL.LU R7, [R1+0x2c] ;  /* 0x00002c0001077983 */ /* 0x000f280000300800 */
[----:B---3--:R-:W-:Y:S04]  /*17aa0*/  STL.64 [R1+0x638], R10 ;  /* 0x0006380a01007387 */ /* 0x008fe80000100a00 */
[----:B--2---:R0:W-:Y:S04]  /*17ab0*/  STL.64 [R1+0x630], R8 ;  /* 0x0006300801007387 */ /* 0x0041e80000100a00 */
[----:B------:R-:W1:Y:S04]  /*17ac0*/  LDS.128 R24, [R16+0x800] ;  /* 0x0008000010187984 */ /* 0x000e680000000c00 */
[----:B------:R-:W-:Y:S04]  /*17ad0*/  LDS.128 R16, [R0] ;  /* 0x0000000000107984 */ /* 0x000fe80000000c00 */
        /* <DEDUP_REMOVED lines=20> */
[----:B------:R-:W2:Y:S04]  /*17c20*/  LDL.LU R10, [R1+0x48] ;  /* 0x00004800010a7983 */ /* 0x000ea80000300800 */
[----:B------:R-:W2:Y:S04]  /*17c30*/  LDL.LU R11, [R1+0x4c] ;  /* 0x00004c00010b7983 */ /* 0x000ea80000300800 */
[----:B-1----:R-:W-:Y:S04]  /*17c40*/  STL.64 [R1+0xa0], R24 ;  /* 0x0000a01801007387 */ /* 0x002fe80000100a00 */
[----:B------:R-:W-:Y:S04]  /*17c50*/  STL.64 [R1+0xa8], R26 ;  /* 0x0000a81a01007387 */ /* 0x000fe80000100a00 */
[----:B------:R-:W0:Y:S04]  /*17c60*/  LDS.128 R24, [R0+0x800] ;  /* 0x0008000000187984 */ /* 0x000e280000000c00 */
[----:B------:R-:W-:Y:S06]  /*17c70*/  BAR.SYNC.DEFER_BLOCKING 0x0 ;  /* 0x0000000000007b1d */ /* 0x000fec0000010000 */
[----:B----4-:R-:W-:Y:S04]  /*17c80*/  STS.128 [R3], R4 ;  /* 0x0000000403007388 */ /* 0x010fe80000000c00 */
[----:B0-----:R0:W-:Y:S01]  /*17c90*/  STL [R1+0xbc], R27 ;  /* 0x0000bc1b01007387 */ /* 0x0011e20000100800 */
[----:B------:R-:W-:-:S02]  /*17ca0*/  IMAD.MOV.U32 R23, RZ, RZ, R26 ;  /* 0x000000ffff177224 */ /* 0x000fc400078e001a */
[----:B------:R-:W-:Y:S02]  /*17cb0*/  IMAD.MOV.U32 R21, RZ, RZ, R24 ;  /* 0x000000ffff157224 */ /* 0x000fe400078e0018 */
[----:B------:R-:W-:Y:S01]  /*17cc0*/  IMAD.MOV.U32 R22, RZ, RZ, R25 ;  /* 0x000000ffff167224 */ /* 0x000fe200078e0019 */
[----:B0-----:R-:W3:Y:S04]  /*17cd0*/  LDL.LU.64 R26, [R1+0x688] ;  /* 0x00068800011a7983 */ /* 0x001ee80000300a00 */
[----:B------:R-:W3:Y:S04]  /*17ce0*/  LDL.LU.64 R24, [R1+0x680] ;  /* 0x0006800001187983 */ /* 0x000ee80000300a00 */
[----:B------:R-:W4:Y:S04]  /*17cf0*/  LDL.LU.64 R6, [R1+0x678] ;  /* 0x0006780001067983 */ /* 0x000f280000300a00 */
[----:B------:R-:W5:Y:S01]  /*17d00*/  LDL.LU.64 R4, [R1+0x670] ;  /* 0x0006700001047983 */ /* 0x000f620000300a00 */
[----:B------:R-:W-:-:S03]  /*17d10*/  LEA R0, P6, R2, c[0x0][0x170], 0x1 ;  /* 0x00005c0002007a11 */ /* 0x000fc600078c08ff */
[----:B--2---:R0:W-:Y:S04]  /*17d20*/  STS.128 [R3+0x200], R8 ;  /* 0x0002000803007388 */ /* 0x0041e80000000c00 */
[----:B0-----:R-:W2:Y:S04]  /*17d30*/  LDL.LU.64 R10, [R1+0x668] ;  /* 0x00066800010a7983 */ /* 0x001ea80000300a00 */
[----:B------:R-:W2:Y:S01]  /*17d40*/  LDL.LU.64 R8, [R1+0x660] ;  /* 0x0006600001087983 */ /* 0x000ea20000300a00 */
[----:B------:R-:W-:-:S03]  /*17d50*/  PRMT R20, R29, 0x7632, R20 ;  /* 0x000076321d147816 */ /* 0x000fc60000000014 */
[----:B---3--:R0:W-:Y:S01]  /*17d60*/  STS.128 [R3+0x80], R24 ;  /* 0x0000801803007388 */ /* 0x0081e20000000c00 */
[----:B------:R-:W-:Y:S02]  /*17d70*/  LEA.HI.X.SX32 R2, R2, c[0x0][0x174], 0x1, P6 ;  /* 0x00005d0002027a11 */ /* 0x000fe400030f0eff */
[C---:B----4-:R-:W-:Y:S01]  /*17d80*/  ISETP.LT.AND P2, PT, R7.reuse, c[0x0][0x17c], !P0 ;  /* 0x00005f0007007a0c */ /* 0x050fe20004741270 */
[----:B0-----:R-:W-:Y:S01]  /*17d90*/  IMAD R25, R7, c[0x0][0x198], RZ ;  /* 0x0000660007197a24 */ /* 0x001fe200078e02ff */
[----:B--2---:R0:W-:Y:S04]  /*17da0*/  STS.128 [R3+0x280], R8 ;  /* 0x0002800803007388 */ /* 0x0041e80000000c00 */
[----:B0-----:R-:W2:Y:S04]  /*17db0*/  LDL.LU.64 R10, [R1+0x658] ;  /* 0x00065800010a7983 */ /* 0x001ea80000300a00 */
[----:B------:R-:W2:Y:S04]  /*17dc0*/  LDL.LU.64 R8, [R1+0x650] ;  /* 0x0006500001087983 */ /* 0x000ea80000300a00 */
        /* <DEDUP_REMOVED lines=8> */
[----:B------:R-:W2:Y:S01]  /*17e50*/  LDL.LU.64 R8, [R1+0x620] ;  /* 0x0006200001087983 */ /* 0x000ea20000300a00 */
[----:B------:R-:W-:-:S02]  /*17e60*/  LEA R24, P6, R25, R0, 0x1 ;  /* 0x0000000019187211 */ /* 0x000fc400078c08ff */
[C---:B------:R-:W-:Y:S02]  /*17e70*/  IADD3 R27, R25.reuse, c[0x0][0x198], RZ ;  /* 0x00006600191b7a10 */ /* 0x040fe40007ffe0ff */
[----:B------:R-:W-:Y:S02]  /*17e80*/  LEA.HI.X.SX32 R25, R25, R2, 0x1, P6 ;  /* 0x0000000219197211 */ /* 0x000fe400030f0eff */
[----:B------:R-:W-:Y:S02]  /*17e90*/  LEA R26, P6, R27, R0, 0x1 ;  /* 0x000000001b1a7211 */ /* 0x000fe400078c08ff */
[----:B------:R-:W-:Y:S01]  /*17ea0*/  IADD3 R28, R7, 0x5, RZ ;  /* 0x00000005071c7810 */ /* 0x000fe20007ffe0ff */
[----:B--2---:R0:W-:Y:S04]  /*17eb0*/  STS.128 [R3+0x680], R8 ;  /* 0x0006800803007388 */ /* 0x0041e80000000c00 */
[----:B------:R-:W-:Y:S01]  /*17ec0*/  BAR.SYNC.DEFER_BLOCKING 0x0 ;  /* 0x0000000000007b1d */ /* 0x000fe20000010000 */
[----:B0-----:R-:W-:-:S05]  /*17ed0*/  IADD3 R3, R27, c[0x0][0x198], RZ ;  /* 0x000066001b037a10 */ /* 0x001fca0007ffe0ff */
[----:B------:R-:W2:Y:S01]  /*17ee0*/  LDL.LU.64 R10, [R1+0x618] ;  /* 0x00061800010a7983 */ /* 0x000ea20000300a00 */
[----:B------:R-:W-:-:S03]  /*17ef0*/  LEA.HI.X.SX32 R27, R27, R2, 0x1, P6 ;  /* 0x000000021b1b7211 */ /* 0x000fc600030f0eff */
[----:B------:R-:W3:Y:S04]  /*17f00*/  LDL.LU.64 R8, [R1+0x610] ;  /* 0x0006100001087983 */ /* 0x000ee80000300a00 */
[----:B------:R0:W-:Y:S01]  /*17f10*/  @P2 STG.E.U16 [R24.64], R29 ;  /* 0x0000001d18002986 */ /* 0x0001e2000c101504 */
[----:B------:R-:W-:Y:S02]  /*17f20*/  ISETP.LT.AND P2, PT, R28, c[0x0][0x17c], !P0 ;  /* 0x00005f001c007a0c */ /* 0x000fe40004741270 */
[C---:B------:R-:W-:Y:S02]  /*17f30*/  IADD3 R28, R3.reuse, c[0x0][0x198], RZ ;  /* 0x00006600031c7a10 */ /* 0x040fe40007ffe0ff */
[----:B0-----:R-:W-:-:S04]  /*17f40*/  LEA R24, P6, R3, R0, 0x1 ;  /* 0x0000000003187211 */ /* 0x001fc800078c08ff */
[----:B------:R-:W-:Y:S01]  /*17f50*/  LEA.HI.X.SX32 R25, R3, R2, 0x1, P6 ;  /* 0x0000000203197211 */ /* 0x000fe200030f0eff */
[----:B------:R-:W-:Y:S01]  /*17f60*/  IMAD.MOV.U32 R3, RZ, RZ, R7 ;  /* 0x000000ffff037224 */ /* 0x000fe200078e0007 */
[----:B------:R0:W-:Y:S01]  /*17f70*/  @P1 STG.E.U16 [R26.64], R20 ;  /* 0x000000141a001986 */ /* 0x0001e2000c101504 */
[----:B------:R-:W-:-:S03]  /*17f80*/  IADD3 R29, R7, 0x6, RZ ;  /* 0x00000006071d7810 */ /* 0x000fc60007ffe0ff */
[----:B-----5:R-:W-:Y:S01]  /*17f90*/  @P5 STG.E.U16 [R24.64], R4 ;  /* 0x0000000418005986 */ /* 0x020fe2000c101504 */
[----:B------:R-:W-:Y:S02]  /*17fa0*/  ISETP.LT.AND P1, PT, R29, c[0x0][0x17c], !P0 ;  /* 0x00005f001d007a0c */ /* 0x000fe40004721270 */
[----:B------:R-:W-:Y:S01]  /*17fb0*/  PRMT R29, R4, 0x7632, R29 ;  /* 0x00007632041d7816 */ /* 0x000fe2000000001d */
[----:B------:R-:W4:Y:S01]  /*17fc0*/  LDL.LU R7, [R1+0x608] ;  /* 0x0006080001077983 */ /* 0x000f220000300800 */
[----:B0-----:R-:W-:-:S03]  /*17fd0*/  IADD3 R27, R3, 0x7, RZ ;  /* 0x00000007031b7810 */ /* 0x001fc60007ffe0ff */
[----:B------:R-:W5:Y:S01]  /*17fe0*/  LDL.LU R20, [R1+0x604] ;  /* 0x0006040001147983 */ /* 0x000f620000300800 */
[C---:B------:R-:W-:Y:S02]  /*17ff0*/  LEA R26, P6, R28.reuse, R0, 0x1 ;  /* 0x000000001c1a7211 */ /* 0x040fe400078c08ff */
[----:B------:R-:W-:Y:S02]  /*18000*/  ISETP.LT.AND P5, PT, R27, c[0x0][0x17c], !P0 ;  /* 0x00005f001b007a0c */ /* 0x000fe400047a1270 */
[----:B------:R-:W-:-:S05]  /*18010*/  LEA.HI.X.SX32 R27, R28, R2, 0x1, P6 ;  /* 0x000000021c1b7211 */ /* 0x000fca00030f0eff */
[----:B------:R0:W-:Y:S04]  /*18020*/  @P4 STG.E.U16 [R26.64], R29 ;  /* 0x0000001d1a004986 */ /* 0x0001e8000c101504 */
[----:B0-----:R-:W2:Y:S01]  /*18030*/  LDL R29, [R1+0x3a4] ;  /* 0x0003a400011d7983 */ /* 0x001ea20000100800 */
[----:B------:R-:W-:Y:S01]  /*18040*/  IMAD.MOV.U32 R25, RZ, RZ, R3 ;  /* 0x000000ffff197224 */ /* 0x000fe200078e0003 */
[----:B------:R-:W-:-:S03]  /*18050*/  IADD3 R3, R28, c[0x0][0x198], RZ ;  /* 0x000066001c037a10 */ /* 0x000fc60007ffe0ff */
[----:B------:R-:W-:Y:S01]  /*18060*/  IMAD.MOV.U32 R28, RZ, RZ, R25 ;  /* 0x000000ffff1c7224 */ /* 0x000fe200078e0019 */
[C---:B------:R-:W-:Y:S02]  /*18070*/  LEA R24, P6, R3.reuse, R0, 0x1 ;  /* 0x0000000003187211 */ /* 0x040fe400078c08ff */
[C---:B------:R-:W-:Y:S02]  /*18080*/  IADD3 R4, R3.reuse, c[0x0][0x198], RZ ;  /* 0x0000660003047a10 */ /* 0x040fe40007ffe0ff */
[----:B------:R-:W-:Y:S02]  /*18090*/  LEA.HI.X.SX32 R25, R3, R2, 0x1, P6 ;  /* 0x0000000203197211 */ /* 0x000fe400030f0eff */
[----:B------:R-:W-:Y:S02]  /*180a0*/  IADD3 R28, R28, 0x8, RZ ;  /* 0x000000081c1c7810 */ /* 0x000fe40007ffe0ff */
[C---:B------:R-:W-:Y:S01]  /*180b0*/  LEA R26, P6, R4.reuse, R0, 0x1 ;  /* 0x00000000041a7211 */ /* 0x040fe200078c08ff */
[----:B------:R0:W-:Y:S01]  /*180c0*/  @P3 STG.E.U16 [R24.64], R12 ;  /* 0x0000000c18003986 */ /* 0x0001e2000c101504 */
[----:B------:R-:W-:-:S02]  /*180d0*/  IADD3 R3, R4, c[0x0][0x198], RZ ;  /* 0x0000660004037a10 */ /* 0x000fc40007ffe0ff */
[----:B------:R-:W-:Y:S02]  /*180e0*/  ISETP.LT.AND P4, PT, R28, c[0x0][0x17c], !P0 ;  /* 0x00005f001c007a0c */ /* 0x000fe40004781270 */
[----:B------:R-:W-:Y:S02]  /*180f0*/  PRMT R28, R12, 0x7632, R28 ;  /* 0x000076320c1c7816 */ /* 0x000fe4000000001c */
[----:B0-----:R-:W-:Y:S02]  /*18100*/  IADD3 R12, R3, c[0x0][0x198], RZ ;  /* 0x00006600030c7a10 */ /* 0x001fe40007ffe0ff */
[----:B--2---:R-:W-:-:S04]  /*18110*/  IADD3 R27, R29, 0x9, RZ ;  /* 0x000000091d1b7810 */ /* 0x004fc80007ffe0ff */
[----:B------:R-:W-:Y:S02]  /*18120*/  ISETP.LT.AND P3, PT, R27, c[0x0][0x17c], !P0 ;  /* 0x00005f001b007a0c */ /* 0x000fe40004761270 */
[----:B------:R-:W-:Y:S02]  /*18130*/  LEA.HI.X.SX32 R27, R4, R2, 0x1, P6 ;  /* 0x00000002041b7211 */ /* 0x000fe400030f0eff */
[----:B------:R-:W-:Y:S02]  /*18140*/  LEA R24, P6, R3, R0, 0x1 ;  /* 0x0000000003187211 */ /* 0x000fe400078c08ff */
[----:B------:R-:W-:Y:S01]  /*18150*/  IADD3 R4, R29, 0xa, RZ ;  /* 0x0000000a1d047810 */ /* 0x000fe20007ffe0ff */
[----:B------:R0:W-:Y:S01]  /*18160*/  @P2 STG.E.U16 [R26.64], R28 ;  /* 0x0000001c1a002986 */ /* 0x0001e2000c101504 */
[----:B------:R-:W-:Y:S02]  /*18170*/  LEA.HI.X.SX32 R25, R3, R2, 0x1, P6 ;  /* 0x0000000203197211 */ /* 0x000fe400030f0eff */
[----:B------:R-:W-:-:S02]  /*18180*/  ISETP.LT.AND P2, PT, R4, c[0x0][0x17c], !P0 ;  /* 0x00005f0004007a0c */ /* 0x000fc40004741270 */
[C---:B------:R-:W-:Y:S02]  /*18190*/  IADD3 R4, R12.reuse, c[0x0][0x198], RZ ;  /* 0x000066000c047a10 */ /* 0x040fe40007ffe0ff */
[----:B------:R-:W-:Y:S01]  /*181a0*/  IADD3 R3, R29, 0xb, RZ ;  /* 0x0000000b1d037810 */ /* 0x000fe20007ffe0ff */
[----:B------:R1:W-:Y:S01]  /*181b0*/  @P1 STG.E.U16 [R24.64], R16 ;  /* 0x0000001018001986 */ /* 0x0003e2000c101504 */
[----:B0-----:R-:W-:-:S03]  /*181c0*/  LEA R26, P6, R12, R0, 0x1 ;  /* 0x000000000c1a7211 */ /* 0x001fc600078c08ff */
[----:B------:R-:W2:Y:S01]  /*181d0*/  LDL.LU R28, [R1+0x4] ;  /* 0x00000400011c7983 */ /* 0x000ea20000300800 */
[----:B------:R-:W-:Y:S02]  /*181e0*/  ISETP.LT.AND P1, PT, R3, c[0x0][0x17c], !P0 ;  /* 0x00005f0003007a0c */ /* 0x000fe40004721270 */
[----:B------:R-:W-:Y:S02]  /*181f0*/  LEA.HI.X.SX32 R27, R12, R2, 0x1, P6 ;  /* 0x000000020c1b7211 */ /* 0x000fe400030f0eff */
[----:B------:R-:W-:Y:S02]  /*18200*/  IADD3 R3, R4, c[0x0][0x198], RZ ;  /* 0x0000660004037a10 */ /* 0x000fe40007ffe0ff */
[----:B-1----:R-:W-:Y:S02]  /*18210*/  PRMT R16, R16, 0x7632, R16 ;  /* 0x0000763210107816 */ /* 0x002fe40000000010 */
[----:B------:R-:W-:-:S03]  /*18220*/  LEA R24, P6, R4, R0, 0x1 ;  /* 0x0000000004187211 */ /* 0x000fc600078c08ff */
[----:B------:R0:W-:Y:S01]  /*18230*/  @P5 STG.E.U16 [R26.64], R16 ;  /* 0x000000101a005986 */ /* 0x0001e2000c101504 */
[----:B------:R-:W-:-:S05]  /*18240*/  LEA.HI.X.SX32 R25, R4, R2, 0x1, P6 ;  /* 0x0000000204197211 */ /* 0x000fca00030f0eff */
[----:B-----5:R1:W-:Y:S01]  /*18250*/  @P4 STG.E.U16 [R24.64], R20 ;  /* 0x0000001418004986 */ /* 0x0203e2000c101504 */
[----:B0-----:R-:W-:-:S04]  /*18260*/  LEA R26, P6, R3, R0, 0x1 ;  /* 0x00000000031a7211 */ /* 0x001fc800078c08ff */
[----:B------:R-:W-:Y:S02]  /*18270*/  LEA.HI.X.SX32 R27, R3, R2, 0x1, P6 ;  /* 0x00000002031b7211 */ /* 0x000fe400030f0eff */
[----:B-1----:R-:W-:-:S05]  /*18280*/  PRMT R20, R20, 0x7632, R20 ;  /* 0x0000763214147816 */ /* 0x002fca0000000014 */
[----:B------:R0:W-:Y:S04]  /*18290*/  @P3 STG.E.U16 [R26.64], R20 ;  /* 0x000000141a003986 */ /* 0x0001e8000c101504 */
[----:B0-----:R-:W5:Y:S01]  /*182a0*/  LDL.LU R20, [R1+0xa0] ;  /* 0x0000a00001147983 */ /* 0x001f620000300800 */
[----:B------:R-:W-:Y:S02]  /*182b0*/  IADD3 R12, R29, 0xc, RZ ;  /* 0x0000000c1d0c7810 */ /* 0x000fe40007ffe0ff */
[----:B------:R-:W-:Y:S02]  /*182c0*/  IADD3 R4, R3, c[0x0][0x198], RZ ;  /* 0x0000660003047a10 */ /* 0x000fe40007ffe0ff */
[----:B------:R-:W-:Y:S02]  /*182d0*/  ISETP.LT.AND P5, PT, R12, c[0x0][0x17c], !P0 ;  /* 0x00005f000c007a0c */ /* 0x000fe400047a1270 */
[----:B------:R-:W-:-:S02]  /*182e0*/  IADD3 R12, R29, 0xd, RZ ;  /* 0x0000000d1d0c7810 */ /* 0x000fc40007ffe0ff */
[----:B------:R-:W-:Y:S02]  /*182f0*/  LEA R24, P6, R4, R0, 0x1 ;  /* 0x0000000004187211 */ /* 0x000fe400078c08ff */
[----:B------:R-:W-:Y:S02]  /*18300*/  ISETP.LT.AND P4, PT, R12, c[0x0][0x17c], !P0 ;  /* 0x00005f000c007a0c */ /* 0x000fe40004781270 */
[----:B------:R-:W-:Y:S02]  /*18310*/  IADD3 R12, R29, 0xe, RZ ;  /* 0x0000000e1d0c7810 */ /* 0x000fe40007ffe0ff */
[C---:B------:R-:W-:Y:S02]  /*18320*/  IADD3 R3, R4.reuse, c[0x0][0x198], RZ ;  /* 0x0000660004037a10 */ /* 0x040fe40007ffe0ff */
[----:B------:R-:W-:Y:S02]  /*18330*/  LEA.HI.X.SX32 R25, R4, R2, 0x1, P6 ;  /* 0x0000000204197211 */ /* 0x000fe400030f0eff */
[----:B------:R-:W-:-:S02]  /*18340*/  ISETP.LT.AND P3, PT, R12, c[0x0][0x17c], !P0 ;  /* 0x00005f000c007a0c */ /* 0x000fc40004761270 */
[----:B------:R-:W-:Y:S02]  /*18350*/  IADD3 R12, R29, 0xf, RZ ;  /* 0x0000000f1d0c7810 */ /* 0x000fe40007ffe0ff */
[C---:B------:R-:W-:Y:S01]  /*18360*/  LEA R26, P6, R3.reuse, R0, 0x1 ;  /* 0x00000000031a7211 */ /* 0x040fe200078c08ff */
[----:B---3--:R0:W-:Y:S01]  /*18370*/  @P2 STG.E.U16 [R24.64], R8 ;  /* 0x0000000818002986 */ /* 0x0081e2000c101504 */
[C---:B------:R-:W-:Y:S02]  /*18380*/  IADD3 R4, R3.reuse, c[0x0][0x198], RZ ;  /* 0x0000660003047a10 */ /* 0x040fe40007ffe0ff */
[----:B------:R-:W-:Y:S02]  /*18390*/  ISETP.LT.AND P2, PT, R12, c[0x0][0x17c], !P0 ;  /* 0x00005f000c007a0c */ /* 0x000fe40004741270 */
[----:B------:R-:W-:Y:S02]  /*183a0*/  LEA.HI.X.SX32 R27, R3, R2, 0x1, P6 ;  /* 0x00000002031b7211 */ /* 0x000fe400030f0eff */
[----:B------:R-:W-:-:S02]  /*183b0*/  PRMT R12, R8, 0x7632, R12 ;  /* 0x00007632080c7816 */ /* 0x000fc4000000000c */
[C---:B------:R-:W-:Y:S02]  /*183c0*/  IADD3 R3, R4.reuse, c[0x0][0x198], RZ ;  /* 0x0000660004037a10 */ /* 0x040fe40007ffe0ff */
[C---:B0-----:R-:W-:Y:S01]  /*183d0*/  LEA R24, P6, R4.reuse, R0, 0x1 ;  /* 0x0000000004187211 */ /* 0x041fe200078c08ff */
[----:B------:R0:W-:Y:S03]  /*183e0*/  @P1 STG.E.U16 [R26.64], R12 ;  /* 0x0000000c1a001986 */ /* 0x0001e6000c101504 */
[----:B------:R-:W-:Y:S02]  /*183f0*/  LEA.HI.X.SX32 R25, R4, R2, 0x1, P6 ;  /* 0x0000000204197211 */ /* 0x000fe400030f0eff */
[C---:B------:R-:W-:Y:S02]  /*18400*/  IADD3 R4, R3.reuse, c[0x0][0x198], RZ ;  /* 0x0000660003047a10 */ /* 0x040fe40007ffe0ff */
[----:B0-----:R-:W-:-:S04]  /*18410*/  LEA R26, P6, R3, R0, 0x1 ;  /* 0x00000000031a7211 */ /* 0x001fc800078c08ff */
[----:B------:R-:W-:Y:S02]  /*18420*/  LEA.HI.X.SX32 R27, R3, R2, 0x1, P6 ;  /* 0x00000002031b7211 */ /* 0x000fe400030f0eff */
[----:B------:R-:W-:-:S04]  /*18430*/  IADD3 R8, R29, 0x10, RZ ;  /* 0x000000101d087810 */ /* 0x000fc80007ffe0ff */
[----:B------:R-:W-:Y:S01]  /*18440*/  ISETP.LT.AND P1, PT, R8, c[0x0][0x17c], !P0 ;  /* 0x00005f0008007a0c */ /* 0x000fe20004721270 */
[----:B-----5:R0:W-:Y:S01]  /*18450*/  @P5 STG.E.U16 [R24.64], R20 ;  /* 0x0000001418005986 */ /* 0x0201e2000c101504 */
[----:B------:R-:W-:Y:S02]  /*18460*/  PRMT R12, R20, 0x7632, R12 ;  /* 0x00007632140c7816 */ /* 0x000fe4000000000c */
[----:B0-----:R-:W-:-:S04]  /*18470*/  LEA R24, P6, R4, R0, 0x1 ;  /* 0x0000000004187211 */ /* 0x001fc800078c08ff */
[----:B------:R-:W-:Y:S01]  /*18480*/  LEA.HI.X.SX32 R25, R4, R2, 0x1, P6 ;  /* 0x0000000204197211 */ /* 0x000fe200030f0eff */
[----:B------:R0:W-:Y:S04]  /*18490*/  @P4 STG.E.U16 [R26.64], R12 ;  /* 0x0000000c1a004986 */ /* 0x0001e8000c101504 */
[----:B------:R1:W-:Y:S01]  /*184a0*/  @P3 STG.E.U16 [R24.64], R21 ;  /* 0x0000001518003986 */ /* 0x0003e2000c101504 */
[----:B0-----:R-:W-:-:S03]  /*184b0*/  PRMT R12, R21, 0x7632, R12 ;  /* 0x00007632150c7816 */ /* 0x001fc6000000000c */
[----:B-1----:R-:W3:Y:S04]  /*184c0*/  LDL.LU R21, [R1+0x600] ;  /* 0x0006000001157983 */ /* 0x002ee80000300800 */
[----:B------:R-:W5:Y:S01]  /*184d0*/  LDL.LU R20, [R1+0xa4] ;  /* 0x0000a40001147983 */ /* 0x000f620000300800 */
[C---:B------:R-:W-:Y:S02]  /*184e0*/  IADD3 R8, R29.reuse, 0x11, RZ ;  /* 0x000000111d087810 */ /* 0x040fe40007ffe0ff */
[----:B------:R-:W-:Y:S02]  /*184f0*/  IADD3 R3, R4, c[0x0][0x198], RZ ;  /* 0x0000660004037a10 */ /* 0x000fe40007ffe0ff */
[----:B------:R-:W-:Y:S02]  /*18500*/  ISETP.LT.AND P5, PT, R8, c[0x0][0x17c], !P0 ;  /* 0x00005f0008007a0c */ /* 0x000fe400047a1270 */
[----:B------:R-:W-:-:S02]  /*18510*/  IADD3 R8, R29, 0x12, RZ ;  /* 0x000000121d087810 */ /* 0x000fc40007ffe0ff */
[C---:B------:R-:W-:Y:S02]  /*18520*/  LEA R26, P6, R3.reuse, R0, 0x1 ;  /* 0x00000000031a7211 */ /* 0x040fe400078c08ff */
[----:B------:R-:W-:Y:S02]  /*18530*/  ISETP.LT.AND P4, PT, R8, c[0x0][0x17c], !P0 ;  /* 0x00005f0008007a0c */ /* 0x000fe40004781270 */
[----:B------:R-:W-:Y:S02]  /*18540*/  IADD3 R4, R3, c[0x0][0x198], RZ ;  /* 0x0000660003047a10 */ /* 0x000fe40007ffe0ff */
[----:B------:R-:W-:Y:S02]  /*18550*/  IADD3 R8, R29, 0x13, RZ ;  /* 0x000000131d087810 */ /* 0x000fe40007ffe0ff */
[----:B------:R-:W-:Y:S02]  /*18560*/  LEA.HI.X.SX32 R27, R3, R2, 0x1, P6 ;  /* 0x00000002031b7211 */ /* 0x000fe400030f0eff */
[----:B------:R-:W-:-:S02]  /*18570*/  LEA R24, P6, R4, R0, 0x1 ;  /* 0x0000000004187211 */ /* 0x000fc400078c08ff */
[----:B------:R-:W-:Y:S02]  /*18580*/  ISETP.LT.AND P3, PT, R8, c[0x0][0x17c], !P0 ;  /* 0x00005f0008007a0c */ /* 0x000fe40004761270 */
[C---:B------:R-:W-:Y:S02]  /*18590*/  IADD3 R3, R4.reuse, c[0x0][0x198], RZ ;  /* 0x0000660004037a10 */ /* 0x040fe40007ffe0ff */
[----:B------:R-:W-:Y:S01]  /*185a0*/  IADD3 R8, R29, 0x14, RZ ;  /* 0x000000141d087810 */ /* 0x000fe20007ffe0ff */
[----:B------:R0:W-:Y:S01]  /*185b0*/  @P2 STG.E.U16 [R26.64], R12 ;  /* 0x0000000c1a002986 */ /* 0x0001e2000c101504 */
[----:B------:R-:W-:Y:S02]  /*185c0*/  LEA.HI.X.SX32 R25, R4, R2, 0x1, P6 ;  /* 0x0000000204197211 */ /* 0x000fe400030f0eff */
[----:B------:R-:W-:Y:S02]  /*185d0*/  ISETP.LT.AND P2, PT, R8, c[0x0][0x17c], !P0 ;  /* 0x00005f0008007a0c */ /* 0x000fe40004741270 */
[----:B------:R-:W-:-:S02]  /*185e0*/  IADD3 R4, R3, c[0x0][0x198], RZ ;  /* 0x0000660003047a10 */ /* 0x000fc40007ffe0ff */
[----:B------:R-:W-:Y:S01]  /*185f0*/  IADD3 R8, R29, 0x15, RZ ;  /* 0x000000151d087810 */ /* 0x000fe20007ffe0ff */
[----:B--2---:R1:W-:Y:S01]  /*18600*/  @P1 STG.E.U16 [R24.64], R28 ;  /* 0x0000001c18001986 */ /* 0x0043e2000c101504 */
[C---:B0-----:R-:W-:Y:S02]  /*18610*/  LEA R26, P6, R3.reuse, R0, 0x1 ;  /* 0x00000000031a7211 */ /* 0x041fe400078c08ff */
[----:B------:R-:W-:Y:S02]  /*18620*/  PRMT R12, R28, 0x7632, R12 ;  /* 0x000076321c0c7816 */ /* 0x000fe4000000000c */
[----:B------:R-:W-:Y:S02]  /*18630*/  LEA.HI.X.SX32 R27, R3, R2, 0x1, P6 ;  /* 0x00000002031b7211 */ /* 0x000fe400030f0eff */
[----:B------:R-:W-:Y:S02]  /*18640*/  ISETP.LT.AND P1, PT, R8, c[0x0][0x17c], !P0 ;  /* 0x00005f0008007a0c */ /* 0x000fe40004721270 */
[----:B-1----:R-:W-:Y:S01]  /*18650*/  LEA R24, P6, R4, R0, 0x1 ;  /* 0x0000000004187211 */ /* 0x002fe200078c08ff */
[----:B------:R-:W2:Y:S01]  /*18660*/  LDL.LU R28, [R1+0x8] ;  /* 0x00000800011c7983 */ /* 0x000ea20000300800 */
[----:B------:R-:W-:-:S02]  /*18670*/  IADD3 R8, R29, 0x16, RZ ;  /* 0x000000161d087810 */ /* 0x000fc40007ffe0ff */
[C---:B------:R-:W-:Y:S01]  /*18680*/  IADD3 R3, R4.reuse, c[0x0][0x198], RZ ;  /* 0x0000660004037a10 */ /* 0x040fe20007ffe0ff */
[----:B------:R0:W-:Y:S01]  /*18690*/  @P5 STG.E.U16 [R26.64], R12 ;  /* 0x0000000c1a005986 */ /* 0x0001e2000c101504 */
[----:B------:R-:W-:Y:S02]  /*186a0*/  LEA.HI.X.SX32 R25, R4, R2, 0x1, P6 ;  /* 0x0000000204197211 */ /* 0x000fe400030f0eff */
[----:B------:R-:W-:Y:S02]  /*186b0*/  ISETP.LT.AND P5, PT, R8, c[0x0][0x17c], !P0 ;  /* 0x00005f0008007a0c */ /* 0x000fe400047a1270 */
[----:B------:R-:W-:Y:S02]  /*186c0*/  IADD3 R4, R29, 0x17, RZ ;  /* 0x000000171d047810 */ /* 0x000fe40007ffe0ff */
[C---:B------:R-:W-:Y:S01]  /*186d0*/  IADD3 R8, R3.reuse, c[0x0][0x198], RZ ;  /* 0x0000660003087a10 */ /* 0x040fe20007ffe0ff */
[----:B------:R1:W-:Y:S01]  /*186e0*/  @P4 STG.E.U16 [R24.64], R5 ;  /* 0x0000000518004986 */ /* 0x0003e2000c101504 */
[----:B0-----:R-:W-:-:S02]  /*186f0*/  LEA R26, P6, R3, R0, 0x1 ;  /* 0x00000000031a7211 */ /* 0x001fc400078c08ff */
[----:B------:R-:W-:Y:S02]  /*18700*/  ISETP.LT.AND P4, PT, R4, c[0x0][0x17c], !P0 ;  /* 0x00005f0004007a0c */ /* 0x000fe40004781270 */
[----:B------:R-:W-:Y:S02]  /*18710*/  LEA.HI.X.SX32 R27, R3, R2, 0x1, P6 ;  /* 0x00000002031b7211 */ /* 0x000fe400030f0eff */
[C---:B------:R-:W-:Y:S02]  /*18720*/  LEA R4, P6, R8.reuse, R0, 0x1 ;  /* 0x0000000008047211 */ /* 0x040fe400078c08ff */
[----:B------:R-:W-:Y:S02]  /*18730*/  PRMT R16, R5, 0x7632, R16 ;  /* 0x0000763205107816 */ /* 0x000fe40000000010 */
[C---:B-1----:R-:W-:Y:S02]  /*18740*/  LEA.HI.X.SX32 R5, R8.reuse, R2, 0x1, P6 ;  /* 0x0000000208057211 */ /* 0x042fe400030f0eff */
[----:B------:R-:W-:Y:S01]  /*18750*/  IADD3 R3, R8, c[0x0][0x198], RZ ;  /* 0x0000660008037a10 */ /* 0x000fe20007ffe0ff */
[----:B------:R-:W-:Y:S03]  /*18760*/  @P3 STG.E.U16 [R26.64], R16 ;  /* 0x000000101a003986 */ /* 0x000fe6000c101504 */
[C---:B------:R-:W-:Y:S01]  /*18770*/  LEA R24, P6, R3.reuse, R0, 0x1 ;  /* 0x0000000003187211 */ /* 0x040fe200078c08ff */
[----:B------:R0:W-:Y:S03]  /*18780*/  @P2 STG.E.U16 [R4.64], R13 ;  /* 0x0000000d04002986 */ /* 0x0001e6000c101504 */
[----:B------:R-:W-:-:S02]  /*18790*/  LEA.HI.X.SX32 R25, R3, R2, 0x1, P6 ;  /* 0x0000000203197211 */ /* 0x000fc400030f0eff */
[----:B0-----:R-:W-:-:S04]  /*187a0*/  IADD3 R5, R3, c[0x0][0x198], RZ ;  /* 0x0000660003057a10 */ /* 0x001fc80007ffe0ff */
[----:B------:R-:W-:Y:S02]  /*187b0*/  LEA R4, P6, R5, R0, 0x1 ;  /* 0x0000000005047211 */ /* 0x000fe400078c08ff */
[----:B------:R-:W-:Y:S02]  /*187c0*/  PRMT R13, R13, 0x7632, R13 ;  /* 0x000076320d0d7816 */ /* 0x000fe4000000000d */
[----:B------:R-:W-:Y:S02]  /*187d0*/  IADD3 R3, R5, c[0x0][0x198], RZ ;  /* 0x0000660005037a10 */ /* 0x000fe40007ffe0ff */
[----:B------:R-:W-:Y:S02]  /*187e0*/  IADD3 R12, R29, 0x18, RZ ;  /* 0x000000181d0c7810 */ /* 0x000fe40007ffe0ff */
[----:B------:R-:W-:Y:S01]  /*187f0*/  LEA.HI.X.SX32 R5, R5, R2, 0x1, P6 ;  /* 0x0000000205057211 */ /* 0x000fe200030f0eff */
[----:B------:R0:W-:Y:S01]  /*18800*/  @P1 STG.E.U16 [R24.64], R13 ;  /* 0x0000000d18001986 */ /* 0x0001e2000c101504 */
[----:B------:R-:W-:-:S02]  /*18810*/  ISETP.LT.AND P3, PT, R12, c[0x0][0x17c], !P0 ;  /* 0x00005f000c007a0c */ /* 0x000fc40004761270 */
[----:B------:R-:W-:Y:S01]  /*18820*/  LEA R12, P6, R3, R0, 0x1 ;  /* 0x00000000030c7211 */ /* 0x000fe200078c08ff */
[----:B------:R1:W-:Y:S01]  /*18830*/  @P5 STG.E.U16 [R4.64], R17 ;  /* 0x0000001104005986 */ /* 0x0003e2000c101504 */
[----:B------:R-:W-:-:S04]  /*18840*/  IADD3 R8, R29, 0x19, RZ ;  /* 0x000000191d087810 */ /* 0x000fc80007ffe0ff */
[----:B------:R-:W-:Y:S02]  /*18850*/  ISETP.LT.AND P2, PT, R8, c[0x0][0x17c], !P0 ;  /* 0x00005f0008007a0c */ /* 0x000fe40004741270 */
[C---:B0-----:R-:W-:Y:S02]  /*18860*/  LEA.HI.X.SX32 R13, R3.reuse, R2, 0x1, P6 ;  /* 0x00000002030d7211 */ /* 0x041fe400030f0eff */
[----:B-1----:R-:W-:Y:S02]  /*18870*/  IADD3 R5, R3, c[0x0][0x198], RZ ;  /* 0x0000660003057a10 */ /* 0x002fe40007ffe0ff */
[----:B------:R-:W-:Y:S02]  /*18880*/  IADD3 R8, R29, 0x1a, RZ ;  /* 0x0000001a1d087810 */ /* 0x000fe40007ffe0ff */
[----:B------:R-:W-:Y:S02]  /*18890*/  LEA R4, P6, R5, R0, 0x1 ;  /* 0x0000000005047211 */ /* 0x000fe400078c08ff */
[----:B------:R-:W-:-:S02]  /*188a0*/  PRMT R17, R17, 0x7632, R17 ;  /* 0x0000763211117816 */ /* 0x000fc40000000011 */
[C---:B------:R-:W-:Y:S02]  /*188b0*/  IADD3 R3, R5.reuse, c[0x0][0x198], RZ ;  /* 0x0000660005037a10 */ /* 0x040fe40007ffe0ff */
[----:B------:R-:W-:Y:S02]  /*188c0*/  LEA.HI.X.SX32 R5, R5, R2, 0x1, P6 ;  /* 0x0000000205057211 */ /* 0x000fe400030f0eff */
[----:B------:R-:W-:Y:S01]  /*188d0*/  ISETP.LT.AND P1, PT, R8, c[0x0][0x17c], !P0 ;  /* 0x00005f0008007a0c */ /* 0x000fe20004721270 */
[----:B------:R0:W-:Y:S01]  /*188e0*/  @P4 STG.E.U16 [R12.64], R17 ;  /* 0x000000110c004986 */ /* 0x0001e2000c101504 */
[----:B------:R-:W-:-:S04]  /*188f0*/  IADD3 R8, R29, 0x1b, RZ ;  /* 0x0000001b1d087810 */ /* 0x000fc80007ffe0ff */
[----:B------:R-:W-:Y:S02]  /*18900*/  ISETP.LT.AND P5, PT, R8, c[0x0][0x17c], !P0 ;  /* 0x00005f0008007a0c */ /* 0x000fe400047a1270 */
[----:B------:R-:W-:Y:S02]  /*18910*/  IADD3 R8, R29, 0x1c, RZ ;  /* 0x0000001c1d087810 */ /* 0x000fe40007ffe0ff */
[----:B0-----:R-:W-:-:S04]  /*18920*/  LEA R12, P6, R3, R0, 0x1 ;  /* 0x00000000030c7211 */ /* 0x001fc800078c08ff */
[----:B------:R-:W-:Y:S02]  /*18930*/  LEA.HI.X.SX32 R13, R3, R2, 0x1, P6 ;  /* 0x00000002030d7211 */ /* 0x000fe400030f0eff */
[----:B------:R-:W-:Y:S02]  /*18940*/  ISETP.LT.AND P4, PT, R8, c[0x0][0x17c], !P0 ;  /* 0x00005f0008007a0c */ /* 0x000fe40004781270 */
[----:B------:R-:W-:Y:S01]  /*18950*/  IADD3 R8, R29, 0x1d, RZ ;  /* 0x0000001d1d087810 */ /* 0x000fe20007ffe0ff */
[----:B---3--:R0:W-:Y:S03]  /*18960*/  @P3 STG.E.U16 [R4.64], R21 ;  /* 0x0000001504003986 */ /* 0x0081e6000c101504 */
[----:B------:R-:W-:Y:S02]  /*18970*/  ISETP.LT.AND P3, PT, R8, c[0x0][0x17c], !P0 ;  /* 0x00005f0008007a0c */ /* 0x000fe40004761270 */
[----:B0-----:R-:W-:-:S04]  /*18980*/  IADD3 R5, R3, c[0x0][0x198], RZ ;  /* 0x0000660003057a10 */ /* 0x001fc80007ffe0ff */
[----:B------:R-:W-:Y:S02]  /*18990*/  LEA R4, P6, R5, R0, 0x1 ;  /* 0x0000000005047211 */ /* 0x000fe400078c08ff */
[----:B------:R-:W-:Y:S02]  /*189a0*/  PRMT R21, R21, 0x7632, R21 ;  /* 0x0000763215157816 */ /* 0x000fe40000000015 */
[C---:B------:R-:W-:Y:S02]  /*189b0*/  IADD3 R3, R5.reuse, c[0x0][0x198], RZ ;  /* 0x0000660005037a10 */ /* 0x040fe40007ffe0ff */
[----:B------:R-:W-:Y:S01]  /*189c0*/  LEA.HI.X.SX32 R5, R5, R2, 0x1, P6 ;  /* 0x0000000205057211 */ /* 0x000fe200030f0eff */
[----:B------:R0:W-:Y:S01]  /*189d0*/  @P2 STG.E.U16 [R12.64], R21 ;  /* 0x000000150c002986 */ /* 0x0001e2000c101504 */
[----:B------:R-:W-:-:S03]  /*189e0*/  IADD3 R8, R29, 0x1e, RZ ;  /* 0x0000001e1d087810 */ /* 0x000fc60007ffe0ff */
[----:B------:R1:W-:Y:S01]  /*189f0*/  @P1 STG.E.U16 [R4.64], R9 ;  /* 0x0000000904001986 */ /* 0x0003e2000c101504 */
[----:B------:R-:W-:Y:S02]  /*18a00*/  ISETP.LT.AND P2, PT, R8, c[0x0][0x17c], !P0 ;  /* 0x00005f0008007a0c */ /* 0x000fe40004741270 */
[----:B------:R-:W-:Y:S02]  /*18a10*/  IADD3 R8, R29, 0x1f, RZ ;  /* 0x0000001f1d087810 */ /* 0x000fe40007ffe0ff */
[C---:B0-----:R-:W-:Y:S02]  /*18a20*/  LEA R12, P6, R3.reuse, R0, 0x1 ;  /* 0x00000000030c7211 */ /* 0x041fe400078c08ff */
[C---:B-1----:R-:W-:Y:S02]  /*18a30*/  IADD3 R5, R3.reuse, c[0x0][0x198], RZ ;  /* 0x0000660003057a10 */ /* 0x042fe40007ffe0ff */
[----:B------:R-:W-:Y:S02]  /*18a40*/  LEA.HI.X.SX32 R13, R3, R2, 0x1, P6 ;  /* 0x00000002030d7211 */ /* 0x000fe400030f0eff */
[----:B------:R-:W-:-:S02]  /*18a50*/  LEA R4, P6, R5, R0, 0x1 ;  /* 0x0000000005047211 */ /* 0x000fc400078c08ff */
[----:B------:R-:W-:Y:S02]  /*18a60*/  PRMT R9, R9, 0x7632, R9 ;  /* 0x0000763209097816 */ /* 0x000fe40000000009 */
[----:B------:R-:W-:Y:S02]  /*18a70*/  ISETP.LT.AND P1, PT, R8, c[0x0][0x17c], !P0 ;  /* 0x00005f0008007a0c */ /* 0x000fe40004721270 */
[----:B------:R-:W-:Y:S02]  /*18a80*/  IADD3 R3, R5, c[0x0][0x198], RZ ;  /* 0x0000660005037a10 */ /* 0x000fe40007ffe0ff */
[----:B------:R-:W-:Y:S02]  /*18a90*/  IADD3 R8, R29, 0x20, RZ ;  /* 0x000000201d087810 */ /* 0x000fe40007ffe0ff */
[----:B------:R-:W-:Y:S01]  /*18aa0*/  LEA.HI.X.SX32 R5, R5, R2, 0x1, P6 ;  /* 0x0000000205057211 */ /* 0x000fe200030f0eff */
[----:B------:R0:W-:Y:S01]  /*18ab0*/  @P5 STG.E.U16 [R12.64], R9 ;  /* 0x000000090c005986 */ /* 0x0001e2000c101504 */
[----:B------:R-:W-:-:S02]  /*18ac0*/  ISETP.LT.AND P5, PT, R8, c[0x0][0x17c], !P0 ;  /* 0x00005f0008007a0c */ /* 0x000fc400047a1270 */
[----:B------:R-:W-:Y:S01]  /*18ad0*/  LEA R8, P6, R3, R0, 0x1 ;  /* 0x0000000003087211 */ /* 0x000fe200078c08ff */
[----:B-----5:R1:W-:Y:S01]  /*18ae0*/  @P4 STG.E.U16 [R4.64], R20 ;  /* 0x0000001404004986 */ /* 0x0203e2000c101504 */
[----:B0-----:R-:W-:Y:S02]  /*18af0*/  IADD3 R9, R29, 0x21, RZ ;  /* 0x000000211d097810 */ /* 0x001fe40007ffe0ff */
[----:B-1----:R-:W-:Y:S02]  /*18b00*/  IADD3 R5, R3, c[0x0][0x198], RZ ;  /* 0x0000660003057a10 */ /* 0x002fe40007ffe0ff */
[----:B------:R-:W-:Y:S02]  /*18b10*/  ISETP.LT.AND P4, PT, R9, c[0x0][0x17c], !P0 ;  /* 0x00005f0009007a0c */ /* 0x000fe40004781270 */
[----:B------:R-:W-:Y:S02]  /*18b20*/  LEA.HI.X.SX32 R9, R3, R2, 0x1, P6 ;  /* 0x0000000203097211 */ /* 0x000fe400030f0eff */
[----:B------:R-:W-:-:S02]  /*18b30*/  LEA R4, P6, R5, R0, 0x1 ;  /* 0x0000000005047211 */ /* 0x000fc400078c08ff */
[----:B------:R-:W-:Y:S02]  /*18b40*/  PRMT R12, R20, 0x7632, R12 ;  /* 0x00007632140c7816 */ /* 0x000fe4000000000c */
[C---:B------:R-:W-:Y:S02]  /*18b50*/  IADD3 R3, R5.reuse, c[0x0][0x198], RZ ;  /* 0x0000660005037a10 */ /* 0x040fe40007ffe0ff */
[----:B------:R-:W-:Y:S01]  /*18b60*/  LEA.HI.X.SX32 R5, R5, R2, 0x1, P6 ;  /* 0x0000000205057211 */ /* 0x000fe200030f0eff */
[----:B------:R0:W-:Y:S04]  /*18b70*/  @P3 STG.E.U16 [R8.64], R12 ;  /* 0x0000000c08003986 */ /* 0x0001e8000c101504 */
[----:B------:R1:W-:Y:S01]  /*18b80*/  @P2 STG.E.U16 [R4.64], R22 ;  /* 0x0000001604002986 */ /* 0x0003e2000c101504 */
[----:B0-----:R-:W-:-:S03]  /*18b90*/  PRMT R12, R22, 0x7632, R12 ;  /* 0x00007632160c7816 */ /* 0x001fc6000000000c */
[----:B-1----:R-:W3:Y:S04]  /*18ba0*/  LDL.LU R22, [R1+0x5fc] ;  /* 0x0005fc0001167983 */ /* 0x002ee80000300800 */
[----:B------:R-:W5:Y:S01]  /*18bb0*/  LDL.LU R20, [R1+0xa8] ;  /* 0x0000a80001147983 */ /* 0x000f620000300800 */
[----:B------:R-:W-:Y:S02]  /*18bc0*/  IADD3 R9, R29, 0x23, RZ ;  /* 0x000000231d097810 */ /* 0x000fe40007ffe0ff */
[C---:B------:R-:W-:Y:S02]  /*18bd0*/  LEA R8, P6, R3.reuse, R0, 0x1 ;  /* 0x0000000003087211 */ /* 0x040fe400078c08ff */
[----:B------:R-:W-:Y:S02]  /*18be0*/  IADD3 R5, R3, c[0x0][0x198], RZ ;  /* 0x0000660003057a10 */ /* 0x000fe40007ffe0ff */
[----:B------:R-:W-:-:S02]  /*18bf0*/  ISETP.LT.AND P2, PT, R9, c[0x0][0x17c], !P0 ;  /* 0x00005f0009007a0c */ /* 0x000fc40004741270 */
[----:B------:R-:W-:Y:S02]  /*18c00*/  LEA.HI.X.SX32 R9, R3, R2, 0x1, P6 ;  /* 0x0000000203097211 */ /* 0x000fe400030f0eff */
[C---:B------:R-:W-:Y:S02]  /*18c10*/  LEA R4, P6, R5.reuse, R0, 0x1 ;  /* 0x0000000005047211 */ /* 0x040fe400078c08ff */
[C---:B------:R-:W-:Y:S02]  /*18c20*/  IADD3 R3, R5.reuse, c[0x0][0x198], RZ ;  /* 0x0000660005037a10 */ /* 0x040fe40007ffe0ff */
[----:B------:R-:W-:Y:S02]  /*18c30*/  LEA.HI.X.SX32 R5, R5, R2, 0x1, P6 ;  /* 0x0000000205057211 */ /* 0x000fe400030f0eff */
[----:B------:R-:W-:Y:S01]  /*18c40*/  IADD3 R13, R29, 0x22, RZ ;  /* 0x000000221d0d7810 */ /* 0x000fe20007ffe0ff */
[----:B------:R0:W-:Y:S03]  /*18c50*/  @P1 STG.E.U16 [R8.64], R12 ;  /* 0x0000000c08001986 */ /* 0x0001e6000c101504 */
[----:B------:R-:W-:Y:S01]  /*18c60*/  ISETP.LT.AND P3, PT, R13, c[0x0][0x17c], !P0 ;  /* 0x00005f000d007a0c */ /* 0x000fe20004761270 */
[----:B--2---:R1:W-:Y:S01]  /*18c70*/  @P5 STG.E.U16 [R4.64], R28 ;  /* 0x0000001c04005986 */ /* 0x0043e2000c101504 */
[----:B------:R-:W-:-:S02]  /*18c80*/  IADD3 R13, R29, 0x24, RZ ;  /* 0x000000241d0d7810 */ /* 0x000fc40007ffe0ff */
[----:B0-----:R-:W-:Y:S02]  /*18c90*/  IADD3 R9, R29, 0x25, RZ ;  /* 0x000000251d097810 */ /* 0x001fe40007ffe0ff */
[C---:B------:R-:W-:Y:S02]  /*18ca0*/  LEA R8, P6, R3.reuse, R0, 0x1 ;  /* 0x0000000003087211 */ /* 0x040fe400078c08ff */
[----:B-1----:R-:W-:Y:S02]  /*18cb0*/  IADD3 R5, R3, c[0x0][0x198], RZ ;  /* 0x0000660003057a10 */ /* 0x002fe40007ffe0ff */
[----:B------:R-:W-:Y:S02]  /*18cc0*/  ISETP.LT.AND P5, PT, R9, c[0x0][0x17c], !P0 ;  /* 0x00005f0009007a0c */ /* 0x000fe400047a1270 */
[----:B------:R-:W-:Y:S02]  /*18cd0*/  LEA.HI.X.SX32 R9, R3, R2, 0x1, P6 ;  /* 0x0000000203097211 */ /* 0x000fe400030f0eff */
[----:B------:R-:W-:-:S02]  /*18ce0*/  PRMT R12, R28, 0x7632, R12 ;  /* 0x000076321c0c7816 */ /* 0x000fc4000000000c */
[----:B------:R-:W-:Y:S01]  /*18cf0*/  ISETP.LT.AND P1, PT, R13, c[0x0][0x17c], !P0 ;  /* 0x00005f000d007a0c */ /* 0x000fe20004721270 */
[----:B------:R-:W2:Y:S01]  /*18d00*/  LDL.LU R28, [R1+0xc] ;  /* 0x00000c00011c7983 */ /* 0x000ea20000300800 */
[----:B------:R-:W-:Y:S02]  /*18d10*/  LEA R4, P6, R5, R0, 0x1 ;  /* 0x0000000005047211 */ /* 0x000fe400078c08ff */
[----:B------:R-:W-:Y:S02]  /*18d20*/  IADD3 R13, R29, 0x26, RZ ;  /* 0x000000261d0d7810 */ /* 0x000fe40007ffe0ff */
[C---:B------:R-:W-:Y:S01]  /*18d30*/  IADD3 R3, R5.reuse, c[0x0][0x198], RZ ;  /* 0x0000660005037a10 */ /* 0x040fe20007ffe0ff */
[----:B------:R0:W-:Y:S01]  /*18d40*/  @P4 STG.E.U16 [R8.64], R12 ;  /* 0x0000000c08004986 */ /* 0x0001e2000c101504 */
[----:B------:R-:W-:Y:S02]  /*18d50*/  LEA.HI.X.SX32 R5, R5, R2, 0x1, P6 ;  /* 0x0000000205057211 */ /* 0x000fe400030f0eff */
[----:B------:R-:W-:-:S02]  /*18d60*/  ISETP.LT.AND P4, PT, R13, c[0x0][0x17c], !P0 ;  /* 0x00005f000d007a0c */ /* 0x000fc40004781270 */
[C---:B------:R-:W-:Y:S01]  /*18d70*/  IADD3 R13, R3.reuse, c[0x0][0x198], RZ ;  /* 0x00006600030d7a10 */ /* 0x040fe20007ffe0ff */
[----:B------:R1:W-:Y:S01]  /*18d80*/  @P3 STG.E.U16 [R4.64], R6 ;  /* 0x0000000604003986 */ /* 0x0003e2000c101504 */
[----:B------:R-:W-:Y:S02]  /*18d90*/  PRMT R17, R6, 0x7632, R17 ;  /* 0x0000763206117816 */ /* 0x000fe40000000011 */
[----:B0-----:R-:W-:-:S04]  /*18da0*/  LEA R8, P6, R3, R0, 0x1 ;  /* 0x0000000003087211 */ /* 0x001fc800078c08ff */
[----:B------:R-:W-:Y:S02]  /*18db0*/  LEA.HI.X.SX32 R9, R3, R2, 0x1, P6 ;  /* 0x0000000203097211 */ /* 0x000fe400030f0eff */
[C---:B-1----:R-:W-:Y:S02]  /*18dc0*/  LEA R4, P6, R13.reuse, R0, 0x1 ;  /* 0x000000000d047211 */ /* 0x042fe400078c08ff */
[C---:B------:R-:W-:Y:S01]  /*18dd0*/  IADD3 R3, R13.reuse, c[0x0][0x198], RZ ;  /* 0x000066000d037a10 */ /* 0x040fe20007ffe0ff */
[----:B------:R0:W-:Y:S01]  /*18de0*/  @P2 STG.E.U16 [R8.64], R17 ;  /* 0x0000001108002986 */ /* 0x0001e2000c101504 */
[----:B------:R-:W-:Y:S02]  /*18df0*/  LEA.HI.X.SX32 R5, R13, R2, 0x1, P6 ;  /* 0x000000020d057211 */ /* 0x000fe400030f0eff */
[----:B------:R-:W-:Y:S02]  /*18e00*/  IADD3 R6, R29, 0x29, RZ ;  /* 0x000000291d067810 */ /* 0x000fe40007ffe0ff */
[----:B------:R-:W-:-:S02]  /*18e10*/  IADD3 R13, R3, c[0x0][0x198], RZ ;  /* 0x00006600030d7a10 */ /* 0x000fc40007ffe0ff */
[----:B------:R-:W-:Y:S01]  /*18e20*/  IADD3 R16, R29, 0x27, RZ ;  /* 0x000000271d107810 */ /* 0x000fe20007ffe0ff */
[----:B------:R1:W-:Y:S01]  /*18e30*/  @P1 STG.E.U16 [R4.64], R14 ;  /* 0x0000000e04001986 */ /* 0x0003e2000c101504 */
[C---:B0-----:R-:W-:Y:S02]  /*18e40*/  LEA R8, P6, R3.reuse, R0, 0x1 ;  /* 0x0000000003087211 */ /* 0x041fe400078c08ff */
[----:B------:R-:W-:Y:S02]  /*18e50*/  PRMT R12, R14, 0x7632, R12 ;  /* 0x000076320e0c7816 */ /* 0x000fe4000000000c */
[----:B------:R-:W-:Y:S02]  /*18e60*/  LEA.HI.X.SX32 R9, R3, R2, 0x1, P6 ;  /* 0x0000000203097211 */ /* 0x000fe400030f0eff */
[----:B------:R-:W-:Y:S02]  /*18e70*/  ISETP.LT.AND P1, PT, R6, c[0x0][0x17c], !P0 ;  /* 0x00005f0006007a0c */ /* 0x000fe40004721270 */
[----:B-1----:R-:W-:-:S02]  /*18e80*/  LEA R4, P6, R13, R0, 0x1 ;  /* 0x000000000d047211 */ /* 0x002fc400078c08ff */
[----:B------:R-:W-:Y:S02]  /*18e90*/  ISETP.LT.AND P3, PT, R16, c[0x0][0x17c], !P0 ;  /* 0x00005f0010007a0c */ /* 0x000fe40004761270 */
[----:B------:R-:W-:Y:S02]  /*18ea0*/  IADD3 R6, R29, 0x2a, RZ ;  /* 0x0000002a1d067810 */ /* 0x000fe40007ffe0ff */
[----:B------:R-:W-:Y:S02]  /*18eb0*/  IADD3 R3, R13, c[0x0][0x198], RZ ;  /* 0x000066000d037a10 */ /* 0x000fe40007ffe0ff */
[----:B------:R-:W-:Y:S01]  /*18ec0*/  IADD3 R16, R29, 0x28, RZ ;  /* 0x000000281d107810 */ /* 0x000fe20007ffe0ff */
[----:B------:R0:W-:Y:S01]  /*18ed0*/  @P5 STG.E.U16 [R8.64], R12 ;  /* 0x0000000c08005986 */ /* 0x0001e2000c101504 */
[----:B------:R-:W-:Y:S02]  /*18ee0*/  LEA.HI.X.SX32 R5, R13, R2, 0x1, P6 ;  /* 0x000000020d057211 */ /* 0x000fe400030f0eff */
[----:B------:R-:W-:-:S02]  /*18ef0*/  ISETP.LT.AND P5, PT, R6, c[0x0][0x17c], !P0 ;  /* 0x00005f0006007a0c */ /* 0x000fc400047a1270 */
[----:B------:R-:W-:Y:S02]  /*18f00*/  ISETP.LT.AND P2, PT, R16, c[0x0][0x17c], !P0 ;  /* 0x00005f0010007a0c */ /* 0x000fe40004741270 */
[----:B------:R-:W-:Y:S02]  /*18f10*/  IADD3 R6, R29, 0x2b, RZ ;  /* 0x0000002b1d067810 */ /* 0x000fe40007ffe0ff */
[C---:B------:R-:W-:Y:S02]  /*18f20*/  IADD3 R13, R3.reuse, c[0x0][0x198], RZ ;  /* 0x00006600030d7a10 */ /* 0x040fe40007ffe0ff */
[C---:B0-----:R-:W-:Y:S01]  /*18f30*/  LEA R8, P6, R3.reuse, R0, 0x1 ;  /* 0x0000000003087211 */ /* 0x041fe200078c08ff */
[----:B------:R0:W-:Y:S01]  /*18f40*/  @P4 STG.E.U16 [R4.64], R18 ;  /* 0x0000001204004986 */ /* 0x0001e2000c101504 */
[----:B------:R-:W-:Y:S02]  /*18f50*/  PRMT R14, R18, 0x7632, R14 ;  /* 0x00007632120e7816 */ /* 0x000fe4000000000e */
[----:B------:R-:W-:-:S02]  /*18f60*/  LEA.HI.X.SX32 R9, R3, R2, 0x1, P6 ;  /* 0x0000000203097211 */ /* 0x000fc400030f0eff */
[----:B------:R-:W-:Y:S02]  /*18f70*/  ISETP.LT.AND P4, PT, R6, c[0x0][0x17c], !P0 ;  /* 0x00005f0006007a0c */ /* 0x000fe40004781270 */
[----:B------:R-:W-:Y:S02]  /*18f80*/  IADD3 R6, R29, 0x2c, RZ ;  /* 0x0000002c1d067810 */ /* 0x000fe40007ffe0ff */
[C---:B------:R-:W-:Y:S02]  /*18f90*/  IADD3 R3, R13.reuse, c[0x0][0x198], RZ ;  /* 0x000066000d037a10 */ /* 0x040fe40007ffe0ff */
[C---:B0-----:R-:W-:Y:S01]  /*18fa0*/  LEA R4, P6, R13.reuse, R0, 0x1 ;  /* 0x000000000d047211 */ /* 0x041fe200078c08ff */
[----:B------:R0:W-:Y:S01]  /*18fb0*/  @P3 STG.E.U16 [R8.64], R14 ;  /* 0x0000000e08003986 */ /* 0x0001e2000c101504 */
[----:B------:R-:W-:Y:S02]  /*18fc0*/  ISETP.LT.AND P3, PT, R6, c[0x0][0x17c], !P0 ;  /* 0x00005f0006007a0c */ /* 0x000fe40004761270 */
[----:B------:R-:W-:-:S02]  /*18fd0*/  LEA.HI.X.SX32 R5, R13, R2, 0x1, P6 ;  /* 0x000000020d057211 */ /* 0x000fc400030f0eff */
[----:B------:R-:W-:Y:S02]  /*18fe0*/  IADD3 R6, R29, 0x2d, RZ ;  /* 0x0000002d1d067810 */ /* 0x000fe40007ffe0ff */
[C---:B------:R-:W-:Y:S02]  /*18ff0*/  IADD3 R13, R3.reuse, c[0x0][0x198], RZ ;  /* 0x00006600030d7a10 */ /* 0x040fe40007ffe0ff */
[----:B0-----:R-:W-:-:S04]  /*19000*/  LEA R8, P6, R3, R0, 0x1 ;  /* 0x0000000003087211 */ /* 0x001fc800078c08ff */
[----:B------:R-:W-:Y:S02]  /*19010*/  LEA.HI.X.SX32 R9, R3, R2, 0x1, P6 ;  /* 0x0000000203097211 */ /* 0x000fe400030f0eff */
[----:B------:R-:W-:Y:S01]  /*19020*/  IADD3 R3, R13, c[0x0][0x198], RZ ;  /* 0x000066000d037a10 */ /* 0x000fe20007ffe0ff */
[----:B---3--:R0:W-:Y:S01]  /*19030*/  @P2 STG.E.U16 [R4.64], R22 ;  /* 0x0000001604002986 */ /* 0x0081e2000c101504 */
[----:B------:R-:W-:Y:S02]  /*19040*/  PRMT R12, R22, 0x7632, R12 ;  /* 0x00007632160c7816 */ /* 0x000fe4000000000c */
[----:B------:R-:W-:Y:S02]  /*19050*/  ISETP.LT.AND P2, PT, R6, c[0x0][0x17c], !P0 ;  /* 0x00005f0006007a0c */ /* 0x000fe40004741270 */
[----:B------:R-:W-:Y:S01]  /*19060*/  IADD3 R6, R29, 0x2e, RZ ;  /* 0x0000002e1d067810 */ /* 0x000fe20007ffe0ff */
[----:B------:R1:W-:Y:S01]  /*19070*/  @P1 STG.E.U16 [R8.64], R12 ;  /* 0x0000000c08001986 */ /* 0x0003e2000c101504 */
[----:B0-----:R-:W-:-:S02]  /*19080*/  LEA R4, P6, R13, R0, 0x1 ;  /* 0x000000000d047211 */ /* 0x001fc400078c08ff */
[----:B------:R-:W-:Y:S02]  /*19090*/  ISETP.LT.AND P1, PT, R6, c[0x0][0x17c], !P0 ;  /* 0x00005f0006007a0c */ /* 0x000fe40004721270 */
[----:B------:R-:W-:Y:S02]  /*190a0*/  LEA.HI.X.SX32 R5, R13, R2, 0x1, P6 ;  /* 0x000000020d057211 */ /* 0x000fe400030f0eff */
[----:B------:R-:W-:Y:S02]  /*190b0*/  IADD3 R6, R29, 0x2f, RZ ;  /* 0x0000002f1d067810 */ /* 0x000fe40007ffe0ff */
[C---:B-1----:R-:W-:Y:S01]  /*190c0*/  LEA R8, P6, R3.reuse, R0, 0x1 ;  /* 0x0000000003087211 */ /* 0x042fe200078c08ff */
[----:B------:R0:W-:Y:S01]  /*190d0*/  @P5 STG.E.U16 [R4.64], R10 ;  /* 0x0000000a04005986 */ /* 0x0001e2000c101504 */
[----:B------:R-:W-:Y:S02]  /*190e0*/  IADD3 R13, R3, c[0x0][0x198], RZ ;  /* 0x00006600030d7a10 */ /* 0x000fe40007ffe0ff */
[----:B------:R-:W-:-:S02]  /*190f0*/  ISETP.LT.AND P5, PT, R6, c[0x0][0x17c], !P0 ;  /* 0x00005f0006007a0c */ /* 0x000fc400047a1270 */
[----:B------:R-:W-:Y:S02]  /*19100*/  LEA.HI.X.SX32 R9, R3, R2, 0x1, P6 ;  /* 0x0000000203097211 */ /* 0x000fe400030f0eff */
[----:B------:R-:W-:Y:S02]  /*19110*/  PRMT R6, R10, 0x7632, R6 ;  /* 0x000076320a067816 */ /* 0x000fe40000000006 */
[C---:B------:R-:W-:Y:S02]  /*19120*/  IADD3 R17, R13.reuse, c[0x0][0x198], RZ ;  /* 0x000066000d117a10 */ /* 0x040fe40007ffe0ff */
[C---:B0-----:R-:W-:Y:S01]  /*19130*/  LEA R4, P6, R13.reuse, R0, 0x1 ;  /* 0x000000000d047211 */ /* 0x041fe200078c08ff */
[----:B------:R0:W-:Y:S03]  /*19140*/  @P4 STG.E.U16 [R8.64], R6 ;  /* 0x0000000608004986 */ /* 0x0001e6000c101504 */
[----:B------:R-:W-:-:S02]  /*19150*/  LEA.HI.X.SX32 R5, R13, R2, 0x1, P6 ;  /* 0x000000020d057211 */ /* 0x000fc400030f0eff */
[----:B------:R-:W-:-:S03]  /*19160*/  IADD3 R13, R17, c[0x0][0x198], RZ ;  /* 0x00006600110d7a10 */ /* 0x000fc60007ffe0ff */
[----:B-----5:R1:W-:Y:S01]  /*19170*/  @P3 STG.E.U16 [R4.64], R20 ;  /* 0x0000001404003986 */ /* 0x0203e2000c101504 */
[----:B0-----:R-:W-:-:S04]  /*19180*/  LEA R8, P6, R17, R0, 0x1 ;  /* 0x0000000011087211 */ /* 0x001fc800078c08ff */
[----:B------:R-:W-:Y:S02]  /*19190*/  LEA.HI.X.SX32 R9, R17, R2, 0x1, P6 ;  /* 0x0000000211097211 */ /* 0x000fe400030f0eff */
[C---:B-1----:R-:W-:Y:S02]  /*191a0*/  LEA R4, P6, R13.reuse, R0, 0x1 ;  /* 0x000000000d047211 */ /* 0x042fe400078c08ff */
[----:B------:R-:W-:Y:S02]  /*191b0*/  PRMT R10, R20, 0x7632, R10 ;  /* 0x00007632140a7816 */ /* 0x000fe4000000000a */
[----:B------:R-:W-:Y:S02]  /*191c0*/  LEA.HI.X.SX32 R5, R13, R2, 0x1, P6 ;  /* 0x000000020d057211 */ /* 0x000fe400030f0eff */
[----:B------:R-:W-:Y:S01]  /*191d0*/  PRMT R6, R23, 0x7632, R6 ;  /* 0x0000763217067816 */ /* 0x000fe20000000006 */
[----:B------:R-:W-:Y:S04]  /*191e0*/  @P2 STG.E.U16 [R8.64], R10 ;  /* 0x0000000a08002986 */ /* 0x000fe8000c101504 */
[----:B------:R0:W-:Y:S04]  /*191f0*/  @P1 STG.E.U16 [R4.64], R23 ;  /* 0x0000001704001986 */ /* 0x0001e8000c101504 */
[----:B0-----:R-:W3:Y:S04]  /*19200*/  LDL.LU R23, [R1+0x5f8] ;  /* 0x0005f80001177983 */ /* 0x001ee80000300800 */
[----:B------:R-:W0:Y:S01]  /*19210*/  S2R R18, SR_TID.X ;  /* 0x0000000000127919 */ /* 0x000e220000002100 */
[----:B------:R-:W-:-:S02]  /*19220*/  IADD3 R17, R13, c[0x0][0x198], RZ ;  /* 0x000066000d117a10 */ /* 0x000fc40007ffe0ff */
[----:B------:R-:W-:Y:S02]  /*19230*/  IADD3 R3, R29, 0x30, RZ ;  /* 0x000000301d037810 */ /* 0x000fe40007ffe0ff */
[----:B------:R-:W-:Y:S02]  /*19240*/  LEA R8, P6, R17, R0, 0x1 ;  /* 0x0000000011087211 */ /* 0x000fe400078c08ff */
[----:B------:R-:W-:Y:S02]  /*19250*/  ISETP.LT.AND P4, PT, R3, c[0x0][0x17c], !P0 ;  /* 0x00005f0003007a0c */ /* 0x000fe40004781270 */
[----:B------:R-:W-:Y:S02]  /*19260*/  IADD3 R13, R17, c[0x0][0x198], RZ ;  /* 0x00006600110d7a10 */ /* 0x000fe40007ffe0ff */
[----:B------:R-:W-:Y:S02]  /*19270*/  IADD3 R3, R29, 0x31, RZ ;  /* 0x000000311d037810 */ /* 0x000fe40007ffe0ff */
[----:B------:R-:W-:-:S02]  /*19280*/  LEA.HI.X.SX32 R9, R17, R2, 0x1, P6 ;  /* 0x0000000211097211 */ /* 0x000fc400030f0eff */
[----:B------:R-:W-:Y:S02]  /*19290*/  LEA R4, P6, R13, R0, 0x1 ;  /* 0x000000000d047211 */ /* 0x000fe400078c08ff */
[----:B------:R-:W-:Y:S02]  /*192a0*/  ISETP.LT.AND P3, PT, R3, c[0x0][0x17c], !P0 ;  /* 0x00005f0003007a0c */ /* 0x000fe40004761270 */
[----:B------:R-:W-:Y:S02]  /*192b0*/  IADD3 R17, R13, c[0x0][0x198], RZ ;  /* 0x000066000d117a10 */ /* 0x000fe40007ffe0ff */
[----:B------:R-:W-:Y:S01]  /*192c0*/  IADD3 R3, R29, 0x32, RZ ;  /* 0x000000321d037810 */ /* 0x000fe20007ffe0ff */
[C---:B0-----:R-:W-:Y:S01]  /*192d0*/  IMAD.SHL.U32 R20, R18.reuse, 0x800, RZ ;  /* 0x0000080012147824 */ /* 0x041fe200078e00ff */
[----:B------:R-:W-:Y:S01]  /*192e0*/  LEA.HI.X.SX32 R5, R13, R2, 0x1, P6 ;  /* 0x000000020d057211 */ /* 0x000fe200030f0eff */
[----:B------:R0:W-:Y:S01]  /*192f0*/  @P5 STG.E.U16 [R8.64], R6 ;  /* 0x0000000608005986 */ /* 0x0001e2000c101504 */
[----:B------:R-:W-:-:S02]  /*19300*/  LOP3.LUT R16, R18, 0x7f, RZ, 0xc0, !PT ;  /* 0x0000007f12107812 */ /* 0x000fc400078ec0ff */
[----:B------:R-:W-:Y:S02]  /*19310*/  LOP3.LUT R20, R20, 0x3000, RZ, 0xc0, !PT ;  /* 0x0000300014147812 */ /* 0x000fe400078ec0ff */
[----:B------:R-:W-:Y:S02]  /*19320*/  ISETP.LT.AND P2, PT, R3, c[0x0][0x17c], !P0 ;  /* 0x00005f0003007a0c */ /* 0x000fe40004741270 */
[----:B------:R-:W-:Y:S01]  /*19330*/  IADD3 R13, R17, c[0x0][0x198], RZ ;  /* 0x00006600110d7a10 */ /* 0x000fe20007ffe0ff */
[----:B--2---:R1:W-:Y:S01]  /*19340*/  @P4 STG.E.U16 [R4.64], R28 ;  /* 0x0000001c04004986 */ /* 0x0043e2000c101504 */
[----:B------:R-:W-:Y:S02]  /*19350*/  IADD3 R3, R29, 0x33, RZ ;  /* 0x000000331d037810 */ /* 0x000fe40007ffe0ff */
[----:B0-----:R-:W-:Y:S01]  /*19360*/  LEA R8, P6, R17, R0, 0x1 ;  /* 0x0000000011087211 */ /* 0x001fe200078c08ff */
[----:B------:R-:W-:Y:S01]  /*19370*/  IMAD R20, R16, 0x10, R20 ;  /* 0x0000001010147824 */ /* 0x000fe200078e0214 */
[----:B------:R-:W-:-:S02]  /*19380*/  PRMT R10, R28, 0x7632, R10 ;  /* 0x000076321c0a7816 */ /* 0x000fc4000000000a */
[----:B------:R-:W-:Y:S02]  /*19390*/  LEA.HI.X.SX32 R9, R17, R2, 0x1, P6 ;  /* 0x0000000211097211 */ /* 0x000fe400030f0eff */
[C---:B------:R-:W-:Y:S01]  /*193a0*/  IADD3 R17, R13.reuse, c[0x0][0x198], RZ ;  /* 0x000066000d117a10 */ /* 0x040fe20007ffe0ff */
[----:B------:R-:W0:Y:S01]  /*193b0*/  LDS.128 R24, [R20] ;  /* 0x0000000014187984 */ /* 0x000e220000000c00 */
[----:B-1----:R-:W-:Y:S02]  /*193c0*/  LEA R4, P6, R13, R0, 0x1 ;  /* 0x000000000d047211 */ /* 0x002fe400078c08ff */
[----:B------:R-:W-:Y:S01]  /*193d0*/  ISETP.LT.AND P1, PT, R3, c[0x0][0x17c], !P0 ;  /* 0x00005f0003007a0c */ /* 0x000fe20004721270 */
[----:B------:R1:W-:Y:S01]  /*193e0*/  @P3 STG.E.U16 [R8.64], R10 ;  /* 0x0000000a08003986 */ /* 0x0003e2000c101504 */
[----:B------:R-:W-:Y:S02]  /*193f0*/  IADD3 R3, R29, 0x34, RZ ;  /* 0x000000341d037810 */ /* 0x000fe40007ffe0ff */
[----:B------:R-:W-:Y:S01]  /*19400*/  LEA.HI.X.SX32 R5, R13, R2, 0x1, P6 ;  /* 0x000000020d057211 */ /* 0x000fe200030f0eff */
[----:B------:R-:W2:Y:S01]  /*19410*/  LDL.LU R28, [R1+0xac] ;  /* 0x0000ac00011c7983 */ /* 0x000ea20000300800 */
[----:B------:R-:W-:-:S02]  /*19420*/  IADD3 R13, R17, c[0x0][0x198], RZ ;  /* 0x00006600110d7a10 */ /* 0x000fc40007ffe0ff */
[----:B------:R-:W-:Y:S01]  /*19430*/  ISETP.LT.AND P5, PT, R3, c[0x0][0x17c], !P0 ;  /* 0x00005f0003007a0c */ /* 0x000fe200047a1270 */
[----:B----4-:R4:W-:Y:S01]  /*19440*/  @P2 STG.E.U16 [R4.64], R7 ;  /* 0x0000000704002986 */ /* 0x0109e2000c101504 */
[----:B------:R-:W-:Y:S02]  /*19450*/  IADD3 R3, R29, 0x35, RZ ;  /* 0x000000351d037810 */ /* 0x000fe40007ffe0ff */
[----:B-1----:R-:W-:-:S04]  /*19460*/  LEA R8, P6, R17, R0, 0x1 ;  /* 0x0000000011087211 */ /* 0x002fc800078c08ff */
[----:B------:R-:W-:Y:S02]  /*19470*/  LEA.HI.X.SX32 R9, R17, R2, 0x1, P6 ;  /* 0x0000000211097211 */ /* 0x000fe400030f0eff */
[C---:B------:R-:W-:Y:S02]  /*19480*/  IADD3 R17, R13.reuse, c[0x0][0x198], RZ ;  /* 0x000066000d117a10 */ /* 0x040fe40007ffe0ff */
[----:B----4-:R-:W-:Y:S02]  /*19490*/  LEA R4, P6, R13, R0, 0x1 ;  /* 0x000000000d047211 */ /* 0x010fe400078c08ff */
[----:B------:R-:W-:Y:S02]  /*194a0*/  ISETP.LT.AND P4, PT, R3, c[0x0][0x17c], !P0 ;  /* 0x00005f0003007a0c */ /* 0x000fe40004781270 */
[----:B------:R-:W-:Y:S02]  /*194b0*/  IADD3 R3, R29, 0x36, RZ ;  /* 0x000000361d037810 */ /* 0x000fe40007ffe0ff */
[----:B------:R-:W-:-:S02]  /*194c0*/  LEA.HI.X.SX32 R5, R13, R2, 0x1, P6 ;  /* 0x000000020d057211 */ /* 0x000fc400030f0eff */
[----:B------:R-:W-:Y:S02]  /*194d0*/  PRMT R14, R7, 0x7632, R14 ;  /* 0x00007632070e7816 */ /* 0x000fe4000000000e */
[C---:B------:R-:W-:Y:S02]  /*194e0*/  LEA R6, P6, R17.reuse, R0, 0x1 ;  /* 0x0000000011067211 */ /* 0x040fe400078c08ff */
[----:B------:R-:W-:Y:S02]  /*194f0*/  IADD3 R13, R17, c[0x0][0x198], RZ ;  /* 0x00006600110d7a10 */ /* 0x000fe40007ffe0ff */
[----:B------:R-:W-:Y:S02]  /*19500*/  ISETP.LT.AND P3, PT, R3, c[0x0][0x17c], !P0 ;  /* 0x00005f0003007a0c */ /* 0x000fe40004761270 */
[----:B------:R-:W-:Y:S01]  /*19510*/  IADD3 R3, R29, 0x37, RZ ;  /* 0x000000371d037810 */ /* 0x000fe20007ffe0ff */
[----:B------:R1:W-:Y:S01]  /*19520*/  @P1 STG.E.U16 [R8.64], R14 ;  /* 0x0000000e08001986 */ /* 0x0003e2000c101504 */
[----:B------:R-:W-:-:S02]  /*19530*/  LEA.HI.X.SX32 R7, R17, R2, 0x1, P6 ;  /* 0x0000000211077211 */ /* 0x000fc400030f0eff */
[----:B------:R-:W-:Y:S01]  /*19540*/  LEA R12, P6, R13, R0, 0x1 ;  /* 0x000000000d0c7211 */ /* 0x000fe200078c08ff */
[----:B------:R4:W-:Y:S01]  /*19550*/  @P5 STG.E.U16 [R4.64], R15 ;  /* 0x0000000f04005986 */ /* 0x0009e2000c101504 */
[----:B------:R-:W-:Y:S02]  /*19560*/  ISETP.LT.AND P2, PT, R3, c[0x0][0x17c], !P0 ;  /* 0x00005f0003007a0c */ /* 0x000fe40004741270 */
[----:B------:R-:W-:Y:S02]  /*19570*/  IADD3 R3, R29, 0x38, RZ ;  /* 0x000000381d037810 */ /* 0x000fe40007ffe0ff */
[C---:B-1----:R-:W-:Y:S02]  /*19580*/  IADD3 R9, R13.reuse, c[0x0][0x198], RZ ;  /* 0x000066000d097a10 */ /* 0x042fe40007ffe0ff */
[----:B------:R-:W-:Y:S02]  /*19590*/  LEA.HI.X.SX32 R13, R13, R2, 0x1, P6 ;  /* 0x000000020d0d7211 */ /* 0x000fe400030f0eff */
[----:B----4-:R-:W-:Y:S01]  /*195a0*/  PRMT R5, R15, 0x7632, R5 ;  /* 0x000076320f057816 */ /* 0x010fe20000000005 */
[----:B------:R-:W-:Y:S01]  /*195b0*/  IMAD.SHL.U32 R22, R18, 0x800, RZ ;  /* 0x0000080012167824 */ /* 0x000fe200078e00ff */
[----:B------:R-:W-:-:S02]  /*195c0*/  LEA R4, P6, R9, R0, 0x1 ;  /* 0x0000000009047211 */ /* 0x000fc400078c08ff */
[----:B------:R-:W-:Y:S01]  /*195d0*/  IADD3 R15, R9, c[0x0][0x198], RZ ;  /* 0x00006600090f7a10 */ /* 0x000fe20007ffe0ff */
[----:B------:R1:W-:Y:S01]  /*195e0*/  @P4 STG.E.U16 [R6.64], R5 ;  /* 0x0000000506004986 */ /* 0x0003e2000c101504 */
[----:B------:R-:W-:Y:S02]  /*195f0*/  ISETP.LT.AND P1, PT, R3, c[0x0][0x17c], !P0 ;  /* 0x00005f0003007a0c */ /* 0x000fe40004721270 */
[----:B------:R-:W-:Y:S02]  /*19600*/  IADD3 R3, R29, 0x39, RZ ;  /* 0x000000391d037810 */ /* 0x000fe40007ffe0ff */
[----:B------:R-:W-:Y:S02]  /*19610*/  LOP3.LUT R22, R22, 0x3000, RZ, 0xc0, !PT ;  /* 0x0000300016167812 */ /* 0x000fe400078ec0ff */
[----:B------:R-:W-:Y:S02]  /*19620*/  ISETP.LT.AND P5, PT, R3, c[0x0][0x17c], !P0 ;  /* 0x00005f0003007a0c */ /* 0x000fe400047a1270 */
[----:B-1----:R-:W-:-:S02]  /*19630*/  LEA.HI.X.SX32 R5, R9, R2, 0x1, P6 ;  /* 0x0000000209057211 */ /* 0x002fc400030f0eff */
[C---:B------:R-:W-:Y:S02]  /*19640*/  LEA R8, P6, R15.reuse, R0, 0x1 ;  /* 0x000000000f087211 */ /* 0x040fe400078c08ff */
[C---:B------:R-:W-:Y:S02]  /*19650*/  IADD3 R7, R15.reuse, c[0x0][0x198], RZ ;  /* 0x000066000f077a10 */ /* 0x040fe40007ffe0ff */
[----:B------:R-:W-:Y:S01]  /*19660*/  LEA.HI.X.SX32 R9, R15, R2, 0x1, P6 ;  /* 0x000000020f097211 */ /* 0x000fe200030f0eff */
[----:B------:R-:W-:Y:S01]  /*19670*/  IMAD R22, R16, 0x10, R22 ;  /* 0x0000001010167824 */ /* 0x000fe200078e0216 */
[----:B------:R-:W-:Y:S01]  /*19680*/  LEA R14, P6, R7, R0, 0x1 ;  /* 0x00000000070e7211 */ /* 0x000fe200078c08ff */
[----:B------:R1:W-:Y:S01]  /*19690*/  @P3 STG.E.U16 [R12.64], R19 ;  /* 0x000000130c003986 */ /* 0x0003e2000c101504 */
[----:B------:R-:W-:Y:S02]  /*196a0*/  PRMT R10, R19, 0x7632, R10 ;  /* 0x00007632130a7816 */ /* 0x000fe4000000000a */
[----:B------:R-:W-:-:S02]  /*196b0*/  LEA.HI.X.SX32 R15, R7, R2, 0x1, P6 ;  /* 0x00000002070f7211 */ /* 0x000fc400030f0eff */
[----:B------:R-:W-:Y:S01]  /*196c0*/  LOP3.LUT R22, R22, 0x20, RZ, 0x3c, !PT ;  /* 0x0000002016167812 */ /* 0x000fe200078e3cff */
[----:B------:R-:W-:Y:S01]  /*196d0*/  @P2 STG.E.U16 [R4.64], R10 ;  /* 0x0000000a04002986 */ /* 0x000fe2000c101504 */
[----:B-1----:R-:W-:-:S03]  /*196e0*/  IADD3 R13, R7, c[0x0][0x198], RZ ;  /* 0x00006600070d7a10 */ /* 0x002fc60007ffe0ff */
[----:B------:R-:W4:Y:S04]  /*196f0*/  LDL.LU R19, [R1+0xbc] ;  /* 0x0000bc0001137983 */ /* 0x000f280000300800 */
[----:B0-----:R-:W-:Y:S04]  /*19700*/  STL [R1+0x14], R25 ;  /* 0x0000141901007387 */ /* 0x001fe80000100800 */
[----:B------:R-:W-:Y:S04]  /*19710*/  STL.64 [R1+0x18], R26 ;  /* 0x0000181a01007387 */ /* 0x000fe80000100a00 */
[----:B------:R-:W-:Y:S04]  /*19720*/  STL [R1+0x5f4], R22 ;  /* 0x0005f41601007387 */ /* 0x000fe80000100800 */
[----:B------:R-:W-:Y:S01]  /*19730*/  STL [R1+0x5f0], R21 ;  /* 0x0005f01501007387 */ /* 0x000fe20000100800 */
[----:B---3--:R-:W-:-:S03]  /*19740*/  PRMT R7, R23, 0x7632, R7 ;  /* 0x0000763217077816 */ /* 0x008fc60000000007 */
[----:B------:R-:W-:Y:S04]  /*19750*/  @P1 STG.E.U16 [R8.64], R23 ;  /* 0x0000001708001986 */ /* 0x000fe8000c101504 */
[----:B------:R0:W-:Y:S02]  /*19760*/  @P5 STG.E.U16 [R14.64], R7 ;  /* 0x000000070e005986 */ /* 0x0001e4000c101504 */
[----:B0-----:R-:W-:Y:S02]  /*19770*/  IMAD.MOV.U32 R14, RZ, RZ, R24 ;  /* 0x000000ffff0e7224 */ /* 0x001fe400078e0018 */
[----:B------:R-:W0:Y:S04]  /*19780*/  LDS.128 R24, [R22] ;  /* 0x0000000016187984 */ /* 0x000e280000000c00 */
[----:B------:R-:W1:Y:S04]  /*19790*/  LDS.128 R20, [R20+0x800] ;  /* 0x0008000014147984 */ /* 0x000e680000000c00 */
[----:B0-----:R-:W-:Y:S04]  /*197a0*/  STL.64 [R1+0x5e8], R26 ;  /* 0x0005e81a01007387 */ /* 0x001fe80000100a00 */
[----:B-1----:R-:W-:Y:S04]  /*197b0*/  STL [R1+0x4], R21 ;  /* 0x0000041501007387 */ /* 0x002fe80000100800 */
[----:B------:R0:W-:Y:S04]  /*197c0*/  STL.64 [R1+0x8], R22 ;  /* 0x0000081601007387 */ /* 0x0001e80000100a00 */
[----:B0-----:R-:W3:Y:S04]  /*197d0*/  LDL.LU R22, [R1+0x5f4] ;  /* 0x0005f40001167983 */ /* 0x001ee80000300800 */
[----:B------:R-:W5:Y:S01]  /*197e0*/  LDL.LU R21, [R1+0x5f0] ;  /* 0x0005f00001157983 */ /* 0x000f620000300800 */
[----:B------:R-:W-:-:S04]  /*197f0*/  IADD3 R3, R29, 0x3a, RZ ;  /* 0x0000003a1d037810 */ /* 0x000fc80007ffe0ff */
[----:B------:R-:W-:Y:S02]  /*19800*/  ISETP.LT.AND P4, PT, R3, c[0x0][0x17c], !P0 ;  /* 0x00005f0003007a0c */ /* 0x000fe40004781270 */
[----:B------:R-:W-:Y:S02]  /*19810*/  IADD3 R3, R29, 0x3b, RZ ;  /* 0x0000003b1d037810 */ /* 0x000fe40007ffe0ff */
[----:B------:R-:W-:Y:S02]  /*19820*/  LEA R12, P6, R13, R0, 0x1 ;  /* 0x000000000d0c7211 */ /* 0x000fe400078c08ff */
[----:B------:R-:W-:Y:S02]  /*19830*/  ISETP.LT.AND P3, PT, R3, c[0x0][0x17c], !P0 ;  /* 0x00005f0003007a0c */ /* 0x000fe40004761270 */
[----:B------:R-:W-:Y:S02]  /*19840*/  IADD3 R5, R13, c[0x0][0x198], RZ ;  /* 0x000066000d057a10 */ /* 0x000fe40007ffe0ff */
[----:B------:R-:W-:-:S02]  /*19850*/  IADD3 R3, R29, 0x3c, RZ ;  /* 0x0000003c1d037810 */ /* 0x000fc40007ffe0ff */
[----:B------:R-:W-:Y:S02]  /*19860*/  LEA.HI.X.SX32 R13, R13, R2, 0x1, P6 ;  /* 0x000000020d0d7211 */ /* 0x000fe400030f0eff */
[----:B------:R-:W-:Y:S02]  /*19870*/  LEA R6, P6, R5, R0, 0x1 ;  /* 0x0000000005067211 */ /* 0x000fe400078c08ff */
[----:B------:R-:W-:Y:S02]  /*19880*/  ISETP.LT.AND P2, PT, R3, c[0x0][0x17c], !P0 ;  /* 0x00005f0003007a0c */ /* 0x000fe40004741270 */
[C---:B------:R-:W-:Y:S02]  /*19890*/  IADD3 R17, R5.reuse, c[0x0][0x198], RZ ;  /* 0x0000660005117a10 */ /* 0x040fe40007ffe0ff */
[----:B------:R-:W-:Y:S02]  /*198a0*/  LEA.HI.X.SX32 R7, R5, R2, 0x1, P6 ;  /* 0x0000000205077211 */ /* 0x000fe400030f0eff */
[----:B------:R-:W-:-:S02]  /*198b0*/  LEA R8, P6, R17, R0, 0x1 ;  /* 0x0000000011087211 */ /* 0x000fc400078c08ff */
[----:B------:R-:W-:Y:S02]  /*198c0*/  IADD3 R3, R29, 0x3d, RZ ;  /* 0x0000003d1d037810 */ /* 0x000fe40007ffe0ff */
[----:B------:R-:W-:Y:S02]  /*198d0*/  PRMT R5, R11, 0x7632, R5 ;  /* 0x000076320b057816 */ /* 0x000fe40000000005 */
[----:B------:R-:W-:Y:S01]  /*198e0*/  LEA.HI.X.SX32 R9, R17, R2, 0x1, P6 ;  /* 0x0000000211097211 */ /* 0x000fe200030f0eff */
[----:B------:R-:W-:Y:S01]  /*198f0*/  @P4 STG.E.U16 [R12.64], R11 ;  /* 0x0000000b0c004986 */ /* 0x000fe2000c101504 */
[----:B------:R-:W-:Y:S02]  /*19900*/  ISETP.LT.AND P1, PT, R3, c[0x0][0x17c], !P0 ;  /* 0x00005f0003007a0c */ /* 0x000fe40004721270 */
[----:B------:R-:W-:Y:S01]  /*19910*/  IADD3 R3, R29, 0x3e, RZ ;  /* 0x0000003e1d037810 */ /* 0x000fe20007ffe0ff */
[----:B------:R-:W-:Y:S01]  /*19920*/  @P3 STG.E.U16 [R6.64], R5 ;  /* 0x0000000506003986 */ /* 0x000fe2000c101504 */
[----:B------:R-:W-:-:S03]  /*19930*/  IADD3 R17, R17, c[0x0][0x198], RZ ;  /* 0x0000660011117a10 */ /* 0x000fc60007ffe0ff */
[----:B--2---:R0:W-:Y:S01]  /*19940*/  @P2 STG.E.U16 [R8.64], R28 ;  /* 0x0000001c08002986 */ /* 0x0041e2000c101504 */
[----:B------:R-:W-:Y:S02]  /*19950*/  ISETP.LT.AND P5, PT, R3, c[0x0][0x17c], !P0 ;  /* 0x00005f0003007a0c */ /* 0x000fe400047a1270 */
[----:B------:R-:W-:Y:S02]  /*19960*/  IADD3 R3, R29, 0x3f, RZ ;  /* 0x0000003f1d037810 */ /* 0x000fe40007ffe0ff */
[----:B------:R-:W-:Y:S02]  /*19970*/  LEA R4, P6, R17, R0, 0x1 ;  /* 0x0000000011047211 */ /* 0x000fe400078c08ff */
[----:B0-----:R-:W-:Y:S01]  /*19980*/  PRMT R9, R28, 0x7632, R9 ;  /* 0x000076321c097816 */ /* 0x001fe20000000009 */
[----:B------:R-:W-:Y:S01]  /*19990*/  IMAD.SHL.U32 R28, R18, 0x800, RZ ;  /* 0x00000800121c7824 */ /* 0x000fe200078e00ff */
[----:B------:R-:W-:Y:S02]  /*199a0*/  ISETP.LT.AND P4, PT, R3, c[0x0][0x17c], !P0 ;  /* 0x00005f0003007a0c */ /* 0x000fe40004781270 */
[----:B------:R-:W-:-:S02]  /*199b0*/  IADD3 R3, R29, 0x40, RZ ;  /* 0x000000401d037810 */ /* 0x000fc40007ffe0ff */
[----:B------:R-:W-:Y:S02]  /*199c0*/  LOP3.LUT R28, R28, 0x3000, RZ, 0xc0, !PT ;  /* 0x000030001c1c7812 */ /* 0x000fe400078ec0ff */
[C---:B------:R-:W-:Y:S02]  /*199d0*/  IADD3 R11, R17.reuse, c[0x0][0x198], RZ ;  /* 0x00006600110b7a10 */ /* 0x040fe40007ffe0ff */
[----:B------:R-:W-:Y:S01]  /*199e0*/  LEA.HI.X.SX32 R5, R17, R2, 0x1, P6 ;  /* 0x0000000211057211 */ /* 0x000fe200030f0eff */
[----:B------:R-:W-:Y:S01]  /*199f0*/  IMAD R28, R16, 0x10, R28 ;  /* 0x00000010101c7824 */ /* 0x000fe200078e021c */
[----:B------:R-:W-:Y:S02]  /*19a00*/  ISETP.LT.AND P3, PT, R3, c[0x0][0x17c], !P0 ;  /* 0x00005f0003007a0c */ /* 0x000fe40004761270 */
[----:B------:R-:W-:Y:S02]  /*19a10*/  LEA R6, P6, R11, R0, 0x1 ;  /* 0x000000000b067211 */ /* 0x000fe400078c08ff */
[----:B------:R-:W-:-:S02]  /*19a20*/  IADD3 R3, R29, 0x41, RZ ;  /* 0x000000411d037810 */ /* 0x000fc40007ffe0ff */
[----:B------:R-:W-:Y:S02]  /*19a30*/  LEA.HI.X.SX32 R7, R11, R2, 0x1, P6 ;  /* 0x000000020b077211 */ /* 0x000fe400030f0eff */
[----:B------:R-:W-:Y:S02]  /*19a40*/  ISETP.LT.AND P2, PT, R3, c[0x0][0x17c], !P0 ;  /* 0x00005f0003007a0c */ /* 0x000fe40004741270 */
[----:B------:R-:W-:Y:S02]  /*19a50*/  IADD3 R13, R11, c[0x0][0x198], RZ ;  /* 0x000066000b0d7a10 */ /* 0x000fe40007ffe0ff */
[----:B------:R-:W-:Y:S02]  /*19a60*/  LOP3.LUT R28, R28, 0x40, RZ, 0x3c, !PT ;  /* 0x000000401c1c7812 */ /* 0x000fe400078e3cff */
[----:B------:R-:W-:Y:S01]  /*19a70*/  IADD3 R3, R29, 0x42, RZ ;  /* 0x000000421d037810 */ /* 0x000fe20007ffe0ff */
[----:B------:R0:W-:Y:S01]  /*19a80*/  @P1 STG.E.U16 [R4.64], R9 ;  /* 0x0000000904001986 */ /* 0x0001e2000c101504 */
[----:B------:R-:W-:Y:S01]  /*19a90*/  IMAD.SHL.U32 R27, R18, 0x800, RZ ;  /* 0x00000800121b7824 */ /* 0x000fe200078e00ff */
[----:B------:R-:W-:-:S02]  /*19aa0*/  LEA R8, P6, R13, R0, 0x1 ;  /* 0x000000000d087211 */ /* 0x000fc400078c08ff */
[----:B----4-:R-:W-:Y:S01]  /*19ab0*/  @P5 STG.E.U16 [R6.64], R19 ;  /* 0x0000001306005986 */ /* 0x010fe2000c101504 */
[----:B------:R-:W-:Y:S02]  /*19ac0*/  ISETP.LT.AND P1, PT, R3, c[0x0][0x17c], !P0 ;  /* 0x00005f0003007a0c */ /* 0x000fe40004721270 */
[----:B------:R-:W-:Y:S01]  /*19ad0*/  IADD3 R3, R29, 0x43, RZ ;  /* 0x000000431d037810 */ /* 0x000fe20007ffe0ff */
[----:B------:R-:W1:Y:S01]  /*19ae0*/  LDS.128 R4, [R28] ;  /* 0x000000001c047984 */ /* 0x000e620000000c00 */
[----:B------:R-:W-:Y:S02]  /*19af0*/  IADD3 R15, R13, c[0x0][0x198], RZ ;  /* 0x000066000d0f7a10 */ /* 0x000fe40007ffe0ff */
[----:B------:R-:W-:Y:S02]  /*19b00*/  LOP3.LUT R27, R27, 0x3000, RZ, 0xc0, !PT ;  /* 0x000030001b1b7812 */ /* 0x000fe400078ec0ff */
[----:B0-----:R-:W-:Y:S02]  /*19b10*/  LEA.HI.X.SX32 R9, R13, R2, 0x1, P6 ;  /* 0x000000020d097211 */ /* 0x001fe400030f0eff */
[----:B------:R-:W-:-:S02]  /*19b20*/  PRMT R13, R19, 0x7632, R13 ;  /* 0x00007632130d7816 */ /* 0x000fc4000000000d */
[----:B------:R-:W-:Y:S02]  /*19b30*/  ISETP.LT.AND P5, PT, R3, c[0x0][0x17c], !P0 ;  /* 0x00005f0003007a0c */ /* 0x000fe400047a1270 */
[----:B------:R-:W-:Y:S02]  /*19b40*/  LEA R10, P6, R15, R0, 0x1 ;  /* 0x000000000f0a7211 */ /* 0x000fe400078c08ff */
[----:B------:R-:W-:Y:S01]  /*19b50*/  IADD3 R3, R29, 0x44, RZ ;  /* 0x000000441d037810 */ /* 0x000fe20007ffe0ff */
[----:B------:R-:W-:Y:S01]  /*19b60*/  IMAD R27, R16, 0x10, R27 ;  /* 0x00000010101b7824 */ /* 0x000fe200078e021b */
[----:B------:R-:W-:Y:S01]  /*19b70*/  LEA.HI.X.SX32 R11, R15, R2, 0x1, P6 ;  /* 0x000000020f0b7211 */ /* 0x000fe200030f0eff */
[----:B------:R0:W-:Y:S01]  /*19b80*/  @P4 STG.E.U16 [R8.64], R13 ;  /* 0x0000000d08004986 */ /* 0x0001e2000c101504 */
[----:B------:R-:W-:Y:S02]  /*19b90*/  ISETP.LT.AND P4, PT, R3, c[0x0][0x17c], !P0 ;  /* 0x00005f0003007a0c */ /* 0x000fe40004781270 */
[----:B------:R-:W-:-:S02]  /*19ba0*/  IADD3 R15, R15, c[0x0][0x198], RZ ;  /* 0x000066000f0f7a10 */ /* 0x000fc40007ffe0ff */
[----:B------:R-:W-:Y:S01]  /*19bb0*/  IADD3 R3, R29, 0x45, RZ ;  /* 0x000000451d037810 */ /* 0x000fe20007ffe0ff */
[----:B------:R2:W-:Y:S01]  /*19bc0*/  @P3 STG.E.U16 [R10.64], R14 ;  /* 0x0000000e0a003986 */ /* 0x0005e2000c101504 */
[----:B------:R-:W-:Y:S02]  /*19bd0*/  LOP3.LUT R27, R27, 0x60, RZ, 0x3c, !PT ;  /* 0x000000601b1b7812 */ /* 0x000fe400078e3cff */
[----:B------:R-:W-:Y:S02]  /*19be0*/  LEA R12, P6, R15, R0, 0x1 ;  /* 0x000000000f0c7211 */ /* 0x000fe400078c08ff */
[----:B------:R-:W-:Y:S01]  /*19bf0*/  ISETP.LT.AND P3, PT, R3, c[0x0][0x17c], !P0 ;  /* 0x00005f0003007a0c */ /* 0x000fe20004761270 */
[----:B------:R-:W4:Y:S01]  /*19c00*/  LDS.128 R8, [R27] ;  /* 0x000000001b087984 */ /* 0x000f220000000c00 */
[----:B------:R-:W-:Y:S02]  /*19c10*/  IADD3 R3, R15, c[0x0][0x198], RZ ;  /* 0x000066000f037a10 */ /* 0x000fe40007ffe0ff */
[----:B------:R-:W-:-:S02]  /*19c20*/  PRMT R17, R14, 0x7632, R17 ;  /* 0x000076320e117816 */ /* 0x000fc40000000011 */
[----:B0-----:R-:W-:Y:S02]  /*19c30*/  LEA.HI.X.SX32 R13, R15, R2, 0x1, P6 ;  /* 0x000000020f0d7211 */ /* 0x001fe400030f0eff */
[C---:B--2---:R-:W-:Y:S02]  /*19c40*/  LEA R14, P6, R3.reuse, R0, 0x1 ;  /* 0x00000000030e7211 */ /* 0x044fe400078c08ff */
[C---:B------:R-:W-:Y:S01]  /*19c50*/  IADD3 R16, R3.reuse, c[0x0][0x198], RZ ;  /* 0x0000660003107a10 */ /* 0x040fe20007ffe0ff */
[----:B------:R0:W-:Y:S01]  /*19c60*/  @P2 STG.E.U16 [R12.64], R17 ;  /* 0x000000110c002986 */ /* 0x0001e2000c101504 */
[----:B------:R-:W-:Y:S02]  /*19c70*/  LEA.HI.X.SX32 R15, R3, R2, 0x1, P6 ;  /* 0x00000002030f7211 */ /* 0x000fe400030f0eff */
[----:B------:R-:W-:-:S03]  /*19c80*/  IADD3 R3, R16, c[0x0][0x198], RZ ;  /* 0x0000660010037a10 */ /* 0x000fc60007ffe0ff */
[----:B------:R2:W-:Y:S01]  /*19c90*/  @P1 STG.E.U16 [R14.64], R24 ;  /* 0x000000180e001986 */ /* 0x0005e2000c101504 */
[----:B------:R-:W-:Y:S02]  /*19ca0*/  IADD3 R18, R29, 0x46, RZ ;  /* 0x000000461d127810 */ /* 0x000fe40007ffe0ff */
[----:B0-----:R-:W-:-:S04]  /*19cb0*/  LEA R12, P6, R16, R0, 0x1 ;  /* 0x00000000100c7211 */ /* 0x001fc800078c08ff */
[----:B------:R-:W-:Y:S02]  /*19cc0*/  LEA.HI.X.SX32 R13, R16, R2, 0x1, P6 ;  /* 0x00000002100d7211 */ /* 0x000fe400030f0eff */
[----:B--2---:R-:W-:Y:S02]  /*19cd0*/  PRMT R24, R24, 0x7632, R24 ;  /* 0x0000763218187816 */ /* 0x004fe40000000018 */
[C---:B------:R-:W-:Y:S02]  /*19ce0*/  LEA R14, P6, R3.reuse, R0, 0x1 ;  /* 0x00000000030e7211 */ /* 0x040fe400078c08ff */
[----:B------:R-:W-:Y:S01]  /*19cf0*/  ISETP.LT.AND P2, PT, R18, c[0x0][0x17c], !P0 ;  /* 0x00005f0012007a0c */ /* 0x000fe20004741270 */
[----:B------:R0:W-:Y:S01]  /*19d00*/  @P5 STG.E.U16 [R12.64], R24 ;  /* 0x000000180c005986 */ /* 0x0001e2000c101504 */
[----:B------:R-:W-:Y:S02]  /*19d10*/  LEA.HI.X.SX32 R15, R3, R2, 0x1, P6 ;  /* 0x00000002030f7211 */ /* 0x000fe400030f0eff */
[----:B------:R-:W-:-:S02]  /*19d20*/  IADD3 R18, R29, 0x47, RZ ;  /* 0x000000471d127810 */ /* 0x000fc40007ffe0ff */
[----:B------:R-:W-:Y:S01]  /*19d30*/  IADD3 R16, R29, 0x48, RZ ;  /* 0x000000481d107810 */ /* 0x000fe20007ffe0ff */
[----:B-1----:R1:W-:Y:S01]  /*19d40*/  @P4 STG.E.U16 [R14.64], R4 ;  /* 0x000000040e004986 */ /* 0x0023e2000c101504 */
[----:B------:R-:W-:Y:S02]  /*19d50*/  ISETP.LT.AND P1, PT, R18, c[0x0][0x17c], !P0 ;  /* 0x00005f0012007a0c */ /* 0x000fe40004721270 */
[----:B0-----:R-:W-:Y:S02]  /*19d60*/  IADD3 R12, R3, c[0x0][0x198], RZ ;  /* 0x00006600030c7a10 */ /* 0x001fe40007ffe0ff */
[----:B------:R-:W-:Y:S02]  /*19d70*/  IADD3 R3, R29, 0x49, RZ ;  /* 0x000000491d037810 */ /* 0x000fe40007ffe0ff */
[----:B------:R-:W-:Y:S02]  /*19d80*/  LEA R18, P6, R12, R0, 0x1 ;  /* 0x000000000c127211 */ /* 0x000fe400078c08ff */
[----:B------:R-:W-:-:S02]  /*19d90*/  ISETP.LT.AND P4, PT, R3, c[0x0][0x17c], !P0 ;  /* 0x00005f0003007a0c */ /* 0x000fc40004781270 */
[----:B------:R-:W-:Y:S02]  /*19da0*/  IADD3 R3, R12, c[0x0][0x198], RZ ;  /* 0x000066000c037a10 */ /* 0x000fe40007ffe0ff */
[----:B------:R-:W-:Y:S02]  /*19db0*/  ISETP.LT.AND P5, PT, R16, c[0x0][0x17c], !P0 ;  /* 0x00005f0010007a0c */ /* 0x000fe400047a1270 */
[----:B------:R-:W-:Y:S02]  /*19dc0*/  LEA.HI.X.SX32 R19, R12, R2, 0x1, P6 ;  /* 0x000000020c137211 */ /* 0x000fe400030f0eff */
[----:B------:R-:W-:Y:S01]  /*19dd0*/  LEA R16, P6, R3, R0, 0x1 ;  /* 0x0000000003107211 */ /* 0x000fe200078c08ff */
[----:B------:R-:W-:Y:S01]  /*19de0*/  IMAD.MOV.U32 R26, RZ, RZ, R20 ;  /* 0x000000ffff1a7224 */ /* 0x000fe200078e0014 */
[----:B------:R-:W-:Y:S02]  /*19df0*/  IADD3 R20, R29, 0x4a, RZ ;  /* 0x0000004a1d147810 */ /* 0x000fe40007ffe0ff */
[----:B------:R-:W-:Y:S01]  /*19e00*/  LEA.HI.X.SX32 R17, R3, R2, 0x1, P6 ;  /* 0x0000000203117211 */ /* 0x000fe200030f0eff */
[----:B---3--:R0:W-:Y:S01]  /*19e10*/  LDS.128 R12, [R22+0x800] ;  /* 0x00080000160c7984 */ /* 0x0081e20000000c00 */
[----:B-----5:R-:W-:-:S02]  /*19e20*/  PRMT R21, R4, 0x7632, R21 ;  /* 0x0000763204157816 */ /* 0x020fc40000000015 */
[----:B-1----:R-:W-:-:S04]  /*19e30*/  IADD3 R4, R3, c[0x0][0x198], RZ ;  /* 0x0000660003047a10 */ /* 0x002fc80007ffe0ff */
[C---:B0-----:R-:W-:Y:S02]  /*19e40*/  LEA R22, P6, R4.reuse, R0, 0x1 ;  /* 0x0000000004167211 */ /* 0x041fe400078c08ff */
[----:B------:R-:W-:Y:S01]  /*19e50*/  IADD3 R3, R4, c[0x0][0x198], RZ ;  /* 0x0000660004037a10 */ /* 0x000fe20007ffe0ff */
[----:B------:R0:W-:Y:S01]  /*19e60*/  @P3 STG.E.U16 [R18.64], R21 ;  /* 0x0000001512003986 */ /* 0x0001e2000c101504 */
[----:B------:R-:W-:Y:S02]  /*19e70*/  ISETP.LT.AND P3, PT, R20, c[0x0][0x17c], !P0 ;  /* 0x00005f0014007a0c */ /* 0x000fe40004761270 */
[----:B------:R-:W-:Y:S02]  /*19e80*/  LEA.HI.X.SX32 R23, R4, R2, 0x1, P6 ;  /* 0x0000000204177211 */ /* 0x000fe400030f0eff */
[C---:B------:R-:W-:Y:S01]  /*19e90*/  LEA R20, P6, R3.reuse, R0, 0x1 ;  /* 0x0000000003147211 */ /* 0x040fe200078c08ff */
[----:B----4-:R1:W-:Y:S03]  /*19ea0*/  @P2 STG.E.U16 [R16.64], R8 ;  /* 0x0000000810002986 */ /* 0x0103e6000c101504 */
[----:B0-----:R-:W-:-:S02]  /*19eb0*/  LEA.HI.X.SX32 R21, R3, R2, 0x1, P6 ;  /* 0x0000000203157211 */ /* 0x001fc400030f0eff */
[----:B-1----:R-:W-:-:S05]  /*19ec0*/  PRMT R8, R8, 0x7632, R8 ;  /* 0x0000763208087816 */ /* 0x002fca0000000008 */
[----:B------:R0:W-:Y:S04]  /*19ed0*/  @P1 STG.E.U16 [R22.64], R8 ;  /* 0x0000000816001986 */ /* 0x0001e8000c101504 */
[----:B------:R-:W-:Y:S04]  /*19ee0*/  @P5 STG.E.U16 [R20.64], R26 ;  /* 0x0000001a14005986 */ /* 0x000fe8000c101504 */
[----:B------:R-:W1:Y:S01]  /*19ef0*/  LDS.128 R20, [R27+0x800] ;  /* 0x000800001b147984 */ /* 0x000e620000000c00 */
[C---:B------:R-:W-:Y:S02]  /*19f00*/  IADD3 R4, R29.reuse, 0x4c, RZ ;  /* 0x0000004c1d047810 */ /* 0x040fe40007ffe0ff */
[----:B------:R-:W-:-:S02]  /*19f10*/  IADD3 R18, R29, 0x4b, RZ ;  /* 0x0000004b1d127810 */ /* 0x000fc40007ffe0ff */
[----:B0-----:R-:W-:Y:S02]  /*19f20*/  IADD3 R8, R29, 0x4d, RZ ;  /* 0x0000004d1d087810 */ /* 0x001fe40007ffe0ff */
[----:B------:R-:W-:Y:S02]  /*19f30*/  ISETP.LT.AND P1, PT, R4, c[0x0][0x17c], !P0 ;  /* 0x00005f0004007a0c */ /* 0x000fe40004721270 */
[----:B------:R-:W-:Y:S02]  /*19f40*/  IADD3 R4, R3, c[0x0][0x198], RZ ;  /* 0x0000660003047a10 */ /* 0x000fe40007ffe0ff */
[----:B------:R-:W-:Y:S01]  /*19f50*/  ISETP.LT.AND P2, PT, R18, c[0x0][0x17c], !P0 ;  /* 0x00005f0012007a0c */ /* 0x000fe20004741270 */
[----:B-1----:R0:W-:Y:S01]  /*19f60*/  STL [R1+0x5e4], R23 ;  /* 0x0005e41701007387 */ /* 0x0021e20000100800 */
[----:B------:R-:W-:-:S03]  /*19f70*/  ISETP.LT.AND P5, PT, R8, c[0x0][0x17c], !P0 ;  /* 0x00005f0008007a0c */ /* 0x000fc600047a1270 */
[----:B------:R1:W2:Y:S04]  /*19f80*/  LDS.128 R16, [R28+0x800] ;  /* 0x000800001c107984 */ /* 0x0002a80000000c00 */
[----:B0-----:R-:W3:Y:S01]  /*19f90*/  LDL.LU R23, [R1+0x3a4] ;  /* 0x0003a40001177983 */ /* 0x001ee20000300800 */
[----:B------:R-:W-:Y:S01]  /*19fa0*/  IMAD.MOV.U32 R8, RZ, RZ, R26 ;  /* 0x000000ffff087224 */ /* 0x000fe200078e001a */
[----:B-1----:R-:W-:-:S04]  /*19fb0*/  LEA R28, P6, R4, R0, 0x1 ;  /* 0x00000000041c7211 */ /* 0x002fc800078c08ff */
[----:B------:R-:W-:Y:S02]  /*19fc0*/  LEA.HI.X.SX32 R29, R4, R2, 0x1, P6 ;  /* 0x00000002041d7211 */ /* 0x000fe400030f0eff */
[----:B------:R-:W-:-:S05]  /*19fd0*/  PRMT R24, R8, 0x7632, R24 ;  /* 0x0000763208187816 */ /* 0x000fca0000000018 */
[----:B------:R0:W-:Y:S04]  /*19fe0*/  @P4 STG.E.U16 [R28.64], R24 ;  /* 0x000000181c004986 */ /* 0x0001e8000c101504 */
[----:B0-----:R-:W4:Y:S01]  /*19ff0*/  LDL.LU R24, [R1+0x14] ;  /* 0x0000140001187983 */ /* 0x001f220000300800 */
[----:B------:R-:W-:-:S04]  /*1a000*/  IADD3 R3, R4, c[0x0][0x198], RZ ;  /* 0x0000660004037a10 */ /* 0x000fc80007ffe0ff */
[C---:B------:R-:W-:Y:S02]  /*1a010*/  LEA R26, P6, R3.reuse, R0, 0x1 ;  /* 0x00000000031a7211 */ /* 0x040fe400078c08ff */
[C---:B------:R-:W-:Y:S02]  /*1a020*/  IADD3 R8, R3.reuse, c[0x0][0x198], RZ ;  /* 0x0000660003087a10 */ /* 0x040fe40007ffe0ff */
[----:B------:R-:W-:Y:S02]  /*1a030*/  LEA.HI.X.SX32 R27, R3, R2, 0x1, P6 ;  /* 0x00000002031b7211 */ /* 0x000fe400030f0eff */
[----:B------:R-:W-:-:S03]  /*1a040*/  LEA R28, P6, R8, R0, 0x1 ;  /* 0x00000000081c7211 */ /* 0x000fc600078c08ff */
[----:B------:R0:W-:Y:S01]  /*1a050*/  @P3 STG.E.U16 [R26.64], R12 ;  /* 0x0000000c1a003986 */ /* 0x0001e2000c101504 */
[----:B------:R-:W-:Y:S02]  /*1a060*/  LEA.HI.X.SX32 R29, R8, R2, 0x1, P6 ;  /* 0x00000002081d7211 */ /* 0x000fe400030f0eff */
[----:B0-----:R-:W-:-:S05]  /*1a070*/  PRMT R12, R12, 0x7632, R12 ;  /* 0x000076320c0c7816 */ /* 0x001fca000000000c */
[----:B------:R0:W-:Y:S01]  /*1a080*/  @P2 STG.E.U16 [R28.64], R12 ;  /* 0x0000000c1c002986 */ /* 0x0001e2000c101504 */
[C---:B---3--:R-:W-:Y:S02]  /*1a090*/  IADD3 R4, R23.reuse, 0x4e, RZ ;  /* 0x0000004e17047810 */ /* 0x048fe40007ffe0ff */
[----:B------:R-:W-:Y:S02]  /*1a0a0*/  IADD3 R3, R23, 0x4f, RZ ;  /* 0x0000004f17037810 */ /* 0x000fe40007ffe0ff */
[----:B------:R-:W-:Y:S02]  /*1a0b0*/  ISETP.LT.AND P4, PT, R4, c[0x0][0x17c], !P0 ;  /* 0x00005f0004007a0c */ /* 0x000fe40004781270 */
[----:B------:R-:W-:Y:S02]  /*1a0c0*/  IADD3 R4, R8, c[0x0][0x198], RZ ;  /* 0x0000660008047a10 */ /* 0x000fe40007ffe0ff */
[----:B------:R-:W-:Y:S02]  /*1a0d0*/  ISETP.LT.AND P3, PT, R3, c[0x0][0x17c], !P0 ;  /* 0x00005f0003007a0c */ /* 0x000fe40004761270 */
[----:B------:R-:W-:-:S02]  /*1a0e0*/  LEA R26, P6, R4, R0, 0x1 ;  /* 0x00000000041a7211 */ /* 0x000fc400078c08ff */
[C---:B------:R-:W-:Y:S02]  /*1a0f0*/  IADD3 R3, R4.reuse, c[0x0][0x198], RZ ;  /* 0x0000660004037a10 */ /* 0x040fe40007ffe0ff */
[----:B------:R-:W-:Y:S02]  /*1a100*/  LEA.HI.X.SX32 R27, R4, R2, 0x1, P6 ;  /* 0x00000002041b7211 */ /* 0x000fe400030f0eff */
[C---:B0-----:R-:W-:Y:S02]  /*1a110*/  LEA R28, P6, R3.reuse, R0, 0x1 ;  /* 0x00000000031c7211 */ /* 0x041fe400078c08ff */
[C---:B------:R-:W-:Y:S01]  /*1a120*/  IADD3 R4, R3.reuse, c[0x0][0x198], RZ ;  /* 0x0000660003047a10 */ /* 0x040fe20007ffe0ff */
[----:B--2---:R0:W-:Y:S01]  /*1a130*/  @P1 STG.E.U16 [R26.64], R16 ;  /* 0x000000101a001986 */ /* 0x0041e2000c101504 */
[----:B------:R-:W-:Y:S02]  /*1a140*/  LEA.HI.X.SX32 R29, R3, R2, 0x1, P6 ;  /* 0x00000002031d7211 */ /* 0x000fe400030f0eff */
[----:B------:R-:W-:-:S02]  /*1a150*/  IADD3 R3, R4, c[0x0][0x198], RZ ;  /* 0x0000660004037a10 */ /* 0x000fc40007ffe0ff */
[----:B------:R-:W-:Y:S02]  /*1a160*/  IADD3 R8, R23, 0x50, RZ ;  /* 0x0000005017087810 */ /* 0x000fe40007ffe0ff */
[----:B0-----:R-:W-:Y:S02]  /*1a170*/  LEA R26, P6, R4, R0, 0x1 ;  /* 0x00000000041a7211 */ /* 0x001fe400078c08ff */
[----:B------:R-:W-:Y:S02]  /*1a180*/  PRMT R16, R16, 0x7632, R16 ;  /* 0x0000763210107816 */ /* 0x000fe40000000010 */
[----:B------:R-:W-:-:S03]  /*1a190*/  LEA.HI.X.SX32 R27, R4, R2, 0x1, P6 ;  /* 0x00000002041b7211 */ /* 0x000fc600030f0eff */
[----:B------:R0:W-:Y:S01]  /*1a1a0*/  @P5 STG.E.U16 [R28.64], R16 ;  /* 0x000000101c005986 */ /* 0x0001e2000c101504 */
[----:B------:R-:W-:Y:S02]  /*1a1b0*/  ISETP.LT.AND P2, PT, R8, c[0x0][0x17c], !P0 ;  /* 0x00005f0008007a0c */ /* 0x000fe40004741270 */
[----:B------:R-:W-:Y:S01]  /*1a1c0*/  IADD3 R4, R3, c[0x0][0x198], RZ ;  /* 0x0000660003047a10 */ /* 0x000fe20007ffe0ff */
[----:B------:R1:W-:Y:S01]  /*1a1d0*/  @P4 STG.E.U16 [R26.64], R20 ;  /* 0x000000141a004986 */ /* 0x0003e2000c101504 */
[----:B------:R-:W-:Y:S02]  /*1a1e0*/  IADD3 R8, R23, 0x51, RZ ;  /* 0x0000005117087810 */ /* 0x000fe40007ffe0ff */
[C---:B0-----:R-:W-:Y:S02]  /*1a1f0*/  LEA R28, P6, R3.reuse, R0, 0x1 ;  /* 0x00000000031c7211 */ /* 0x041fe400078c08ff */
[----:B------:R-:W-:Y:S02]  /*1a200*/  ISETP.LT.AND P1, PT, R8, c[0x0][0x17c], !P0 ;  /* 0x00005f0008007a0c */ /* 0x000fe40004721270 */
[----:B------:R-:W-:-:S02]  /*1a210*/  LEA.HI.X.SX32 R29, R3, R2, 0x1, P6 ;  /* 0x00000002031d7211 */ /* 0x000fc400030f0eff */
[----:B-1----:R-:W-:Y:S02]  /*1a220*/  PRMT R20, R20, 0x7632, R20 ;  /* 0x0000763214147816 */ /* 0x002fe40000000014 */
[C---:B------:R-:W-:Y:S02]  /*1a230*/  LEA R26, P6, R4.reuse, R0, 0x1 ;  /* 0x00000000041a7211 */ /* 0x040fe400078c08ff */
[C---:B------:R-:W-:Y:S02]  /*1a240*/  IADD3 R3, R4.reuse, c[0x0][0x198], RZ ;  /* 0x0000660004037a10 */ /* 0x040fe40007ffe0ff */
[----:B------:R-:W-:Y:S01]  /*1a250*/  IADD3 R8, R23, 0x52, RZ ;  /* 0x0000005217087810 */ /* 0x000fe20007ffe0ff */
[----:B------:R0:W-:Y:S01]  /*1a260*/  @P3 STG.E.U16 [R28.64], R20 ;  /* 0x000000141c003986 */ /* 0x0001e2000c101504 */
[----:B------:R-:W-:Y:S02]  /*1a270*/  LEA.HI.X.SX32 R27, R4, R2, 0x1, P6 ;  /* 0x00000002041b7211 */ /* 0x000fe400030f0eff */
[----:B------:R-:W-:-:S02]  /*1a280*/  ISETP.LT.AND P5, PT, R8, c[0x0][0x17c], !P0 ;  /* 0x00005f0008007a0c */ /* 0x000fc400047a1270 */
[C---:B------:R-:W-:Y:S01]  /*1a290*/  IADD3 R4, R3.reuse, c[0x0][0x198], RZ ;  /* 0x0000660003047a10 */ /* 0x040fe20007ffe0ff */
[----:B----4-:R1:W-:Y:S01]  /*1a2a0*/  @P2 STG.E.U16 [R26.64], R24 ;  /* 0x000000181a002986 */ /* 0x0103e2000c101504 */
[----:B0-----:R-:W-:-:S04]  /*1a2b0*/  LEA R28, P6, R3, R0, 0x1 ;  /* 0x00000000031c7211 */ /* 0x001fc800078c08ff */
[----:B------:R-:W-:Y:S02]  /*1a2c0*/  LEA.HI.X.SX32 R29, R3, R2, 0x1, P6 ;  /* 0x00000002031d7211 */ /* 0x000fe400030f0eff */
[----:B-1----:R-:W-:Y:S02]  /*1a2d0*/  LEA R26, P6, R4, R0, 0x1 ;  /* 0x00000000041a7211 */ /* 0x002fe400078c08ff */
[----:B------:R-:W-:Y:S02]  /*1a2e0*/  PRMT R12, R24, 0x7632, R12 ;  /* 0x00007632180c7816 */ /* 0x000fe4000000000c */
[----:B------:R-:W-:-:S03]  /*1a2f0*/  LEA.HI.X.SX32 R27, R4, R2, 0x1, P6 ;  /* 0x00000002041b7211 */ /* 0x000fc600030f0eff */
[----:B------:R-:W-:Y:S04]  /*1a300*/  @P1 STG.E.U16 [R28.64], R12 ;  /* 0x0000000c1c001986 */ /* 0x000fe8000c101504 */
[----:B------:R0:W-:Y:S04]  /*1a310*/  @P5 STG.E.U16 [R26.64], R25 ;  /* 0x000000191a005986 */ /* 0x0001e8000c101504 */
[----:B0-----:R-:W2:Y:S04]  /*1a320*/  LDL.LU.64 R26, [R1+0x5e8] ;  /* 0x0005e800011a7983 */ /* 0x001ea80000300a00 */
[----:B------:R-:W3:Y:S01]  /*1a330*/  LDL.LU R20, [R1+0x4] ;  /* 0x0000040001147983 */ /* 0x000ee20000300800 */
[----:B------:R-:W-:-:S02]  /*1a340*/  IADD3 R8, R23, 0x53, RZ ;  /* 0x0000005317087810 */ /* 0x000fc40007ffe0ff */
[----:B------:R-:W-:Y:S02]  /*1a350*/  IADD3 R3, R4, c[0x0][0x198], RZ ;  /* 0x0000660004037a10 */ /* 0x000fe40007ffe0ff */
[----:B------:R-:W-:Y:S02]  /*1a360*/  ISETP.LT.AND P4, PT, R8, c[0x0][0x17c], !P0 ;  /* 0x00005f0008007a0c */ /* 0x000fe40004781270 */
[----:B------:R-:W-:Y:S02]  /*1a370*/  IADD3 R8, R23, 0x54, RZ ;  /* 0x0000005417087810 */ /* 0x000fe40007ffe0ff */
[C---:B------:R-:W-:Y:S02]  /*1a380*/  LEA R28, P6, R3.reuse, R0, 0x1 ;  /* 0x00000000031c7211 */ /* 0x040fe400078c08ff */
[----:B------:R-:W-:Y:S02]  /*1a390*/  ISETP.LT.AND P3, PT, R8, c[0x0][0x17c], !P0 ;  /* 0x00005f0008007a0c */ /* 0x000fe40004761270 */
[----:B------:R-:W-:-:S02]  /*1a3a0*/  IADD3 R4, R3, c[0x0][0x198], RZ ;  /* 0x0000660003047a10 */ /* 0x000fc40007ffe0ff */
[----:B------:R-:W-:Y:S02]  /*1a3b0*/  IADD3 R8, R23, 0x55, RZ ;  /* 0x0000005517087810 */ /* 0x000fe40007ffe0ff */
[----:B------:R-:W-:Y:S02]  /*1a3c0*/  LEA.HI.X.SX32 R29, R3, R2, 0x1, P6 ;  /* 0x00000002031d7211 */ /* 0x000fe400030f0eff */
[----:B------:R-:W-:Y:S02]  /*1a3d0*/  PRMT R25, R25, 0x7632, R25 ;  /* 0x0000763219197816 */ /* 0x000fe40000000019 */
[----:B------:R-:W-:Y:S02]  /*1a3e0*/  LEA R24, P6, R4, R0, 0x1 ;  /* 0x0000000004187211 */ /* 0x000fe400078c08ff */
[----:B------:R-:W-:Y:S02]  /*1a3f0*/  ISETP.LT.AND P2, PT, R8, c[0x0][0x17c], !P0 ;  /* 0x00005f0008007a0c */ /* 0x000fe40004741270 */
[----:B------:R-:W-:Y:S01]  /*1a400*/  IADD3 R3, R4, c[0x0][0x198], RZ ;  /* 0x0000660004037a10 */ /* 0x000fe20007ffe0ff */
[----:B------:R0:W-:Y:S01]  /*1a410*/  @P4 STG.E.U16 [R28.64], R25 ;  /* 0x000000191c004986 */ /* 0x0001e2000c101504 */
[----:B------:R-:W-:-:S02]  /*1a420*/  PRMT R16, R5, 0x7632, R16 ;  /* 0x0000763205107816 */ /* 0x000fc40000000010 */
[----:B0-----:R-:W-:Y:S02]  /*1a430*/  LEA.HI.X.SX32 R25, R4, R2, 0x1, P6 ;  /* 0x0000000204197211 */ /* 0x001fe400030f0eff */
[----:B------:R-:W-:-:S04]  /*1a440*/  LEA R28, P6, R3, R0, 0x1 ;  /* 0x00000000031c7211 */ /* 0x000fc800078c08ff */
[----:B------:R-:W-:Y:S01]  /*1a450*/  LEA.HI.X.SX32 R29, R3, R2, 0x1, P6 ;  /* 0x00000002031d7211 */ /* 0x000fe200030f0eff */
[----:B------:R-:W-:Y:S04]  /*1a460*/  @P3 STG.E.U16 [R24.64], R5 ;  /* 0x0000000518003986 */ /* 0x000fe8000c101504 */
[----:B------:R0:W-:Y:S04]  /*1a470*/  @P2 STG.E.U16 [R28.64], R16 ;  /* 0x000000101c002986 */ /* 0x0001e8000c101504 */
[----:B0-----:R-:W4:Y:S01]  /*1a480*/  LDL.LU R29, [R1+0x18] ;  /* 0x00001800011d7983 */ /* 0x001f220000300800 */
[----:B------:R-:W-:-:S04]  /*1a490*/  IADD3 R8, R23, 0x56, RZ ;  /* 0x0000005617087810 */ /* 0x000fc80007ffe0ff */
[----:B------:R-:W-:Y:S02]  /*1a4a0*/  ISETP.LT.AND P1, PT, R8, c[0x0][0x17c], !P0 ;  /* 0x00005f0008007a0c */ /* 0x000fe40004721270 */
[----:B------:R-:W-:-:S04]  /*1a4b0*/  IADD3 R8, R23, 0x57, RZ ;  /* 0x0000005717087810 */ /* 0x000fc80007ffe0ff */
[----:B------:R-:W-:Y:S02]  /*1a4c0*/  ISETP.LT.AND P5, PT, R8, c[0x0][0x17c], !P0 ;  /* 0x00005f0008007a0c */ /* 0x000fe400047a1270 */
[C---:B------:R-:W-:Y:S02]  /*1a4d0*/  IADD3 R8, R23.reuse, 0x58, RZ ;  /* 0x0000005817087810 */ /* 0x040fe40007ffe0ff */
[----:B------:R-:W-:Y:S02]  /*1a4e0*/  IADD3 R4, R23, 0x59, RZ ;  /* 0x0000005917047810 */ /* 0x000fe40007ffe0ff */
[----:B------:R-:W-:Y:S02]  /*1a4f0*/  ISETP.LT.AND P4, PT, R8, c[0x0][0x17c], !P0 ;  /* 0x00005f0008007a0c */ /* 0x000fe40004781270 */
[----:B------:R-:W-:Y:S02]  /*1a500*/  IADD3 R8, R3, c[0x0][0x198], RZ ;  /* 0x0000660003087a10 */ /* 0x000fe40007ffe0ff */
[----:B------:R-:W-:-:S02]  /*1a510*/  ISETP.LT.AND P3, PT, R4, c[0x0][0x17c], !P0 ;  /* 0x00005f0004007a0c */ /* 0x000fc40004761270 */
[C---:B------:R-:W-:Y:S02]  /*1a520*/  LEA R4, P6, R8.reuse, R0, 0x1 ;  /* 0x0000000008047211 */ /* 0x040fe400078c08ff */
[C---:B------:R-:W-:Y:S02]  /*1a530*/  IADD3 R3, R8.reuse, c[0x0][0x198], RZ ;  /* 0x0000660008037a10 */ /* 0x040fe40007ffe0ff */
[----:B------:R-:W-:Y:S02]  /*1a540*/  LEA.HI.X.SX32 R5, R8, R2, 0x1, P6 ;  /* 0x0000000208057211 */ /* 0x000fe400030f0eff */
[----:B------:R-:W-:-:S03]  /*1a550*/  LEA R24, P6, R3, R0, 0x1 ;  /* 0x0000000003187211 */ /* 0x000fc600078c08ff */
[----:B------:R0:W-:Y:S01]  /*1a560*/  @P1 STG.E.U16 [R4.64], R9 ;  /* 0x0000000904001986 */ /* 0x0001e2000c101504 */
[----:B------:R-:W-:Y:S02]  /*1a570*/  LEA.HI.X.SX32 R25, R3, R2, 0x1, P6 ;  /* 0x0000000203197211 */ /* 0x000fe400030f0eff */
[C---:B------:R-:W-:Y:S02]  /*1a580*/  IADD3 R12, R23.reuse, 0x5a, RZ ;  /* 0x0000005a170c7810 */ /* 0x040fe40007ffe0ff */
[----:B0-----:R-:W-:Y:S02]  /*1a590*/  IADD3 R4, R23, 0x5b, RZ ;  /* 0x0000005b17047810 */ /* 0x001fe40007ffe0ff */
[----:B------:R-:W-:Y:S02]  /*1a5a0*/  IADD3 R5, R3, c[0x0][0x198], RZ ;  /* 0x0000660003057a10 */ /* 0x000fe40007ffe0ff */
[----:B------:R-:W-:Y:S02]  /*1a5b0*/  PRMT R9, R9, 0x7632, R9 ;  /* 0x0000763209097816 */ /* 0x000fe40000000009 */
[----:B------:R-:W-:-:S02]  /*1a5c0*/  ISETP.LT.AND P1, PT, R4, c[0x0][0x17c], !P0 ;  /* 0x00005f0004007a0c */ /* 0x000fc40004721270 */
[----:B------:R-:W-:Y:S02]  /*1a5d0*/  LEA R4, P6, R5, R0, 0x1 ;  /* 0x0000000005047211 */ /* 0x000fe400078c08ff */
[----:B------:R-:W-:Y:S02]  /*1a5e0*/  IADD3 R3, R23, 0x5c, RZ ;  /* 0x0000005c17037810 */ /* 0x000fe40007ffe0ff */
[C---:B------:R-:W-:Y:S01]  /*1a5f0*/  IADD3 R8, R5.reuse, c[0x0][0x198], RZ ;  /* 0x0000660005087a10 */ /* 0x040fe20007ffe0ff */
[----:B------:R0:W-:Y:S01]  /*1a600*/  @P5 STG.E.U16 [R24.64], R9 ;  /* 0x0000000918005986 */ /* 0x0001e2000c101504 */
[----:B------:R-:W-:Y:S02]  /*1a610*/  LEA.HI.X.SX32 R5, R5, R2, 0x1, P6 ;  /* 0x0000000205057211 */ /* 0x000fe400030f0eff */
[----:B------:R-:W-:Y:S02]  /*1a620*/  ISETP.LT.AND P5, PT, R3, c[0x0][0x17c], !P0 ;  /* 0x00005f0003007a0c */ /* 0x000fe400047a1270 */
[----:B------:R-:W-:-:S02]  /*1a630*/  ISETP.LT.AND P2, PT, R12, c[0x0][0x17c], !P0 ;  /* 0x00005f000c007a0c */ /* 0x000fc40004741270 */
[C---:B------:R-:W-:Y:S02]  /*1a640*/  IADD3 R3, R8.reuse, c[0x0][0x198], RZ ;  /* 0x0000660008037a10 */ /* 0x040fe40007ffe0ff */
[C---:B0-----:R-:W-:Y:S02]  /*1a650*/  LEA R24, P6, R8.reuse, R0, 0x1 ;  /* 0x0000000008187211 */ /* 0x041fe400078c08ff */
[----:B------:R-:W-:Y:S02]  /*1a660*/  IADD3 R9, R23, 0x5d, RZ ;  /* 0x0000005d17097810 */ /* 0x000fe40007ffe0ff */
[----:B------:R-:W-:Y:S02]  /*1a670*/  LEA.HI.X.SX32 R25, R8, R2, 0x1, P6 ;  /* 0x0000000208197211 */ /* 0x000fe400030f0eff */
[----:B------:R-:W-:Y:S02]  /*1a680*/  LEA R8, P6, R3, R0, 0x1 ;  /* 0x0000000003087211 */ /* 0x000fe400078c08ff */
[----:B------:R-:W-:-:S02]  /*1a690*/  IADD3 R16, R23, 0x5f, RZ ;  /* 0x0000005f17107810 */ /* 0x000fc40007ffe0ff */
[----:B---3--:R-:W-:Y:S01]  /*1a6a0*/  PRMT R12, R20, 0x7632, R12 ;  /* 0x00007632140c7816 */ /* 0x008fe2000000000c */
[----:B------:R0:W-:Y:S01]  /*1a6b0*/  @P4 STG.E.U16 [R4.64], R20 ;  /* 0x0000001404004986 */ /* 0x0001e2000c101504 */
[----:B------:R-:W-:Y:S02]  /*1a6c0*/  ISETP.LT.AND P4, PT, R9, c[0x0][0x17c], !P0 ;  /* 0x00005f0009007a0c */ /* 0x000fe40004781270 */
[----:B------:R-:W-:Y:S01]  /*1a6d0*/  LEA.HI.X.SX32 R9, R3, R2, 0x1, P6 ;  /* 0x0000000203097211 */ /* 0x000fe200030f0eff */
[----:B------:R1:W-:Y:S01]  /*1a6e0*/  @P3 STG.E.U16 [R24.64], R12 ;  /* 0x0000000c18003986 */ /* 0x0003e2000c101504 */
[----:B0-----:R-:W-:Y:S02]  /*1a6f0*/  IADD3 R4, R23, 0x5e, RZ ;  /* 0x0000005e17047810 */ /* 0x001fe40007ffe0ff */
[----:B------:R-:W-:Y:S02]  /*1a700*/  IADD3 R5, R3, c[0x0][0x198], RZ ;  /* 0x0000660003057a10 */ /* 0x000fe40007ffe0ff */
[----:B------:R-:W-:-:S02]  /*1a710*/  ISETP.LT.AND P3, PT, R4, c[0x0][0x17c], !P0 ;  /* 0x00005f0004007a0c */ /* 0x000fc40004761270 */
[C---:B------:R-:W-:Y:S01]  /*1a720*/  LEA R4, P6, R5.reuse, R0, 0x1 ;  /* 0x0000000005047211 */ /* 0x040fe200078c08ff */
[----:B------:R0:W-:Y:S01]  /*1a730*/  @P2 STG.E.U16 [R8.64], R13 ;  /* 0x0000000d08002986 */ /* 0x0001e2000c101504 */
[C---:B------:R-:W-:Y:S02]  /*1a740*/  IADD3 R3, R5.reuse, c[0x0][0x198], RZ ;  /* 0x0000660005037a10 */ /* 0x040fe40007ffe0ff */
[----:B------:R-:W-:Y:S02]  /*1a750*/  LEA.HI.X.SX32 R5, R5, R2, 0x1, P6 ;  /* 0x0000000205057211 */ /* 0x000fe400030f0eff */
[----:B-1----:R-:W-:Y:S02]  /*1a760*/  IADD3 R25, R3, c[0x0][0x198], RZ ;  /* 0x0000660003197a10 */ /* 0x002fe40007ffe0ff */
[----:B0-----:R-:W-:Y:S02]  /*1a770*/  PRMT R9, R13, 0x7632, R9 ;  /* 0x000076320d097816 */ /* 0x001fe40000000009 */
[----:B------:R-:W-:-:S03]  /*1a780*/  LEA R8, P6, R3, R0, 0x1 ;  /* 0x0000000003087211 */ /* 0x000fc600078c08ff */
[----:B------:R0:W-:Y:S01]  /*1a790*/  @P1 STG.E.U16 [R4.64], R9 ;  /* 0x0000000904001986 */ /* 0x0001e2000c101504 */
[----:B------:R-:W-:Y:S02]  /*1a7a0*/  IADD3 R12, R23, 0x61, RZ ;  /* 0x00000061170c7810 */ /* 0x000fe40007ffe0ff */
[----:B------:R-:W-:Y:S02]  /*1a7b0*/  PRMT R24, R17, 0x7632, R24 ;  /* 0x0000763211187816 */ /* 0x000fe40000000018 */
[----:B------:R-:W-:Y:S02]  /*1a7c0*/  ISETP.LT.AND P2, PT, R16, c[0x0][0x17c], !P0 ;  /* 0x00005f0010007a0c */ /* 0x000fe40004741270 */
[----:B0-----:R-:W-:Y:S02]  /*1a7d0*/  LEA.HI.X.SX32 R9, R3, R2, 0x1, P6 ;  /* 0x0000000203097211 */ /* 0x001fe400030f0eff */
[C---:B------:R-:W-:Y:S02]  /*1a7e0*/  LEA R4, P6, R25.reuse, R0, 0x1 ;  /* 0x0000000019047211 */ /* 0x040fe400078c08ff */
[C---:B------:R-:W-:Y:S01]  /*1a7f0*/  IADD3 R3, R25.reuse, c[0x0][0x198], RZ ;  /* 0x0000660019037a10 */ /* 0x040fe20007ffe0ff */
[----:B------:R0:W-:Y:S01]  /*1a800*/  @P5 STG.E.U16 [R8.64], R17 ;  /* 0x0000001108005986 */ /* 0x0001e2000c101504 */
[----:B------:R-:W-:-:S02]  /*1a810*/  LEA.HI.X.SX32 R5, R25, R2, 0x1, P6 ;  /* 0x0000000219057211 */ /* 0x000fc400030f0eff */
[----:B------:R-:W-:Y:S02]  /*1a820*/  ISETP.LT.AND P5, PT, R12, c[0x0][0x17c], !P0 ;  /* 0x00005f000c007a0c */ /* 0x000fe400047a1270 */
[C---:B------:R-:W-:Y:S02]  /*1a830*/  IADD3 R16, R23.reuse, 0x60, RZ ;  /* 0x0000006017107810 */ /* 0x040fe40007ffe0ff */
[----:B------:R-:W-:Y:S02]  /*1a840*/  IADD3 R12, R23, 0x62, RZ ;  /* 0x00000062170c7810 */ /* 0x000fe40007ffe0ff */
[C---:B------:R-:W-:Y:S02]  /*1a850*/  IADD3 R13, R3.reuse, c[0x0][0x198], RZ ;  /* 0x00006600030d7a10 */ /* 0x040fe40007ffe0ff */
[----:B0-----:R-:W-:Y:S01]  /*1a860*/  LEA R8, P6, R3, R0, 0x1 ;  /* 0x0000000003087211 */ /* 0x001fe200078c08ff */
[----:B------:R-:W-:Y:S01]  /*1a870*/  @P4 STG.E.U16 [R4.64], R24 ;  /* 0x0000001804004986 */ /* 0x000fe2000c101504 */
[----:B------:R-:W-:-:S02]  /*1a880*/  ISETP.LT.AND P1, PT, R16, c[0x0][0x17c], !P0 ;  /* 0x00005f0010007a0c */ /* 0x000fc40004721270 */
[----:B------:R-:W-:Y:S02]  /*1a890*/  LEA.HI.X.SX32 R9, R3, R2, 0x1, P6 ;  /* 0x0000000203097211 */ /* 0x000fe400030f0eff */
[----:B------:R-:W-:Y:S02]  /*1a8a0*/  ISETP.LT.AND P4, PT, R12, c[0x0][0x17c], !P0 ;  /* 0x00005f000c007a0c */ /* 0x000fe40004781270 */
[----:B------:R-:W-:Y:S02]  /*1a8b0*/  LEA R12, P6, R13, R0, 0x1 ;  /* 0x000000000d0c7211 */ /* 0x000fe400078c08ff */
[----:B------:R-:W-:Y:S02]  /*1a8c0*/  IADD3 R16, R23, 0x63, RZ ;  /* 0x0000006317107810 */ /* 0x000fe40007ffe0ff */
[C---:B------:R-:W-:Y:S01]  /*1a8d0*/  IADD3 R3, R13.reuse, c[0x0][0x198], RZ ;  /* 0x000066000d037a10 */ /* 0x040fe20007ffe0ff */
[----:B------:R0:W-:Y:S01]  /*1a8e0*/  @P3 STG.E.U16 [R8.64], R21 ;  /* 0x0000001508003986 */ /* 0x0001e2000c101504 */
[----:B------:R-:W-:-:S02]  /*1a8f0*/  LEA.HI.X.SX32 R13, R13, R2, 0x1, P6 ;  /* 0x000000020d0d7211 */ /* 0x000fc400030f0eff */
[----:B------:R-:W-:Y:S02]  /*1a900*/  ISETP.LT.AND P3, PT, R16, c[0x0][0x17c], !P0 ;  /* 0x00005f0010007a0c */ /* 0x000fe40004761270 */
[----:B------:R-:W-:Y:S02]  /*1a910*/  LEA R16, P6, R3, R0, 0x1 ;  /* 0x0000000003107211 */ /* 0x000fe400078c08ff */
[----:B------:R-:W-:Y:S02]  /*1a920*/  IADD3 R20, R23, 0x64, RZ ;  /* 0x0000006417147810 */ /* 0x000fe40007ffe0ff */
[----:B------:R-:W-:Y:S02]  /*1a930*/  LEA.HI.X.SX32 R17, R3, R2, 0x1, P6 ;  /* 0x0000000203117211 */ /* 0x000fe400030f0eff */
[----:B0-----:R-:W-:-:S05]  /*1a940*/  PRMT R9, R21, 0x7632, R9 ;  /* 0x0000763215097816 */ /* 0x001fca0000000009 */
[----:B------:R-:W-:Y:S01]  /*1a950*/  @P2 STG.E.U16 [R12.64], R9 ;  /* 0x000000090c002986 */ /* 0x000fe2000c101504 */
[----:B------:R-:W-:Y:S02]  /*1a960*/  ISETP.LT.AND P2, PT, R20, c[0x0][0x17c], !P0 ;  /* 0x00005f0014007a0c */ /* 0x000fe40004741270 */
[----:B----4-:R-:W-:Y:S01]  /*1a970*/  PRMT R20, R29, 0x7632, R20 ;  /* 0x000076321d147816 */ /* 0x010fe20000000014 */
[----:B------:R0:W-:Y:S04]  /*1a980*/  @P1 STG.E.U16 [R16.64], R29 ;  /* 0x0000001d10001986 */ /* 0x0001e8000c101504 */
[----:B0-----:R-:W3:Y:S01]  /*1a990*/  LDL.LU R29, [R1+0x8] ;  /* 0x00000800011d7983 */ /* 0x001ee20000300800 */
[----:B------:R-:W-:Y:S02]  /*1a9a0*/  IADD3 R25, R3, c[0x0][0x198], RZ ;  /* 0x0000660003197a10 */ /* 0x000fe40007ffe0ff */
[----:B------:R-:W-:-:S02]  /*1a9b0*/  IADD3 R5, R23, 0x65, RZ ;  /* 0x0000006517057810 */ /* 0x000fc40007ffe0ff */
[C---:B------:R-:W-:Y:S02]  /*1a9c0*/  LEA R4, P6, R25.reuse, R0, 0x1 ;  /* 0x0000000019047211 */ /* 0x040fe400078c08ff */
[----:B------:R-:W-:Y:S02]  /*1a9d0*/  IADD3 R3, R25, c[0x0][0x198], RZ ;  /* 0x0000660019037a10 */ /* 0x000fe40007ffe0ff */
[----:B------:R-:W-:Y:S02]  /*1a9e0*/  ISETP.LT.AND P1, PT, R5, c[0x0][0x17c], !P0 ;  /* 0x00005f0005007a0c */ /* 0x000fe40004721270 */
[----:B------:R-:W-:Y:S02]  /*1a9f0*/  LEA.HI.X.SX32 R5, R25, R2, 0x1, P6 ;  /* 0x0000000219057211 */ /* 0x000fe400030f0eff */
[----:B------:R-:W-:Y:S02]  /*1aa00*/  LEA R8, P6, R3, R0, 0x1 ;  /* 0x0000000003087211 */ /* 0x000fe400078c08ff */
[----:B------:R-:W-:-:S02]  /*1aa10*/  IADD3 R12, R23, 0x66, RZ ;  /* 0x00000066170c7810 */ /* 0x000fc40007ffe0ff */
[C---:B------:R-:W-:Y:S01]  /*1aa20*/  IADD3 R13, R3.reuse, c[0x0][0x198], RZ ;  /* 0x00006600030d7a10 */ /* 0x040fe20007ffe0ff */
[----:B------:R0:W-:Y:S01]  /*1aa30*/  @P5 STG.E.U16 [R4.64], R20 ;  /* 0x0000001404005986 */ /* 0x0001e2000c101504 */
[----:B------:R-:W-:Y:S02]  /*1aa40*/  LEA.HI.X.SX32 R9, R3, R2, 0x1, P6 ;  /* 0x0000000203097211 */ /* 0x000fe400030f0eff */
[----:B------:R-:W-:Y:S02]  /*1aa50*/  ISETP.LT.AND P5, PT, R12, c[0x0][0x17c], !P0 ;  /* 0x00005f000c007a0c */ /* 0x000fe400047a1270 */
[C---:B------:R-:W-:Y:S02]  /*1aa60*/  LEA R12, P6, R13.reuse, R0, 0x1 ;  /* 0x000000000d0c7211 */ /* 0x040fe400078c08ff */
[C---:B------:R-:W-:Y:S02]  /*1aa70*/  IADD3 R17, R13.reuse, c[0x0][0x198], RZ ;  /* 0x000066000d117a10 */ /* 0x040fe40007ffe0ff */
[----:B------:R-:W-:-:S02]  /*1aa80*/  LEA.HI.X.SX32 R13, R13, R2, 0x1, P6 ;  /* 0x000000020d0d7211 */ /* 0x000fc400030f0eff */
[C---:B------:R-:W-:Y:S02]  /*1aa90*/  LEA R16, P6, R17.reuse, R0, 0x1 ;  /* 0x0000000011107211 */ /* 0x040fe400078c08ff */
[C---:B0-----:R-:W-:Y:S02]  /*1aaa0*/  IADD3 R5, R17.reuse, c[0x0][0x198], RZ ;  /* 0x0000660011057a10 */ /* 0x041fe40007ffe0ff */
[----:B--2---:R-:W-:Y:S01]  /*1aab0*/  PRMT R21, R26, 0x7632, R21 ;  /* 0x000076321a157816 */ /* 0x004fe20000000015 */
[----:B------:R0:W-:Y:S01]  /*1aac0*/  @P4 STG.E.U16 [R8.64], R26 ;  /* 0x0000001a08004986 */ /* 0x0001e2000c101504 */
[----:B------:R-:W-:Y:S02]  /*1aad0*/  LEA.HI.X.SX32 R17, R17, R2, 0x1, P6 ;  /* 0x0000000211117211 */ /* 0x000fe400030f0eff */
[----:B------:R-:W-:Y:S01]  /*1aae0*/  LEA R20, P6, R5, R0, 0x1 ;  /* 0x0000000005147211 */ /* 0x000fe200078c08ff */
[----:B------:R1:W-:Y:S01]  /*1aaf0*/  @P3 STG.E.U16 [R12.64], R21 ;  /* 0x000000150c003986 */ /* 0x0003e2000c101504 */
[----:B------:R-:W-:-:S02]  /*1ab00*/  IADD3 R3, R23, 0x67, RZ ;  /* 0x0000006717037810 */ /* 0x000fc40007ffe0ff */
[----:B0-----:R-:W-:Y:S02]  /*1ab10*/  IADD3 R9, R5, c[0x0][0x198], RZ ;  /* 0x0000660005097a10 */ /* 0x001fe40007ffe0ff */
[----:B------:R-:W-:Y:S02]  /*1ab20*/  ISETP.LT.AND P4, PT, R3, c[0x0][0x17c], !P0 ;  /* 0x00005f0003007a0c */ /* 0x000fe40004781270 */
[----:B-1----:R-:W-:Y:S02]  /*1ab30*/  LEA.HI.X.SX32 R21, R5, R2, 0x1, P6 ;  /* 0x0000000205157211 */ /* 0x002fe400030f0eff */
[C---:B------:R-:W-:Y:S02]  /*1ab40*/  LEA R8, P6, R9.reuse, R0, 0x1 ;  /* 0x0000000009087211 */ /* 0x040fe400078c08ff */
[----:B------:R-:W-:Y:S02]  /*1ab50*/  IADD3 R5, R9, c[0x0][0x198], RZ ;  /* 0x0000660009057a10 */ /* 0x000fe40007ffe0ff */
[----:B------:R-:W-:-:S02]  /*1ab60*/  IADD3 R3, R23, 0x68, RZ ;  /* 0x0000006817037810 */ /* 0x000fc40007ffe0ff */
[----:B------:R-:W-:Y:S02]  /*1ab70*/  LEA.HI.X.SX32 R9, R9, R2, 0x1, P6 ;  /* 0x0000000209097211 */ /* 0x000fe400030f0eff */
[----:B------:R-:W-:Y:S02]  /*1ab80*/  LEA R4, P6, R5, R0, 0x1 ;  /* 0x0000000005047211 */ /* 0x000fe400078c08ff */
[----:B------:R-:W-:Y:S02]  /*1ab90*/  ISETP.LT.AND P3, PT, R3, c[0x0][0x17c], !P0 ;  /* 0x00005f0003007a0c */ /* 0x000fe40004761270 */
[C---:B------:R-:W-:Y:S01]  /*1aba0*/  IADD3 R13, R5.reuse, c[0x0][0x198], RZ ;  /* 0x00006600050d7a10 */ /* 0x040fe20007ffe0ff */
[----:B------:R0:W-:Y:S01]  /*1abb0*/  @P2 STG.E.U16 [R16.64], R6 ;  /* 0x0000000610002986 */ /* 0x0001e2000c101504 */
[----:B------:R-:W-:Y:S02]  /*1abc0*/  LEA.HI.X.SX32 R5, R5, R2, 0x1, P6 ;  /* 0x0000000205057211 */ /* 0x000fe400030f0eff */
[----:B------:R-:W-:-:S02]  /*1abd0*/  PRMT R12, R6, 0x7632, R12 ;  /* 0x00007632060c7816 */ /* 0x000fc4000000000c */
[C---:B0-----:R-:W-:Y:S02]  /*1abe0*/  LEA R16, P6, R13.reuse, R0, 0x1 ;  /* 0x000000000d107211 */ /* 0x041fe400078c08ff */
[----:B------:R-:W-:Y:S02]  /*1abf0*/  PRMT R6, R10, 0x7632, R6 ;  /* 0x000076320a067816 */ /* 0x000fe40000000006 */
[----:B------:R-:W-:Y:S01]  /*1ac00*/  LEA.HI.X.SX32 R17, R13, R2, 0x1, P6 ;  /* 0x000000020d117211 */ /* 0x000fe200030f0eff */
[----:B------:R-:W-:Y:S04]  /*1ac10*/  @P1 STG.E.U16 [R20.64], R12 ;  /* 0x0000000c14001986 */ /* 0x000fe8000c101504 */
[----:B------:R-:W-:Y:S04]  /*1ac20*/  @P5 STG.E.U16 [R8.64], R10 ;  /* 0x0000000a08005986 */ /* 0x000fe8000c101504 */
[----:B------:R0:W-:Y:S04]  /*1ac30*/  @P4 STG.E.U16 [R4.64], R6 ;  /* 0x0000000604004986 */ /* 0x0001e8000c101504 */
[----:B---3--:R1:W-:Y:S01]  /*1ac40*/  @P3 STG.E.U16 [R16.64], R29 ;  /* 0x0000001d10003986 */ /* 0x0083e2000c101504 */
[----:B0-----:R-:W-:-:S03]  /*1ac50*/  PRMT R6, R29, 0x7632, R6 ;  /* 0x000076321d067816 */ /* 0x001fc60000000006 */
[----:B-1----:R-:W2:Y:S01]  /*1ac60*/  LDL.LU R29, [R1+0x1c] ;  /* 0x00001c00011d7983 */ /* 0x002ea20000300800 */
[----:B------:R-:W-:Y:S02]  /*1ac70*/  IADD3 R3, R23, 0x69, RZ ;  /* 0x0000006917037810 */ /* 0x000fe40007ffe0ff */
[----:B------:R-:W-:Y:S02]  /*1ac80*/  IADD3 R21, R13, c[0x0][0x198], RZ ;  /* 0x000066000d157a10 */ /* 0x000fe40007ffe0ff */
[----:B------:R-:W-:Y:S02]  /*1ac90*/  ISETP.LT.AND P2, PT, R3, c[0x0][0x17c], !P0 ;  /* 0x00005f0003007a0c */ /* 0x000fe40004741270 */
[----:B------:R-:W-:Y:S02]  /*1aca0*/  IADD3 R3, R23, 0x6a, RZ ;  /* 0x0000006a17037810 */ /* 0x000fe40007ffe0ff */
[----:B------:R-:W-:Y:S02]  /*1acb0*/  LEA R12, P6, R21, R0, 0x1 ;  /* 0x00000000150c7211 */ /* 0x000fe400078c08ff */
[----:B------:R-:W-:-:S02]  /*1acc0*/  ISETP.LT.AND P1, PT, R3, c[0x0][0x17c], !P0 ;  /* 0x00005f0003007a0c */ /* 0x000fc40004721270 */
[----:B------:R-:W-:Y:S02]  /*1acd0*/  IADD3 R9, R21, c[0x0][0x198], RZ ;  /* 0x0000660015097a10 */ /* 0x000fe40007ffe0ff */
[----:B------:R-:W-:Y:S02]  /*1ace0*/  IADD3 R3, R23, 0x6b, RZ ;  /* 0x0000006b17037810 */ /* 0x000fe40007ffe0ff */
[----:B------:R-:W-:Y:S02]  /*1acf0*/  LEA.HI.X.SX32 R13, R21, R2, 0x1, P6 ;  /* 0x00000002150d7211 */ /* 0x000fe400030f0eff */
[----:B------:R-:W-:Y:S02]  /*1ad00*/  LEA R8, P6, R9, R0, 0x1 ;  /* 0x0000000009087211 */ /* 0x000fe400078c08ff */
[----:B------:R-:W-:Y:S02]  /*1ad10*/  ISETP.LT.AND P5, PT, R3, c[0x0][0x17c], !P0 ;  /* 0x00005f0003007a0c */ /* 0x000fe400047a1270 */
[----:B------:R-:W-:-:S02]  /*1ad20*/  IADD3 R5, R9, c[0x0][0x198], RZ ;  /* 0x0000660009057a10 */ /* 0x000fc40007ffe0ff */
[----:B------:R-:W-:Y:S02]  /*1ad30*/  IADD3 R3, R23, 0x6c, RZ ;  /* 0x0000006c17037810 */ /* 0x000fe40007ffe0ff */
[----:B------:R-:W-:Y:S02]  /*1ad40*/  LEA.HI.X.SX32 R9, R9, R2, 0x1, P6 ;  /* 0x0000000209097211 */ /* 0x000fe400030f0eff */
[----:B------:R-:W-:Y:S02]  /*1ad50*/  LEA R4, P6, R5, R0, 0x1 ;  /* 0x0000000005047211 */ /* 0x000fe400078c08ff */
[----:B------:R-:W-:Y:S02]  /*1ad60*/  ISETP.LT.AND P4, PT, R3, c[0x0][0x17c], !P0 ;  /* 0x00005f0003007a0c */ /* 0x000fe40004781270 */
[----:B------:R-:W-:Y:S02]  /*1ad70*/  IADD3 R17, R5, c[0x0][0x198], RZ ;  /* 0x0000660005117a10 */ /* 0x000fe40007ffe0ff */
[----:B------:R-:W-:Y:S01]  /*1ad80*/  IADD3 R3, R23, 0x6d, RZ ;  /* 0x0000006d17037810 */ /* 0x000fe20007ffe0ff */
[----:B------:R0:W-:Y:S01]  /*1ad90*/  @P2 STG.E.U16 [R12.64], R6 ;  /* 0x000000060c002986 */ /* 0x0001e2000c101504 */
[----:B------:R-:W-:-:S02]  /*1ada0*/  LEA.HI.X.SX32 R5, R5, R2, 0x1, P6 ;  /* 0x0000000205057211 */ /* 0x000fc400030f0eff */
[----:B------:R-:W-:Y:S02]  /*1adb0*/  LEA R16, P6, R17, R0, 0x1 ;  /* 0x0000000011107211 */ /* 0x000fe400078c08ff */
[----:B------:R-:W-:Y:S02]  /*1adc0*/  ISETP.LT.AND P3, PT, R3, c[0x0][0x17c], !P0 ;  /* 0x00005f0003007a0c */ /* 0x000fe40004761270 */
[----:B------:R-:W-:Y:S01]  /*1add0*/  IADD3 R3, R23, 0x6e, RZ ;  /* 0x0000006e17037810 */ /* 0x000fe20007ffe0ff */
[----:B------:R1:W-:Y:S01]  /*1ade0*/  @P1 STG.E.U16 [R8.64], R14 ;  /* 0x0000000e08001986 */ /* 0x0003e2000c101504 */
[C---:B0-----:R-:W-:Y:S02]  /*1adf0*/  IADD3 R13, R17.reuse, c[0x0][0x198], RZ ;  /* 0x00006600110d7a10 */ /* 0x041fe40007ffe0ff */
[----:B------:R-:W-:Y:S02]  /*1ae00*/  LEA.HI.X.SX32 R17, R17, R2, 0x1, P6 ;  /* 0x0000000211117211 */ /* 0x000fe400030f0eff */
[----:B------:R-:W-:-:S02]  /*1ae10*/  PRMT R10, R14, 0x7632, R10 ;  /* 0x000076320e0a7816 */ /* 0x000fc4000000000a */
[----:B------:R-:W-:Y:S02]  /*1ae20*/  LEA R12, P6, R13, R0, 0x1 ;  /* 0x000000000d0c7211 */ /* 0x000fe400078c08ff */
[----:B------:R-:W-:Y:S02]  /*1ae30*/  ISETP.LT.AND P2, PT, R3, c[0x0][0x17c], !P0 ;  /* 0x00005f0003007a0c */ /* 0x000fe40004741270 */
[----:B-1----:R-:W-:Y:S02]  /*1ae40*/  IADD3 R9, R13, c[0x0][0x198], RZ ;  /* 0x000066000d097a10 */ /* 0x002fe40007ffe0ff */
[----:B------:R-:W-:Y:S01]  /*1ae50*/  IADD3 R3, R23, 0x6f, RZ ;  /* 0x0000006f17037810 */ /* 0x000fe20007ffe0ff */
[----:B------:R0:W-:Y:S01]  /*1ae60*/  @P5 STG.E.U16 [R4.64], R10 ;  /* 0x0000000a04005986 */ /* 0x0001e2000c101504 */
[----:B------:R-:W-:Y:S02]  /*1ae70*/  LEA.HI.X.SX32 R13, R13, R2, 0x1, P6 ;  /* 0x000000020d0d7211 */ /* 0x000fe400030f0eff */
[----:B------:R-:W-:-:S02]  /*1ae80*/  LEA R8, P6, R9, R0, 0x1 ;  /* 0x0000000009087211 */ /* 0x000fc400078c08ff */
[----:B------:R-:W-:Y:S02]  /*1ae90*/  ISETP.LT.AND P1, PT, R3, c[0x0][0x17c], !P0 ;  /* 0x00005f0003007a0c */ /* 0x000fe40004721270 */
[----:B------:R-:W-:Y:S01]  /*1aea0*/  IADD3 R3, R23, 0x70, RZ ;  /* 0x0000007017037810 */ /* 0x000fe20007ffe0ff */
[----:B------:R1:W-:Y:S01]  /*1aeb0*/  @P4 STG.E.U16 [R16.64], R18 ;  /* 0x0000001210004986 */ /* 0x0003e2000c101504 */
[C---:B0-----:R-:W-:Y:S02]  /*1aec0*/  IADD3 R5, R9.reuse, c[0x0][0x198], RZ ;  /* 0x0000660009057a10 */ /* 0x041fe40007ffe0ff */
[----:B------:R-:W-:Y:S02]  /*1aed0*/  LEA.HI.X.SX32 R9, R9, R2, 0x1, P6 ;  /* 0x0000000209097211 */ /* 0x000fe400030f0eff */
[----:B------:R-:W-:Y:S02]  /*1aee0*/  LEA R4, P6, R5, R0, 0x1 ;  /* 0x0000000005047211 */ /* 0x000fe400078c08ff */
[----:B------:R-:W-:-:S02]  /*1aef0*/  ISETP.LT.AND P5, PT, R3, c[0x0][0x17c], !P0 ;  /* 0x00005f0003007a0c */ /* 0x000fc400047a1270 */
[----:B------:R-:W-:Y:S02]  /*1af00*/  PRMT R6, R18, 0x7632, R6 ;  /* 0x0000763212067816 */ /* 0x000fe40000000006 */
[C---:B-1----:R-:W-:Y:S02]  /*1af10*/  IADD3 R17, R5.reuse, c[0x0][0x198], RZ ;  /* 0x0000660005117a10 */ /* 0x042fe40007ffe0ff */
[----:B------:R-:W-:Y:S01]  /*1af20*/  LEA.HI.X.SX32 R5, R5, R2, 0x1, P6 ;  /* 0x0000000205057211 */ /* 0x000fe200030f0eff */
[----:B------:R0:W-:Y:S01]  /*1af30*/  @P3 STG.E.U16 [R12.64], R6 ;  /* 0x000000060c003986 */ /* 0x0001e2000c101504 */
[----:B------:R-:W-:-:S03]  /*1af40*/  LEA R16, P6, R17, R0, 0x1 ;  /* 0x0000000011107211 */ /* 0x000fc600078c08ff */
[----:B------:R1:W-:Y:S01]  /*1af50*/  @P2 STG.E.U16 [R8.64], R22 ;  /* 0x0000001608002986 */ /* 0x0003e2000c101504 */
[C---:B0-----:R-:W-:Y:S02]  /*1af60*/  IADD3 R13, R17.reuse, c[0x0][0x198], RZ ;  /* 0x00006600110d7a10 */ /* 0x041fe40007ffe0ff */
[----:B------:R-:W-:Y:S02]  /*1af70*/  LEA.HI.X.SX32 R17, R17, R2, 0x1, P6 ;  /* 0x0000000211117211 */ /* 0x000fe400030f0eff */
[----:B-1----:R-:W-:-:S05]  /*1af80*/  PRMT R9, R22, 0x7632, R9 ;  /* 0x0000763216097816 */ /* 0x002fca0000000009 */
[----:B------:R-:W-:Y:S01]  /*1af90*/  @P1 STG.E.U16 [R4.64], R9 ;  /* 0x0000000904001986 */ /* 0x000fe2000c101504 */
[----:B--2---:R-:W-:-:S03]  /*1afa0*/  PRMT R6, R29, 0x7632, R6 ;  /* 0x000076321d067816 */ /* 0x004fc60000000006 */
[----:B------:R0:W-:Y:S04]  /*1afb0*/  @P5 STG.E.U16 [R16.64], R29 ;  /* 0x0000001d10005986 */ /* 0x0001e8000c101504 */
[----:B0-----:R-:W2:Y:S01]  /*1afc0*/  LDL.LU R29, [R1+0xc] ;  /* 0x00000c00011d7983 */ /* 0x001ea20000300800 */
[----:B------:R-:W-:-:S04]  /*1afd0*/  IADD3 R3, R23, 0x71, RZ ;  /* 0x0000007117037810 */ /* 0x000fc80007ffe0ff */
[----:B------:R-:W-:Y:S02]  /*1afe0*/  ISETP.LT.AND P4, PT, R3, c[0x0][0x17c], !P0 ;  /* 0x00005f0003007a0c */ /* 0x000fe40004781270 */
[----:B------:R-:W-:-:S04]  /*1aff0*/  IADD3 R3, R23, 0x72, RZ ;  /* 0x0000007217037810 */ /* 0x000fc80007ffe0ff */
[----:B------:R-:W-:Y:S02]  /*1b000*/  ISETP.LT.AND P3, PT, R3, c[0x0][0x17c], !P0 ;  /* 0x00005f0003007a0c */ /* 0x000fe40004761270 */
[----:B------:R-:W-:Y:S02]  /*1b010*/  IADD3 R3, R23, 0x73, RZ ;  /* 0x0000007317037810 */ /* 0x000fe40007ffe0ff */
[----:B------:R-:W-:Y:S02]  /*1b020*/  LEA R8, P6, R13, R0, 0x1 ;  /* 0x000000000d087211 */ /* 0x000fe400078c08ff */
[----:B------:R-:W-:Y:S02]  /*1b030*/  ISETP.LT.AND P2, PT, R3, c[0x0][0x17c], !P0 ;  /* 0x00005f0003007a0c */ /* 0x000fe40004741270 */
[----:B------:R-:W-:Y:S02]  /*1b040*/  IADD3 R3, R23, 0x74, RZ ;  /* 0x0000007417037810 */ /* 0x000fe40007ffe0ff */
[----:B------:R-:W-:-:S02]  /*1b050*/  IADD3 R21, R13, c[0x0][0x198], RZ ;  /* 0x000066000d157a10 */ /* 0x000fc40007ffe0ff */
[----:B------:R-:W-:Y:S02]  /*1b060*/  LEA.HI.X.SX32 R9, R13, R2, 0x1, P6 ;  /* 0x000000020d097211 */ /* 0x000fe400030f0eff */
[----:B------:R-:W-:Y:S02]  /*1b070*/  ISETP.LT.AND P1, PT, R3, c[0x0][0x17c], !P0 ;  /* 0x00005f0003007a0c */ /* 0x000fe40004721270 */
[----:B------:R-:W-:Y:S02]  /*1b080*/  LEA R12, P6, R21, R0, 0x1 ;  /* 0x00000000150c7211 */ /* 0x000fe400078c08ff */
[----:B------:R-:W-:Y:S02]  /*1b090*/  IADD3 R3, R23, 0x75, RZ ;  /* 0x0000007517037810 */ /* 0x000fe40007ffe0ff */
[C---:B------:R-:W-:Y:S02]  /*1b0a0*/  IADD3 R5, R21.reuse, c[0x0][0x198], RZ ;  /* 0x0000660015057a10 */ /* 0x040fe40007ffe0ff */
[----:B------:R-:W-:-:S02]  /*1b0b0*/  LEA.HI.X.SX32 R13, R21, R2, 0x1, P6 ;  /* 0x00000002150d7211 */ /* 0x000fc400030f0eff */
[----:B------:R-:W-:Y:S02]  /*1b0c0*/  ISETP.LT.AND P5, PT, R3, c[0x0][0x17c], !P0 ;  /* 0x00005f0003007a0c */ /* 0x000fe400047a1270 */
[----:B------:R-:W-:Y:S02]  /*1b0d0*/  LEA R4, P6, R5, R0, 0x1 ;  /* 0x0000000005047211 */ /* 0x000fe400078c08ff */
[----:B------:R-:W-:Y:S01]  /*1b0e0*/  IADD3 R3, R23, 0x76, RZ ;  /* 0x0000007617037810 */ /* 0x000fe20007ffe0ff */
[----:B------:R0:W-:Y:S01]  /*1b0f0*/  @P4 STG.E.U16 [R8.64], R6 ;  /* 0x0000000608004986 */ /* 0x0001e2000c101504 */
[C---:B------:R-:W-:Y:S02]  /*1b100*/  IADD3 R17, R5.reuse, c[0x0][0x198], RZ ;  /* 0x0000660005117a10 */ /* 0x040fe40007ffe0ff */
[----:B------:R-:W-:Y:S02]  /*1b110*/  LEA.HI.X.SX32 R5, R5, R2, 0x1, P6 ;  /* 0x0000000205057211 */ /* 0x000fe400030f0eff */
[----:B------:R-:W-:-:S02]  /*1b120*/  ISETP.LT.AND P4, PT, R3, c[0x0][0x17c], !P0 ;  /* 0x00005f0003007a0c */ /* 0x000fc40004781270 */
[----:B------:R-:W-:Y:S01]  /*1b130*/  IADD3 R3, R23, 0x77, RZ ;  /* 0x0000007717037810 */ /* 0x000fe20007ffe0ff */
[----:B------:R1:W-:Y:S01]  /*1b140*/  @P3 STG.E.U16 [R12.64], R27 ;  /* 0x0000001b0c003986 */ /* 0x0003e2000c101504 */
[----:B------:R-:W-:Y:S02]  /*1b150*/  IADD3 R21, R17, c[0x0][0x198], RZ ;  /* 0x0000660011157a10 */ /* 0x000fe40007ffe0ff */
[----:B0-----:R-:W-:Y:S02]  /*1b160*/  PRMT R9, R27, 0x7632, R9 ;  /* 0x000076321b097816 */ /* 0x001fe40000000009 */
[----:B------:R-:W-:Y:S02]  /*1b170*/  LEA R8, P6, R17, R0, 0x1 ;  /* 0x0000000011087211 */ /* 0x000fe400078c08ff */
[----:B------:R-:W-:Y:S01]  /*1b180*/  ISETP.LT.AND P3, PT, R3, c[0x0][0x17c], !P0 ;  /* 0x00005f0003007a0c */ /* 0x000fe20004761270 */
[----:B------:R0:W-:Y:S01]  /*1b190*/  @P2 STG.E.U16 [R4.64], R9 ;  /* 0x0000000904002986 */ /* 0x0001e2000c101504 */
[----:B------:R-:W-:-:S02]  /*1b1a0*/  IADD3 R3, R23, 0x78, RZ ;  /* 0x0000007817037810 */ /* 0x000fc40007ffe0ff */
[----:B-1----:R-:W-:Y:S02]  /*1b1b0*/  IADD3 R13, R21, c[0x0][0x198], RZ ;  /* 0x00006600150d7a10 */ /* 0x002fe40007ffe0ff */
[----:B------:R-:W-:Y:S02]  /*1b1c0*/  ISETP.LT.AND P2, PT, R3, c[0x0][0x17c], !P0 ;  /* 0x00005f0003007a0c */ /* 0x000fe40004741270 */
[----:B0-----:R-:W-:Y:S02]  /*1b1d0*/  LEA.HI.X.SX32 R9, R17, R2, 0x1, P6 ;  /* 0x0000000211097211 */ /* 0x001fe400030f0eff */
[----:B------:R-:W-:Y:S02]  /*1b1e0*/  LEA R16, P6, R21, R0, 0x1 ;  /* 0x0000000015107211 */ /* 0x000fe400078c08ff */
[----:B------:R-:W-:Y:S02]  /*1b1f0*/  PRMT R5, R7, 0x7632, R5 ;  /* 0x0000763207057816 */ /* 0x000fe40000000005 */
[----:B------:R-:W-:-:S02]  /*1b200*/  LEA.HI.X.SX32 R17, R21, R2, 0x1, P6 ;  /* 0x0000000215117211 */ /* 0x000fc400030f0eff */
[----:B------:R-:W-:Y:S02]  /*1b210*/  IADD3 R3, R23, 0x79, RZ ;  /* 0x0000007917037810 */ /* 0x000fe40007ffe0ff */
[C---:B------:R-:W-:Y:S01]  /*1b220*/  LEA R4, P6, R13.reuse, R0, 0x1 ;  /* 0x000000000d047211 */ /* 0x040fe200078c08ff */
[----:B------:R0:W-:Y:S01]  /*1b230*/  @P1 STG.E.U16 [R8.64], R7 ;  /* 0x0000000708001986 */ /* 0x0001e2000c101504 */
[----:B------:R-:W-:Y:S02]  /*1b240*/  IADD3 R21, R13, c[0x0][0x198], RZ ;  /* 0x000066000d157a10 */ /* 0x000fe40007ffe0ff */
[----:B------:R-:W-:Y:S01]  /*1b250*/  ISETP.LT.AND P1, PT, R3, c[0x0][0x17c], !P0 ;  /* 0x00005f0003007a0c */ /* 0x000fe20004721270 */
[----:B------:R1:W-:Y:S01]  /*1b260*/  @P5 STG.E.U16 [R16.64], R5 ;  /* 0x0000000510005986 */ /* 0x0003e2000c101504 */
[----:B------:R-:W-:-:S04]  /*1b270*/  IADD3 R3, R23, 0x7a, RZ ;  /* 0x0000007a17037810 */ /* 0x000fc80007ffe0ff */
[----:B------:R-:W-:Y:S02]  /*1b280*/  ISETP.LT.AND P5, PT, R3, c[0x0][0x17c], !P0 ;  /* 0x00005f0003007a0c */ /* 0x000fe400047a1270 */
[----:B0-----:R-:W-:Y:S02]  /*1b290*/  IADD3 R7, R21, c[0x0][0x198], RZ ;  /* 0x0000660015077a10 */ /* 0x001fe40007ffe0ff */
[----:B-1----:R-:W-:Y:S02]  /*1b2a0*/  LEA.HI.X.SX32 R5, R13, R2, 0x1, P6 ;  /* 0x000000020d057211 */ /* 0x002fe400030f0eff */
[----:B------:R-:W-:Y:S02]  /*1b2b0*/  LEA R12, P6, R21, R0, 0x1 ;  /* 0x00000000150c7211 */ /* 0x000fe400078c08ff */
[----:B------:R-:W-:Y:S02]  /*1b2c0*/  IADD3 R3, R23, 0x7b, RZ ;  /* 0x0000007b17037810 */ /* 0x000fe40007ffe0ff */
[----:B------:R-:W-:-:S02]  /*1b2d0*/  LEA.HI.X.SX32 R13, R21, R2, 0x1, P6 ;  /* 0x00000002150d7211 */ /* 0x000fc400030f0eff */
[C---:B------:R-:W-:Y:S01]  /*1b2e0*/  LEA R6, P6, R7.reuse, R0, 0x1 ;  /* 0x0000000007067211 */ /* 0x040fe200078c08ff */
[----:B------:R0:W-:Y:S01]  /*1b2f0*/  @P4 STG.E.U16 [R4.64], R11 ;  /* 0x0000000b04004986 */ /* 0x0001e2000c101504 */
[----:B------:R-:W-:Y:S02]  /*1b300*/  IADD3 R9, R7, c[0x0][0x198], RZ ;  /* 0x0000660007097a10 */ /* 0x000fe40007ffe0ff */
[----:B------:R-:W-:Y:S02]  /*1b310*/  PRMT R10, R11, 0x7632, R10 ;  /* 0x000076320b0a7816 */ /* 0x000fe4000000000a */
[----:B------:R-:W-:Y:S02]  /*1b320*/  ISETP.LT.AND P4, PT, R3, c[0x0][0x17c], !P0 ;  /* 0x00005f0003007a0c */ /* 0x000fe40004781270 */
[----:B------:R-:W-:Y:S02]  /*1b330*/  IADD3 R3, R23, 0x7c, RZ ;  /* 0x0000007c17037810 */ /* 0x000fe40007ffe0ff */
[----:B------:R-:W-:-:S02]  /*1b340*/  LEA.HI.X.SX32 R7, R7, R2, 0x1, P6 ;  /* 0x0000000207077211 */ /* 0x000fc400030f0eff */
[C---:B------:R-:W-:Y:S01]  /*1b350*/  LEA R16, P6, R9.reuse, R0, 0x1 ;  /* 0x0000000009107211 */ /* 0x040fe200078c08ff */
[----:B------:R1:W-:Y:S01]  /*1b360*/  @P3 STG.E.U16 [R12.64], R10 ;  /* 0x0000000a0c003986 */ /* 0x0003e2000c101504 */
[----:B------:R-:W-:Y:S02]  /*1b370*/  IADD3 R21, R9, c[0x0][0x198], RZ ;  /* 0x0000660009157a10 */ /* 0x000fe40007ffe0ff */
[----:B------:R-:W-:Y:S02]  /*1b380*/  ISETP.LT.AND P3, PT, R3, c[0x0][0x17c], !P0 ;  /* 0x00005f0003007a0c */ /* 0x000fe40004761270 */
[----:B------:R-:W-:Y:S02]  /*1b390*/  IADD3 R3, R23, 0x7d, RZ ;  /* 0x0000007d17037810 */ /* 0x000fe40007ffe0ff */
[----:B------:R-:W-:Y:S02]  /*1b3a0*/  LEA.HI.X.SX32 R17, R9, R2, 0x1, P6 ;  /* 0x0000000209117211 */ /* 0x000fe400030f0eff */
[----:B------:R-:W-:-:S02]  /*1b3b0*/  IADD3 R9, R21, c[0x0][0x198], RZ ;  /* 0x0000660015097a10 */ /* 0x000fc40007ffe0ff */
[----:B0-----:R-:W-:Y:S02]  /*1b3c0*/  LEA R4, P6, R21, R0, 0x1 ;  /* 0x0000000015047211 */ /* 0x001fe400078c08ff */
[----:B------:R-:W-:Y:S02]  /*1b3d0*/  IADD3 R14, R23, 0x7e, RZ ;  /* 0x0000007e170e7810 */ /* 0x000fe40007ffe0ff */
[----:B--2---:R-:W-:Y:S01]  /*1b3e0*/  PRMT R5, R29, 0x7632, R5 ;  /* 0x000076321d057816 */ /* 0x004fe20000000005 */
[----:B------:R-:W-:Y:S01]  /*1b3f0*/  @P2 STG.E.U16 [R6.64], R29 ;  /* 0x0000001d06002986 */ /* 0x000fe2000c101504 */
[----:B------:R-:W-:Y:S02]  /*1b400*/  ISETP.LT.AND P2, PT, R3, c[0x0][0x17c], !P0 ;  /* 0x00005f0003007a0c */ /* 0x000fe40004741270 */
[----:B------:R-:W-:Y:S01]  /*1b410*/  IADD3 R3, R9, c[0x0][0x198], RZ ;  /* 0x0000660009037a10 */ /* 0x000fe20007ffe0ff */
[----:B------:R0:W-:Y:S03]  /*1b420*/  @P1 STG.E.U16 [R16.64], R5 ;  /* 0x0000000510001986 */ /* 0x0001e6000c101504 */
[----:B-1----:R-:W-:-:S02]  /*1b430*/  IADD3 R13, R3, c[0x0][0x198], RZ ;  /* 0x00006600030d7a10 */ /* 0x002fc40007ffe0ff */
[----:B0-----:R-:W-:Y:S02]  /*1b440*/  LEA.HI.X.SX32 R5, R21, R2, 0x1, P6 ;  /* 0x0000000215057211 */ /* 0x001fe400030f0eff */
[----:B------:R-:W-:-:S04]  /*1b450*/  LEA R10, P6, R3, R0, 0x1 ;  /* 0x00000000030a7211 */ /* 0x000fc800078c08ff */
[----:B------:R-:W-:Y:S02]  /*1b460*/  LEA.HI.X.SX32 R11, R3, R2, 0x1, P6 ;  /* 0x00000002030b7211 */ /* 0x000fe400030f0eff */
[----:B------:R-:W-:Y:S02]  /*1b470*/  IADD3 R3, R23, 0x7f, RZ ;  /* 0x0000007f17037810 */ /* 0x000fe40007ffe0ff */
[----:B------:R-:W2:Y:S01]  /*1b480*/  LDL.LU R23, [R1+0x5e4] ;  /* 0x0005e40001177983 */ /* 0x000ea20000300800 */
[----:B------:R-:W-:Y:S02]  /*1b490*/  LEA R8, P1, R9, R0, 0x1 ;  /* 0x0000000009087211 */ /* 0x000fe400078208ff */
[----:B------:R-:W-:Y:S02]  /*1b4a0*/  IADD3 R21, R13, c[0x0][0x198], RZ ;  /* 0x000066000d157a10 */ /* 0x000fe40007ffe0ff */
[----:B------:R-:W-:Y:S02]  /*1b4b0*/  LEA.HI.X.SX32 R9, R9, R2, 0x1, P1 ;  /* 0x0000000209097211 */ /* 0x000fe400008f0eff */
[----:B------:R-:W-:-:S02]  /*1b4c0*/  LEA R6, P6, R13, R0, 0x1 ;  /* 0x000000000d067211 */ /* 0x000fc400078c08ff */
[----:B------:R-:W-:Y:S02]  /*1b4d0*/  LEA R12, P1, R21, R0, 0x1 ;  /* 0x00000000150c7211 */ /* 0x000fe400078208ff */
[-C--:B------:R-:W-:Y:S02]  /*1b4e0*/  LEA.HI.X.SX32 R7, R13, R2.reuse, 0x1, P6 ;  /* 0x000000020d077211 */ /* 0x080fe400030f0eff */
[C---:B------:R-:W-:Y:S02]  /*1b4f0*/  LEA.HI.X.SX32 R13, R21.reuse, R2, 0x1, P1 ;  /* 0x00000002150d7211 */ /* 0x040fe400008f0eff */
[----:B------:R-:W-:Y:S02]  /*1b500*/  IADD3 R25, R21, c[0x0][0x198], RZ ;  /* 0x0000660015197a10 */ /* 0x000fe40007ffe0ff */
[----:B------:R-:W-:Y:S02]  /*1b510*/  ISETP.LT.AND P1, PT, R14, c[0x0][0x17c], !P0 ;  /* 0x00005f000e007a0c */ /* 0x000fe40004721270 */
[----:B------:R-:W-:-:S02]  /*1b520*/  ISETP.LT.AND P0, PT, R3, c[0x0][0x17c], !P0 ;  /* 0x00005f0003007a0c */ /* 0x000fc40004701270 */
[----:B------:R-:W-:Y:S02]  /*1b530*/  LEA R16, P6, R25, R0, 0x1 ;  /* 0x0000000019107211 */ /* 0x000fe400078c08ff */
[----:B------:R-:W-:Y:S02]  /*1b540*/  PRMT R0, R15, 0x7632, R0 ;  /* 0x000076320f007816 */ /* 0x000fe40000000000 */
[----:B------:R-:W-:Y:S01]  /*1b550*/  PRMT R3, R19, 0x7632, R3 ;  /* 0x0000763213037816 */ /* 0x000fe20000000003 */
[----:B------:R0:W-:Y:S04]  /*1b560*/  @P5 STG.E.U16 [R4.64], R15 ;  /* 0x0000000f04005986 */ /* 0x0001e8000c101504 */
[----:B------:R0:W-:Y:S04]  /*1b570*/  @P4 STG.E.U16 [R8.64], R0 ;  /* 0x0000000008004986 */ /* 0x0001e8000c101504 */
[----:B------:R0:W-:Y:S04]  /*1b580*/  @P3 STG.E.U16 [R10.64], R19 ;  /* 0x000000130a003986 */ /* 0x0001e8000c101504 */
[----:B------:R0:W-:Y:S01]  /*1b590*/  @P2 STG.E.U16 [R6.64], R3 ;  /* 0x0000000306002986 */ /* 0x0001e2000c101504 */
[----:B------:R-:W-:-:S03]  /*1b5a0*/  LEA.HI.X.SX32 R17, R25, R2, 0x1, P6 ;  /* 0x0000000219117211 */ /* 0x000fc600030f0eff */
[----:B--2---:R0:W-:Y:S01]  /*1b5b0*/  @P1 STG.E.U16 [R12.64], R23 ;  /* 0x000000170c001986 */ /* 0x0041e2000c101504 */
[----:B------:R-:W-:Y:S05]  /*1b5c0*/  @!P0 EXIT ;  /* 0x000000000000894d */ /* 0x000fea0003800000 */
[----:B0-----:R-:W-:-:S05]  /*1b5d0*/  PRMT R8, R23, 0x7632, R8 ;  /* 0x0000763217087816 */ /* 0x001fca0000000008 */
[----:B------:R-:W-:Y:S01]  /*1b5e0*/  STG.E.U16 [R16.64], R8 ;  /* 0x0000000810007986 */ /* 0x000fe2000c101504 */
[----:B------:R-:W-:Y:S05]  /*1b5f0*/  EXIT ;  /* 0x000000000000794d */ /* 0x000fea0003800000 */
.L_x_4:
[----:B------:R-:W-:-:S00]  /*1b600*/  BRA `(.L_x_4) ;  /* 0xfffffff000007947 */ /* 0x000fc0000383ffff */
[----:B------:R-:W-:-:S00]  /*1b610*/  NOP ;  /* 0x0000000000007918 */ /* 0x000fc00000000000 */
        /* <DEDUP_REMOVED lines=14> */
.L_x_5:


//--------------------- .nv.shared.matmul_kernel  --------------------------
	.section	.nv.shared.matmul_kernel,"aw",@nobits
	.sectionflags	@""
	.align	16
